def matmul_kernel(
    a_ptr,
    b_ptr,
    c_ptr,
    M,
    N,
    K,
    stride_am,
    stride_ak,
    stride_bk,
    stride_bn,
    stride_cm,
    stride_cn,
    BLOCK_M: tl.constexpr,
    BLOCK_N: tl.constexpr,
    BLOCK_K: tl.constexpr,
    GROUP_M: tl.constexpr,
):
    pid = tl.program_id(axis=0)
    num_pid_m = tl.cdiv(M, BLOCK_M)
    num_pid_n = tl.cdiv(N, BLOCK_N)
    num_pid_in_group = GROUP_M * num_pid_n
    group_id = pid // num_pid_in_group
    first_pid_m = group_id * GROUP_M
    group_size_m = min(num_pid_m - first_pid_m, GROUP_M)
    pid_m = first_pid_m + ((pid % num_pid_in_group) % group_size_m)
    pid_n = (pid % num_pid_in_group) // group_size_m

    offs_am = (pid_m * BLOCK_M + tl.arange(0, BLOCK_M)) % M
    offs_bn = (pid_n * BLOCK_N + tl.arange(0, BLOCK_N)) % N
    offs_k = tl.arange(0, BLOCK_K)
    a_ptrs = a_ptr + offs_am[:, None] * stride_am + offs_k[None, :] * stride_ak
    b_ptrs = b_ptr + offs_k[:, None] * stride_bk + offs_bn[None, :] * stride_bn

    acc = tl.zeros((BLOCK_M, BLOCK_N), dtype=tl.float32)
    for kk in range(0, tl.cdiv(K, BLOCK_K)):
        a = tl.load(a_ptrs, mask=offs_k[None, :] < K - kk * BLOCK_K, other=0.0)
        b = tl.load(b_ptrs, mask=offs_k[:, None] < K - kk * BLOCK_K, other=0.0)
        acc = tl.dot(a, b, acc)
        a_ptrs += BLOCK_K * stride_ak
        b_ptrs += BLOCK_K * stride_bk

    c = acc.to(c_ptr.dtype.element_ty)
    offs_cm = pid_m * BLOCK_M + tl.arange(0, BLOCK_M)
    offs_cn = pid_n * BLOCK_N + tl.arange(0, BLOCK_N)
    c_ptrs = c_ptr + offs_cm[:, None] * stride_cm + offs_cn[None, :] * stride_cn
    mask = (offs_cm[:, None] < M) & (offs_cn[None, :] < N)
    tl.store(c_ptrs, c, mask=mask)

# config = {"BLOCK_K": 128, "BLOCK_M": 64, "BLOCK_N": 128, "GROUP_M": 4, "arch": "sm_90", "dtype": "fp16", "num_ctas": 1, "num_stages": 3, "num_warps": 4}
# arch = sm_90


// ===== COMPILED SASS (sm_90a) =====

	.target	sm_90a

	.elftype	@"ET_EXEC"


//--------------------- .note.nv.tkinfo           --------------------------
	.section	.note.nv.tkinfo,"",@"SHT_NOTE"
	.sectionflags	@"SHF_NOTE_NV_TKINFO"
	.tkinfo
        /*0018*/ 	.word	0x00000002
        /*0030*/ 	.string	""
        /*0030*/ 	.string	"ptxas"
        /*0030*/ 	.string	"Cuda compilation tools, release 13.0, V13.0.88"
        /*0030*/ 	.string	"Build cuda_13.0.r13.0/compiler.36424714_0"
        /*0030*/ 	.string	"-v  -suppress-debug-info  -lineinfo  -arch sm_90a "



//--------------------- .note.nv.cuinfo           --------------------------
	.section	.note.nv.cuinfo,"",@"SHT_NOTE"
	.sectionflags	@"SHF_NOTE_NV_CUINFO"
        /*0018*/ 	.short	0x0002
        /*001a*/ 	.short	0x005a
        /*001c*/ 	.short	0x0082
	.zero		2


//--------------------- .nv.info                  --------------------------
	.section	.nv.info,"",@"SHT_CUDA_INFO"
	.align	4


	//----- nvinfo : EIATTR_REGCOUNT
	.align		4
        /*0000*/ 	.byte	0x04, 0x2f
        /*0002*/ 	.short	(.L_1 - .L_0)
	.align		4
.L_0:
        /*0004*/ 	.word	index@(matmul_kernel)
        /*0008*/ 	.word	0x000000ff


	//----- nvinfo : EIATTR_FRAME_SIZE
	.align		4
.L_1:
        /*000c*/ 	.byte	0x04, 0x11
        /*000e*/ 	.short	(.L_3 - .L_2)
	.align		4
.L_2:
        /*0010*/ 	.word	index@(matmul_kernel)
        /*0014*/ 	.word	0x000006d0


	//----- nvinfo : EIATTR_MIN_STACK_SIZE
	.align		4
.L_3:
        /*0018*/ 	.byte	0x04, 0x12
        /*001a*/ 	.short	(.L_5 - .L_4)
	.align		4
.L_4:
        /*001c*/ 	.word	index@(matmul_kernel)
        /*0020*/ 	.word	0x000006d0
.L_5:


//--------------------- .nv.compat                --------------------------
	.section	.nv.compat,"",@"SHT_CUDA_COMPAT_INFO"
	.align	4
        /*0000*/ 	.byte	0x02, 0x09, 0x01, 0x00, 0x02, 0x02, 0x04, 0x00, 0x02, 0x05, 0x05, 0x00, 0x03, 0x07, 0x01, 0x01
        /*0010*/ 	.byte	0x02, 0x03, 0x00, 0x00, 0x02, 0x06, 0x01, 0x00, 0x04, 0x0b, 0x08, 0x00, 0x00, 0x00, 0x00, 0x00
        /*0020*/ 	.byte	0x00, 0x00, 0x00, 0x00


//--------------------- .nv.info.matmul_kernel    --------------------------
	.section	.nv.info.matmul_kernel,"",@"SHT_CUDA_INFO"
	.sectionflags	@""
	.align	4


	//----- nvinfo : EIATTR_CUDA_API_VERSION
	.align		4
        /*0000*/ 	.byte	0x04, 0x37
        /*0002*/ 	.short	(.L_7 - .L_6)
.L_6:
        /*0004*/ 	.word	0x00000082


	//----- nvinfo : EIATTR_KPARAM_INFO
	.align		4
.L_7:
        /*0008*/ 	.byte	0x04, 0x17
        /*000a*/ 	.short	(.L_9 - .L_8)
.L_8:
        /*000c*/ 	.word	0x00000000
        /*0010*/ 	.short	0x000d
        /*0012*/ 	.short	0x0048
        /*0014*/ 	.byte	0x00, 0xf4, 0x21, 0x00


	//----- nvinfo : EIATTR_KPARAM_INFO
	.align		4
.L_9:
        /*0018*/ 	.byte	0x04, 0x17
        /*001a*/ 	.short	(.L_11 - .L_10)
.L_10:
        /*001c*/ 	.word	0x00000000
        /*0020*/ 	.short	0x000c
        /*0022*/ 	.short	0x0040
        /*0024*/ 	.byte	0x00, 0xf4, 0x21, 0x00


	//----- nvinfo : EIATTR_KPARAM_INFO
	.align		4
.L_11:
        /*0028*/ 	.byte	0x04, 0x17
        /*002a*/ 	.short	(.L_13 - .L_12)
.L_12:
        /*002c*/ 	.word	0x00000000
        /*0030*/ 	.short	0x000b
        /*0032*/ 	.short	0x0038
        /*0034*/ 	.byte	0x00, 0xf0, 0x11, 0x00


	//----- nvinfo : EIATTR_KPARAM_INFO
	.align		4
.L_13:
        /*0038*/ 	.byte	0x04, 0x17
        /*003a*/ 	.short	(.L_15 - .L_14)
.L_14:
        /*003c*/ 	.word	0x00000000
        /*0040*/ 	.short	0x000a
        /*0042*/ 	.short	0x0034
        /*0044*/ 	.byte	0x00, 0xf0, 0x11, 0x00


	//----- nvinfo : EIATTR_KPARAM_INFO
	.align		4
.L_15:
        /*0048*/ 	.byte	0x04, 0x17
        /*004a*/ 	.short	(.L_17 - .L_16)
.L_16:
        /*004c*/ 	.word	0x00000000
        /*0050*/ 	.short	0x0009
        /*0052*/ 	.short	0x0030
        /*0054*/ 	.byte	0x00, 0xf0, 0x11, 0x00


	//----- nvinfo : EIATTR_KPARAM_INFO
	.align		4
.L_17:
        /*0058*/ 	.byte	0x04, 0x17
        /*005a*/ 	.short	(.L_19 - .L_18)
.L_18:
        /*005c*/ 	.word	0x00000000
        /*0060*/ 	.short	0x0008
        /*0062*/ 	.short	0x002c
        /*0064*/ 	.byte	0x00, 0xf0, 0x11, 0x00


	//----- nvinfo : EIATTR_KPARAM_INFO
	.align		4
.L_19:
        /*0068*/ 	.byte	0x04, 0x17
        /*006a*/ 	.short	(.L_21 - .L_20)
.L_20:
        /*006c*/ 	.word	0x00000000
        /*0070*/ 	.short	0x0007
        /*0072*/ 	.short	0x0028
        /*0074*/ 	.byte	0x00, 0xf0, 0x11, 0x00


	//----- nvinfo : EIATTR_KPARAM_INFO
	.align		4
.L_21:
        /*0078*/ 	.byte	0x04, 0x17
        /*007a*/ 	.short	(.L_23 - .L_22)
.L_22:
        /*007c*/ 	.word	0x00000000
        /*0080*/ 	.short	0x0006
        /*0082*/ 	.short	0x0024
        /*0084*/ 	.byte	0x00, 0xf0, 0x11, 0x00


	//----- nvinfo : EIATTR_KPARAM_INFO
	.align		4
.L_23:
        /*0088*/ 	.byte	0x04, 0x17
        /*008a*/ 	.short	(.L_25 - .L_24)
.L_24:
        /*008c*/ 	.word	0x00000000
        /*0090*/ 	.short	0x0005
        /*0092*/ 	.short	0x0020
        /*0094*/ 	.byte	0x00, 0xf0, 0x11, 0x00


	//----- nvinfo : EIATTR_KPARAM_INFO
	.align		4
.L_25:
        /*0098*/ 	.byte	0x04, 0x17
        /*009a*/ 	.short	(.L_27 - .L_26)
.L_26:
        /*009c*/ 	.word	0x00000000
        /*00a0*/ 	.short	0x0004
        /*00a2*/ 	.short	0x001c
        /*00a4*/ 	.byte	0x00, 0xf0, 0x11, 0x00


	//----- nvinfo : EIATTR_KPARAM_INFO
	.align		4
.L_27:
        /*00a8*/ 	.byte	0x04, 0x17
        /*00aa*/ 	.short	(.L_29 - .L_28)
.L_28:
        /*00ac*/ 	.word	0x00000000
        /*00b0*/ 	.short	0x0003
        /*00b2*/ 	.short	0x0018
        /*00b4*/ 	.byte	0x00, 0xf0, 0x11, 0x00


	//----- nvinfo : EIATTR_KPARAM_INFO
	.align		4
.L_29:
        /*00b8*/ 	.byte	0x04, 0x17
        /*00ba*/ 	.short	(.L_31 - .L_30)
.L_30:
        /*00bc*/ 	.word	0x00000000
        /*00c0*/ 	.short	0x0002
        /*00c2*/ 	.short	0x0010
        /*00c4*/ 	.byte	0x00, 0xf4, 0x21, 0x00


	//----- nvinfo : EIATTR_KPARAM_INFO
	.align		4
.L_31:
        /*00c8*/ 	.byte	0x04, 0x17
        /*00ca*/ 	.short	(.L_33 - .L_32)
.L_32:
        /*00cc*/ 	.word	0x00000000
        /*00d0*/ 	.short	0x0001
        /*00d2*/ 	.short	0x0008
        /*00d4*/ 	.byte	0x00, 0xf4, 0x21, 0x00


	//----- nvinfo : EIATTR_KPARAM_INFO
	.align		4
.L_33:
        /*00d8*/ 	.byte	0x04, 0x17
        /*00da*/ 	.short	(.L_35 - .L_34)
.L_34:
        /*00dc*/ 	.word	0x00000000
        /*00e0*/ 	.short	0x0000
        /*00e2*/ 	.short	0x0000
        /*00e4*/ 	.byte	0x00, 0xf4, 0x21, 0x00


	//----- nvinfo : EIATTR_SPARSE_MMA_MASK
	.align		4
.L_35:
        /*00e8*/ 	.byte	0x03, 0x50
        /*00ea*/ 	.short	0x0000


	//----- nvinfo : EIATTR_MAXREG_COUNT
	.align		4
        /*00ec*/ 	.byte	0x03, 0x1b
        /*00ee*/ 	.short	0x00ff


	//----- nvinfo : EIATTR_NUM_BARRIERS
	.align		4
        /*00f0*/ 	.byte	0x02, 0x4c
        /*00f2*/ 	.byte	0x01
	.zero		1


	//----- nvinfo : EIATTR_ANNOTATIONS
	.align		4
        /*00f4*/ 	.byte	0x04, 0x55
        /*00f6*/ 	.short	(.L_37 - .L_36)


	//   ....[0]....
.L_36:
        /*00f8*/ 	.word	0x00000001
        /*00fc*/ 	.byte	0x60, 0x06, 0x00, 0x00, 0x01, 0x00, 0x00, 0x00, 0x90, 0x72, 0x00, 0x00, 0x01, 0x00, 0x00, 0x00
        /* <DEDUP_REMOVED lines=597> */
        /*265c*/ 	.byte	0x60, 0x4c, 0x01, 0x00


	//----- nvinfo : EIATTR_MERCURY_ISA_VERSION
	.align		4
.L_37:
        /*2660*/ 	.byte	0x03, 0x5f
        /*2662*/ 	.short	0x0101


	//----- nvinfo : EIATTR_EXIT_INSTR_OFFSETS
	.align		4
        /*2664*/ 	.byte	0x04, 0x1c
        /*2666*/ 	.short	(.L_39 - .L_38)


	//   ....[0]....
.L_38:
        /*2668*/ 	.word	0x000169a0


	//   ....[1]....
        /*266c*/ 	.word	0x000169d0


	//----- nvinfo : EIATTR_REQNTID
	.align		4
.L_39:
        /*2670*/ 	.byte	0x04, 0x10
        /*2672*/ 	.short	(.L_41 - .L_40)
.L_40:
        /*2674*/ 	.word	0x00000080
        /*2678*/ 	.word	0x00000001
        /*267c*/ 	.word	0x00000001


	//----- nvinfo : EIATTR_CBANK_PARAM_SIZE
	.align		4
.L_41:
        /*2680*/ 	.byte	0x03, 0x19
        /*2682*/ 	.short	0x0050


	//----- nvinfo : EIATTR_PARAM_CBANK
	.align		4
        /*2684*/ 	.byte	0x04, 0x0a
        /*2686*/ 	.short	(.L_43 - .L_42)
	.align		4
.L_42:
        /*2688*/ 	.word	index@(.nv.constant0.matmul_kernel)
        /*268c*/ 	.short	0x0210
        /*268e*/ 	.short	0x0050


	//----- nvinfo : EIATTR_SW_WAR
	.align		4
.L_43:
        /*2690*/ 	.byte	0x04, 0x36
        /*2692*/ 	.short	(.L_45 - .L_44)
.L_44:
        /*2694*/ 	.word	0x00000008
.L_45:


//--------------------- .nv.callgraph             --------------------------
	.section	.nv.callgraph,"",@"SHT_CUDA_CALLGRAPH"
	.align	4
	.sectionentsize	8
	.align		4
        /*0000*/ 	.word	0x00000000
	.align		4
        /*0004*/ 	.word	0xffffffff
	.align		4
        /*0008*/ 	.word	0x00000000
	.align		4
        /*000c*/ 	.word	0xfffffffe
	.align		4
        /*0010*/ 	.word	0x00000000
	.align		4
        /*0014*/ 	.word	0xfffffffd
	.align		4
        /*0018*/ 	.word	0x00000000
	.align		4
        /*001c*/ 	.word	0xfffffffc


//--------------------- .text.matmul_kernel       --------------------------
	.section	.text.matmul_kernel,"ax",@progbits
	.align	128
        .global         matmul_kernel
        .type           matmul_kernel,@function
        .size           matmul_kernel,(.L_x_3 - matmul_kernel)
        .other          matmul_kernel,@"STO_CUDA_ENTRY STV_DEFAULT"
matmul_kernel:
.text.matmul_kernel:
[----:B------:R-:W0:Y:S08]  /*0000*/  LDC R1, c[0x0][0x28] ;  /* 0x00000a00ff017b82 */ /* 0x000e300000000800 */
[----:B------:R-:W1:Y:S01]  /*0010*/  LDC.64 R86, c[0x0][0x228] ;  /* 0x00008a00ff567b82 */ /* 0x000e620000000a00 */
[----:B------:R-:W2:Y:S01]  /*0020*/  S2R R5, SR_CTAID.X ;  /* 0x0000000000057919 */ /* 0x000ea20000002500 */
[----:B0-----:R-:W-:Y:S01]  /*0030*/  VIADD R1, R1, 0xfffff930 ;  /* 0xfffff93001017836 */ /* 0x001fe20000000000 */
[----:B------:R-:W-:Y:S01]  /*0040*/  UMOV UR7, 0x400 ;  /* 0x0000040000077882 */ /* 0x000fe20000000000 */
[----:B------:R-:W-:Y:S01]  /*0050*/  ULDC.64 UR16, c[0x0][0x208] ;  /* 0x0000820000107ab9 */ /* 0x000fe20000000a00 */
[----:B------:R-:W0:Y:S01]  /*0060*/  S2R R91, SR_TID.X ;  /* 0x00000000005b7919 */ /* 0x000e220000002100 */
[----:B------:R-:W-:-:S02]  /*0070*/  CS2R R32, SRZ ;  /* 0x0000000000207805 */ /* 0x000fc4000001ff00 */
[----:B------:R-:W-:Y:S01]  /*0080*/  CS2R R34, SRZ ;  /* 0x0000000000227805 */ /* 0x000fe2000001ff00 */
[----:B------:R-:W3:Y:S01]  /*0090*/  LDC R120, c[0x0][0x230] ;  /* 0x00008c00ff787b82 */ /* 0x000ee20000000800 */
[----:B------:R-:W-:Y:S02]  /*00a0*/  CS2R R40, SRZ ;  /* 0x0000000000287805 */ /* 0x000fe4000001ff00 */
[----:B------:R-:W-:Y:S02]  /*00b0*/  CS2R R42, SRZ ;  /* 0x00000000002a7805 */ /* 0x000fe4000001ff00 */
[----:B------:R-:W-:Y:S02]  /*00c0*/  CS2R R48, SRZ ;  /* 0x0000000000307805 */ /* 0x000fe4000001ff00 */
[----:B------:R-:W-:Y:S02]  /*00d0*/  CS2R R50, SRZ ;  /* 0x0000000000327805 */ /* 0x000fe4000001ff00 */
[----:B------:R-:W-:-:S02]  /*00e0*/  CS2R R56, SRZ ;  /* 0x0000000000387805 */ /* 0x000fc4000001ff00 */
[----:B------:R-:W-:Y:S02]  /*00f0*/  CS2R R58, SRZ ;  /* 0x00000000003a7805 */ /* 0x000fe4000001ff00 */
[----:B------:R-:W-:Y:S01]  /*0100*/  CS2R R64, SRZ ;  /* 0x0000000000407805 */ /* 0x000fe2000001ff00 */
[----:B------:R-:W4:Y:S01]  /*0110*/  S2UR UR4, SR_CgaCtaId ;  /* 0x00000000000479c3 */ /* 0x000f220000008800 */
[----:B------:R-:W-:Y:S02]  /*0120*/  CS2R R66, SRZ ;  /* 0x0000000000427805 */ /* 0x000fe4000001ff00 */
[----:B------:R-:W-:Y:S02]  /*0130*/  CS2R R72, SRZ ;  /* 0x0000000000487805 */ /* 0x000fe4000001ff00 */
[----:B------:R-:W-:Y:S02]  /*0140*/  CS2R R74, SRZ ;  /* 0x00000000004a7805 */ /* 0x000fe4000001ff00 */
[----:B------:R-:W-:-:S02]  /*0150*/  CS2R R80, SRZ ;  /* 0x0000000000507805 */ /* 0x000fc4000001ff00 */
[----:B------:R-:W-:Y:S01]  /*0160*/  CS2R R82, SRZ ;  /* 0x0000000000527805 */ /* 0x000fe2000001ff00 */
[----:B-1----:R-:W-:-:S05]  /*0170*/  VIADD R0, R87, 0x7f ;  /* 0x0000007f57007836 */ /* 0x002fca0000000000 */
[----:B------:R-:W-:Y:S01]  /*0180*/  SHF.R.S32.HI R3, RZ, 0x1f, R0 ;  /* 0x0000001fff037819 */ /* 0x000fe20000011400 */
[----:B---3--:R-:W-:-:S03]  /*0190*/  VIADD R120, R120, 0x7f ;  /* 0x0000007f78787836 */ /* 0x008fc60000000000 */
[----:B------:R-:W-:Y:S02]  /*01a0*/  LEA.HI R3, R3, R0, RZ, 0x7 ;  /* 0x0000000003037211 */ /* 0x000fe400078f38ff */
[----:B--2---:R-:W-:Y:S02]  /*01b0*/  IABS R8, R5 ;  /* 0x0000000500087213 */ /* 0x004fe40000000000 */
[----:B------:R-:W-:Y:S02]  /*01c0*/  SHF.R.S32.HI R3, RZ, 0x7, R3 ;  /* 0x00000007ff037819 */ /* 0x000fe40000011403 */
[----:B0-----:R-:W-:Y:S01]  /*01d0*/  SHF.R.U32.HI R27, RZ, 0x6, R91 ;  /* 0x00000006ff1b7819 */ /* 0x001fe2000001165b */
[----:B----4-:R-:W-:Y:S01]  /*01e0*/  ULEA UR7, UR4, UR7, 0x18 ;  /* 0x0000000704077291 */ /* 0x010fe2000f8ec03f */
[----:B------:R-:W-:Y:S01]  /*01f0*/  LOP3.LUT R89, R91, 0x7f, RZ, 0xc0, !PT ;  /* 0x0000007f5b597812 */ /* 0x000fe200078ec0ff */
[----:B------:R-:W-:Y:S01]  /*0200*/  IMAD.SHL.U32 R4, R3, 0x4, RZ ;  /* 0x0000000403047824 */ /* 0x000fe200078e00ff */
[----:B------:R-:W-:-:S04]  /*0210*/  SGXT.U32 R27, R27, 0x1 ;  /* 0x000000011b1b781a */ /* 0x000fc80000000000 */
[-C--:B------:R-:W-:Y:S02]  /*0220*/  IABS R7, R4.reuse ;  /* 0x0000000400077213 */ /* 0x080fe40000000000 */
[----:B------:R-:W-:Y:S02]  /*0230*/  IABS R10, R4 ;  /* 0x00000004000a7213 */ /* 0x000fe40000000000 */
[----:B------:R-:W0:Y:S08]  /*0240*/  I2F.RP R0, R7 ;  /* 0x0000000700007306 */ /* 0x000e300000209400 */
[----:B0-----:R-:W0:Y:S02]  /*0250*/  MUFU.RCP R0, R0 ;  /* 0x0000000000007308 */ /* 0x001e240000001000 */
[----:B0-----:R-:W-:-:S02]  /*0260*/  VIADD R2, R0, 0xffffffe ;  /* 0x0ffffffe00027836 */ /* 0x001fc40000000000 */
[----:B------:R-:W-:-:S04]  /*0270*/  IMAD.MOV R0, RZ, RZ, -R10 ;  /* 0x000000ffff007224 */ /* 0x000fc800078e0a0a */
[----:B------:R0:W1:Y:S02]  /*0280*/  F2I.FTZ.U32.TRUNC.NTZ R3, R2 ;  /* 0x0000000200037305 */ /* 0x000064000021f000 */
[----:B0-----:R-:W-:Y:S02]  /*0290*/  IMAD.MOV.U32 R2, RZ, RZ, RZ ;  /* 0x000000ffff027224 */ /* 0x001fe400078e00ff */
[----:B-1----:R-:W-:-:S04]  /*02a0*/  IMAD.MOV R6, RZ, RZ, -R3 ;  /* 0x000000ffff067224 */ /* 0x002fc800078e0a03 */
[----:B------:R-:W-:Y:S02]  /*02b0*/  IMAD R9, R6, R7, RZ ;  /* 0x0000000706097224 */ /* 0x000fe400078e02ff */
[----:B------:R-:W-:Y:S02]  /*02c0*/  IMAD.MOV.U32 R6, RZ, RZ, R8 ;  /* 0x000000ffff067224 */ /* 0x000fe400078e0008 */
[----:B------:R-:W-:-:S06]  /*02d0*/  IMAD.HI.U32 R3, R3, R9, R2 ;  /* 0x0000000903037227 */ /* 0x000fcc00078e0002 */
[----:B------:R-:W-:-:S04]  /*02e0*/  IMAD.HI.U32 R3, R3, R6, RZ ;  /* 0x0000000603037227 */ /* 0x000fc800078e00ff */
[----:B------:R-:W-:-:S05]  /*02f0*/  IMAD R0, R3, R0, R6 ;  /* 0x0000000003007224 */ /* 0x000fca00078e0206 */
[----:B------:R-:W-:-:S13]  /*0300*/  ISETP.GT.U32.AND P1, PT, R7, R0, PT ;  /* 0x000000000700720c */ /* 0x000fda0003f24070 */
[----:B------:R-:W-:Y:S02]  /*0310*/  @!P1 IMAD.IADD R0, R0, 0x1, -R7 ;  /* 0x0000000100009824 */ /* 0x000fe400078e0a07 */
[----:B------:R-:W-:Y:S01]  /*0320*/  @!P1 VIADD R3, R3, 0x1 ;  /* 0x0000000103039836 */ /* 0x000fe20000000000 */
[----:B------:R-:W-:Y:S02]  /*0330*/  ISETP.NE.AND P1, PT, R4, RZ, PT ;  /* 0x000000ff0400720c */ /* 0x000fe40003f25270 */
[----:B------:R-:W-:Y:S02]  /*0340*/  ISETP.GE.U32.AND P0, PT, R0, R7, PT ;  /* 0x000000070000720c */ /* 0x000fe40003f06070 */
[----:B------:R-:W-:-:S04]  /*0350*/  LOP3.LUT R0, R5, R4, RZ, 0x3c, !PT ;  /* 0x0000000405007212 */ /* 0x000fc800078e3cff */
[----:B------:R-:W-:Y:S01]  /*0360*/  ISETP.GE.AND P2, PT, R0, RZ, PT ;  /* 0x000000ff0000720c */ /* 0x000fe20003f46270 */
[----:B------:R-:W-:-:S06]  /*0370*/  VIADD R0, R86, 0x3f ;  /* 0x0000003f56007836 */ /* 0x000fcc0000000000 */
[----:B------:R-:W-:-:S04]  /*0380*/  @P0 VIADD R3, R3, 0x1 ;  /* 0x0000000103030836 */ /* 0x000fc80000000000 */
[----:B------:R-:W-:Y:S01]  /*0390*/  IMAD.MOV.U32 R2, RZ, RZ, R3 ;  /* 0x000000ffff027224 */ /* 0x000fe200078e0003 */
[----:B------:R-:W-:-:S03]  /*03a0*/  SHF.R.S32.HI R3, RZ, 0x1f, R0 ;  /* 0x0000001fff037819 */ /* 0x000fc60000011400 */
[----:B------:R-:W-:Y:S01]  /*03b0*/  @!P2 IMAD.MOV R2, RZ, RZ, -R2 ;  /* 0x000000ffff02a224 */ /* 0x000fe200078e0a02 */
[----:B------:R-:W-:Y:S02]  /*03c0*/  @!P1 LOP3.LUT R2, RZ, R4, RZ, 0x33, !PT ;  /* 0x00000004ff029212 */ /* 0x000fe400078e33ff */
[----:B------:R-:W-:-:S03]  /*03d0*/  LEA.HI R3, R3, R0, RZ, 0x6 ;  /* 0x0000000003037211 */ /* 0x000fc600078f30ff */
[----:B------:R-:W-:Y:S02]  /*03e0*/  IMAD.SHL.U32 R6, R2, 0x4, RZ ;  /* 0x0000000402067824 */ /* 0x000fe400078e00ff */
[----:B------:R-:W-:-:S03]  /*03f0*/  IMAD.MOV R2, RZ, RZ, -R2 ;  /* 0x000000ffff027224 */ /* 0x000fc600078e0a02 */
[----:B------:R-:W-:Y:S01]  /*0400*/  LEA.HI.SX32 R3, R3, -R6, 0x1a ;  /* 0x8000000603037211 */ /* 0x000fe200078fd2ff */
[----:B------:R-:W-:-:S03]  /*0410*/  IMAD R4, R4, R2, R5 ;  /* 0x0000000204047224 */ /* 0x000fc600078e0205 */
[----:B------:R-:W-:Y:S02]  /*0420*/  VIMNMX R11, R3, 0x4, PT ;  /* 0x00000004030b7848 */ /* 0x000fe40003fe0100 */
[----:B------:R-:W-:Y:S02]  /*0430*/  IABS R9, R4 ;  /* 0x0000000400097213 */ /* 0x000fe40000000000 */
[----:B------:R-:W-:-:S04]  /*0440*/  IABS R7, R11 ;  /* 0x0000000b00077213 */ /* 0x000fc80000000000 */
[----:B------:R-:W0:Y:S08]  /*0450*/  I2F.RP R0, R7 ;  /* 0x0000000700007306 */ /* 0x000e300000209400 */
[----:B0-----:R-:W0:Y:S02]  /*0460*/  MUFU.RCP R0, R0 ;  /* 0x0000000000007308 */ /* 0x001e240000001000 */
[----:B0-----:R-:W-:-:S06]  /*0470*/  VIADD R3, R0, 0xffffffe ;  /* 0x0ffffffe00037836 */ /* 0x001fcc0000000000 */
[----:B------:R-:W0:Y:S02]  /*0480*/  F2I.FTZ.U32.TRUNC.NTZ R3, R3 ;  /* 0x0000000300037305 */ /* 0x000e24000021f000 */
[----:B0-----:R-:W-:-:S04]  /*0490*/  IMAD.MOV R8, RZ, RZ, -R3 ;  /* 0x000000ffff087224 */ /* 0x001fc800078e0a03 */
[----:B------:R-:W-:Y:S01]  /*04a0*/  IMAD.MOV.U32 R2, RZ, RZ, R8 ;  /* 0x000000ffff027224 */ /* 0x000fe200078e0008 */
[----:B------:R-:W-:-:S03]  /*04b0*/  IABS R8, R11 ;  /* 0x0000000b00087213 */ /* 0x000fc60000000000 */
[----:B------:R-:W-:Y:S02]  /*04c0*/  IMAD R5, R2, R7, RZ ;  /* 0x0000000702057224 */ /* 0x000fe400078e02ff */
[----:B------:R-:W-:Y:S02]  /*04d0*/  IMAD.MOV.U32 R2, RZ, RZ, RZ ;  /* 0x000000ffff027224 */ /* 0x000fe400078e00ff */
[----:B------:R-:W-:Y:S02]  /*04e0*/  IMAD.MOV R0, RZ, RZ, -R8 ;  /* 0x000000ffff007224 */ /* 0x000fe400078e0a08 */
[----:B------:R-:W-:-:S06]  /*04f0*/  IMAD.HI.U32 R2, R3, R5, R2 ;  /* 0x0000000503027227 */ /* 0x000fcc00078e0002 */
[----:B------:R-:W-:-:S04]  /*0500*/  IMAD.HI.U32 R2, R2, R9, RZ ;  /* 0x0000000902027227 */ /* 0x000fc800078e00ff */
[----:B------:R-:W-:Y:S01]  /*0510*/  IMAD R0, R2, R0, R9 ;  /* 0x0000000002007224 */ /* 0x000fe200078e0209 */
[----:B------:R-:W-:-:S04]  /*0520*/  CS2R R8, SRZ ;  /* 0x0000000000087805 */ /* 0x000fc8000001ff00 */
[----:B------:R-:W-:-:S13]  /*0530*/  ISETP.GT.U32.AND P1, PT, R7, R0, PT ;  /* 0x000000000700720c */ /* 0x000fda0003f24070 */
[----:B------:R-:W-:Y:S02]  /*0540*/  @!P1 IMAD.IADD R0, R0, 0x1, -R7 ;  /* 0x0000000100009824 */ /* 0x000fe400078e0a07 */
[----:B------:R-:W-:Y:S01]  /*0550*/  @!P1 VIADD R2, R2, 0x1 ;  /* 0x0000000102029836 */ /* 0x000fe20000000000 */
[----:B------:R-:W-:Y:S02]  /*0560*/  ISETP.NE.AND P1, PT, R11, RZ, PT ;  /* 0x000000ff0b00720c */ /* 0x000fe40003f25270 */
[----:B------:R-:W-:Y:S02]  /*0570*/  ISETP.GE.U32.AND P0, PT, R0, R7, PT ;  /* 0x000000070000720c */ /* 0x000fe40003f06070 */
[----:B------:R-:W-:-:S04]  /*0580*/  LOP3.LUT R0, R4, R11, RZ, 0x3c, !PT ;  /* 0x0000000b04007212 */ /* 0x000fc800078e3cff */
[----:B------:R-:W-:-:S07]  /*0590*/  ISETP.GE.AND P2, PT, R0, RZ, PT ;  /* 0x000000ff0000720c */ /* 0x000fce0003f46270 */
[----:B------:R-:W-:Y:S01]  /*05a0*/  @P0 VIADD R2, R2, 0x1 ;  /* 0x0000000102020836 */ /* 0x000fe20000000000 */
[----:B------:R-:W-:-:S03]  /*05b0*/  ISETP.GE.AND P0, PT, R120, 0x80, PT ;  /* 0x000000807800780c */ /* 0x000fc60003f06270 */
[----:B------:R-:W-:-:S04]  /*05c0*/  IMAD.MOV.U32 R0, RZ, RZ, R2 ;  /* 0x000000ffff007224 */ /* 0x000fc800078e0002 */
[----:B------:R-:W-:Y:S01]  /*05d0*/  @!P2 IMAD.MOV R0, RZ, RZ, -R0 ;  /* 0x000000ffff00a224 */ /* 0x000fe200078e0a00 */
[----:B------:R-:W-:-:S05]  /*05e0*/  @!P1 LOP3.LUT R0, RZ, R11, RZ, 0x33, !PT ;  /* 0x0000000bff009212 */ /* 0x000fca00078e33ff */
[----:B------:R-:W-:Y:S02]  /*05f0*/  IMAD.MOV R2, RZ, RZ, -R0 ;  /* 0x000000ffff027224 */ /* 0x000fe400078e0a00 */
[----:B------:R-:W-:Y:S02]  /*0600*/  IMAD.SHL.U32 R0, R0, 0x80, RZ ;  /* 0x0000008000007824 */ /* 0x000fe400078e00ff */
[----:B------:R-:W-:Y:S01]  /*0610*/  IMAD R2, R11, R2, R4 ;  /* 0x000000020b027224 */ /* 0x000fe200078e0204 */
[----:B------:R-:W-:-:S03]  /*0620*/  CS2R R10, SRZ ;  /* 0x00000000000a7805 */ /* 0x000fc6000001ff00 */
[----:B------:R-:W-:Y:S01]  /*0630*/  IMAD.IADD R3, R6, 0x1, R2 ;  /* 0x0000000106037824 */ /* 0x000fe200078e0202 */
[----:B------:R-:W-:-:S05]  /*0640*/  LOP3.LUT R2, R91, 0x3f, RZ, 0xc0, !PT ;  /* 0x0000003f5b027812 */ /* 0x000fca00078ec0ff */
[----:B------:R-:W-:-:S05]  /*0650*/  IMAD R15, R3, 0x40, R2 ;  /* 0x00000040030f7824 */ /* 0x000fca00078e0202 */
[----:B------:R0:W-:Y:S01]  /*0660*/  STL [R1+0x570], R15 ;  /* 0x0005700f01007387 */ /* 0x0001e20000100800 */
[----:B------:R-:W-:Y:S05]  /*0670*/  @!P0 BRA `(.L_x_0) ;  /* 0x0000014400788947 */ /* 0x000fea0003800000 */
[----:B------:R-:W-:Y:S01]  /*0680*/  IABS R10, R86 ;  /* 0x00000056000a7213 */ /* 0x000fe20000000000 */
[C---:B------:R-:W-:Y:S01]  /*0690*/  VIADD R13, R0.reuse, 0x7e ;  /* 0x0000007e000d7836 */ /* 0x040fe20000000000 */
[----:B------:R-:W-:Y:S01]  /*06a0*/  IABS R4, R87 ;  /* 0x0000005700047213 */ /* 0x000fe20000000000 */
[C---:B------:R-:W-:Y:S01]  /*06b0*/  VIADD R17, R0.reuse, 0x78 ;  /* 0x0000007800117836 */ /* 0x040fe20000000000 */
[----:B------:R-:W1:Y:S01]  /*06c0*/  I2F.RP R3, R10 ;  /* 0x0000000a00037306 */ /* 0x000e620000209400 */
[----:B------:R-:W-:Y:S01]  /*06d0*/  IABS R47, R15 ;  /* 0x0000000f002f7213 */ /* 0x000fe20000000000 */
[C---:B------:R-:W-:Y:S01]  /*06e0*/  VIADD R19, R0.reuse, 0x77 ;  /* 0x0000007700137836 */ /* 0x040fe20000000000 */
[----:B------:R-:W-:Y:S01]  /*06f0*/  IABS R14, R13 ;  /* 0x0000000d000e7213 */ /* 0x000fe20000000000 */
[C---:B------:R-:W-:Y:S01]  /*0700*/  VIADD R21, R0.reuse, 0x63 ;  /* 0x0000006300157836 */ /* 0x040fe20000000000 */
[----:B------:R-:W-:Y:S01]  /*0710*/  ISETP.GE.AND P4, PT, R15, RZ, PT ;  /* 0x000000ff0f00720c */ /* 0x000fe20003f86270 */
[----:B0-----:R-:W-:Y:S01]  /*0720*/  VIADD R15, R0, 0x79 ;  /* 0x00000079000f7836 */ /* 0x001fe20000000000 */
[----:B------:R-:W-:Y:S01]  /*0730*/  ISETP.NE.AND P3, PT, R86, RZ, PT ;  /* 0x000000ff5600720c */ /* 0x000fe20003f65270 */
[----:B------:R-:W0:Y:S01]  /*0740*/  I2F.RP R5, R4 ;  /* 0x0000000400057306 */ /* 0x000e220000209400 */
[----:B------:R-:W-:Y:S01]  /*0750*/  IABS R22, R17 ;  /* 0x0000001100167213 */ /* 0x000fe20000000000 */
[C---:B------:R-:W-:Y:S01]  /*0760*/  VIADD R23, R0.reuse, 0x39 ;  /* 0x0000003900177836 */ /* 0x040fe20000000000 */
[----:B------:R-:W-:Y:S01]  /*0770*/  IABS R20, R15 ;  /* 0x0000000f00147213 */ /* 0x000fe20000000000 */
[C---:B------:R-:W-:Y:S01]  /*0780*/  VIADD R24, R0.reuse, 0x10 ;  /* 0x0000001000187836 */ /* 0x040fe20000000000 */
[----:B------:R-:W-:Y:S01]  /*0790*/  IABS R88, R19 ;  /* 0x0000001300587213 */ /* 0x000fe20000000000 */
[C---:B------:R-:W-:Y:S01]  /*07a0*/  VIADD R25, R0.reuse, 0xf ;  /* 0x0000000f00197836 */ /* 0x040fe20000000000 */
[----:B------:R-:W-:Y:S01]  /*07b0*/  IABS R150, R21 ;  /* 0x0000001500967213 */ /* 0x000fe20000000000 */
[----:B-1----:R-:W1:Y:S01]  /*07c0*/  MUFU.RCP R3, R3 ;  /* 0x0000000300037308 */ /* 0x002e620000001000 */
[----:B------:R-:W-:Y:S01]  /*07d0*/  IABS R252, R23 ;  /* 0x0000001700fc7213 */ /* 0x000fe20000000000 */
[----:B------:R-:W-:Y:S01]  /*07e0*/  VIADD R26, R0, 0xe ;  /* 0x0000000e001a7836 */ /* 0x000fe20000000000 */
[----:B------:R-:W-:Y:S01]  /*07f0*/  IABS R162, R24 ;  /* 0x0000001800a27213 */ /* 0x000fe20000000000 */
[----:B------:R-:W-:Y:S01]  /*0800*/  ULDC UR10, c[0x0][0x23c] ;  /* 0x00008f00000a7ab9 */ /* 0x000fe20000000800 */
[----:B------:R-:W-:Y:S01]  /*0810*/  IABS R160, R25 ;  /* 0x0000001900a07213 */ /* 0x000fe20000000000 */
[----:B------:R-:W-:Y:S01]  /*0820*/  ULDC.64 UR4, c[0x0][0x218] ;  /* 0x0000860000047ab9 */ /* 0x000fe20000000a00 */
[----:B------:R-:W-:Y:S01]  /*0830*/  IABS R158, R26 ;  /* 0x0000001a009e7213 */ /* 0x000fe20000000000 */
[----:B0-----:R-:W0:Y:S01]  /*0840*/  MUFU.RCP R5, R5 ;  /* 0x0000000500057308 */ /* 0x001e220000001000 */
[----:B------:R-:W-:Y:S01]  /*0850*/  LOP3.LUT R93, R27, 0x7e, RZ, 0xfc, !PT ;  /* 0x0000007e1b5d7812 */ /* 0x000fe200078efcff */
[----:B------:R-:W-:Y:S01]  /*0860*/  ULDC UR9, c[0x0][0x238] ;  /* 0x00008e0000097ab9 */ /* 0x000fe20000000800 */
[----:B------:R-:W-:Y:S01]  /*0870*/  ULDC.64 UR12, c[0x0][0x210] ;  /* 0x00008400000c7ab9 */ /* 0x000fe20000000a00 */
[----:B------:R-:W-:Y:S01]  /*0880*/  IMAD R52, RZ, RZ, -UR9 ;  /* 0x80000009ff347e24 */ /* 0x000fe2000f8e02ff */
[----:B------:R-:W-:-:S02]  /*0890*/  UIADD3 UR8, UR7, 0x8000, URZ ;  /* 0x0000800007087890 */ /* 0x000fc4000fffe03f */
[----:B------:R-:W-:Y:S01]  /*08a0*/  USHF.R.U32.HI UR14, URZ, 0x4, UR7 ;  /* 0x000000043f0e7899 */ /* 0x000fe20008011607 */
[----:B-1----:R-:W-:Y:S01]  /*08b0*/  VIADD R6, R3, 0xffffffe ;  /* 0x0ffffffe03067836 */ /* 0x002fe20000000000 */
[----:B------:R-:W-:Y:S02]  /*08c0*/  USHF.R.U32.HI UR8, URZ, 0x4, UR8 ;  /* 0x000000043f087899 */ /* 0x000fe40008011608 */
[----:B------:R-:W-:Y:S01]  /*08d0*/  USGXT.U32 UR14, UR14, 0xe ;  /* 0x0000000e0e0e789a */ /* 0x000fe20008000000 */
[----:B------:R1:W2:Y:S01]  /*08e0*/  F2I.FTZ.U32.TRUNC.NTZ R7, R6 ;  /* 0x0000000600077305 */ /* 0x0002a2000021f000 */
[----:B------:R-:W-:Y:S02]  /*08f0*/  UMOV UR6, URZ ;  /* 0x0000003f00067c82 */ /* 0x000fe40008000000 */
[----:B------:R-:W-:Y:S01]  /*0900*/  UIADD3 UR15, UP1, UR14, 0x2, URZ ;  /* 0x000000020e0f7890 */ /* 0x000fe2000ff3e03f */
[----:B0-----:R-:W-:Y:S01]  /*0910*/  VIADD R8, R5, 0xffffffe ;  /* 0x0ffffffe05087836 */ /* 0x001fe20000000000 */
[----:B------:R-:W-:-:S02]  /*0920*/  IABS R5, R0 ;  /* 0x0000000000057213 */ /* 0x000fc40000000000 */
[----:B------:R-:W-:Y:S01]  /*0930*/  UIADD3.X UR19, UR6, 0x40000040, URZ, UP1, !UPT ;  /* 0x4000004006137890 */ /* 0x000fe20008ffe43f */
[----:B------:R0:W3:Y:S01]  /*0940*/  F2I.FTZ.U32.TRUNC.NTZ R9, R8 ;  /* 0x0000000800097305 */ /* 0x0000e2000021f000 */
[----:B-1----:R-:W-:Y:S02]  /*0950*/  IMAD.MOV.U32 R6, RZ, RZ, RZ ;  /* 0x000000ffff067224 */ /* 0x002fe400078e00ff */
[----:B--2---:R-:W-:Y:S02]  /*0960*/  IMAD.MOV R11, RZ, RZ, -R7 ;  /* 0x000000ffff0b7224 */ /* 0x004fe400078e0a07 */
[----:B0-----:R-:W-:Y:S02]  /*0970*/  IMAD.MOV.U32 R8, RZ, RZ, RZ ;  /* 0x000000ffff087224 */ /* 0x001fe400078e00ff */
[----:B------:R-:W-:-:S04]  /*0980*/  IMAD R11, R11, R10, RZ ;  /* 0x0000000a0b0b7224 */ /* 0x000fc800078e02ff */
[----:B------:R-:W-:-:S04]  /*0990*/  IMAD.HI.U32 R7, R7, R11, R6 ;  /* 0x0000000b07077227 */ /* 0x000fc800078e0006 */
[----:B---3--:R-:W-:Y:S02]  /*09a0*/  IMAD.MOV R3, RZ, RZ, -R9 ;  /* 0x000000ffff037224 */ /* 0x008fe400078e0a09 */
[----:B------:R-:W-:-:S04]  /*09b0*/  IMAD.HI.U32 R7, R7, R47, RZ ;  /* 0x0000002f07077227 */ /* 0x000fc800078e00ff */
[----:B------:R-:W-:Y:S02]  /*09c0*/  IMAD.MOV R7, RZ, RZ, -R7 ;  /* 0x000000ffff077224 */ /* 0x000fe400078e0a07 */
[----:B------:R-:W-:Y:S02]  /*09d0*/  VIADD R11, R0, 0x7f ;  /* 0x0000007f000b7836 */ /* 0x000fe40000000000 */
[C---:B------:R-:W-:Y:S02]  /*09e0*/  IMAD R47, R10.reuse, R7, R47 ;  /* 0x000000070a2f7224 */ /* 0x040fe400078e022f */
[----:B------:R-:W-:Y:S01]  /*09f0*/  IMAD R3, R3, R4, RZ ;  /* 0x0000000403037224 */ /* 0x000fe200078e02ff */
[----:B------:R-:W-:Y:S02]  /*0a00*/  IABS R12, R11 ;  /* 0x0000000b000c7213 */ /* 0x000fe40000000000 */
[----:B------:R-:W-:Y:S01]  /*0a10*/  ISETP.GT.U32.AND P0, PT, R10, R47, PT ;  /* 0x0000002f0a00720c */ /* 0x000fe20003f04070 */
[----:B------:R-:W-:Y:S01]  /*0a20*/  IMAD.HI.U32 R3, R9, R3, R8 ;  /* 0x0000000309037227 */ /* 0x000fe200078e0008 */
[----:B------:R-:W-:-:S03]  /*0a30*/  ISETP.GE.AND P1, PT, R11, RZ, PT ;  /* 0x000000ff0b00720c */ /* 0x000fc60003f26270 */
[----:B------:R-:W-:Y:S02]  /*0a40*/  IMAD.MOV.U32 R9, RZ, RZ, R5 ;  /* 0x000000ffff097224 */ /* 0x000fe400078e0005 */
[----:B------:R-:W-:-:S04]  /*0a50*/  IMAD.HI.U32 R5, R3, R12, RZ ;  /* 0x0000000c03057227 */ /* 0x000fc800078e00ff */
[----:B------:R-:W-:-:S04]  /*0a60*/  IMAD.HI.U32 R7, R3, R9, RZ ;  /* 0x0000000903077227 */ /* 0x000fc800078e00ff */
[----:B------:R-:W-:-:S04]  /*0a70*/  IMAD.HI.U32 R6, R3, R14, RZ ;  /* 0x0000000e03067227 */ /* 0x000fc800078e00ff */
[----:B------:R-:W-:Y:S02]  /*0a80*/  IMAD.MOV R5, RZ, RZ, -R5 ;  /* 0x000000ffff057224 */ /* 0x000fe400078e0a05 */
[----:B------:R-:W-:Y:S02]  /*0a90*/  IMAD.MOV R8, RZ, RZ, -R7 ;  /* 0x000000ffff087224 */ /* 0x000fe400078e0a07 */
[----:B------:R-:W-:Y:S02]  /*0aa0*/  @!P0 IMAD.IADD R47, R47, 0x1, -R10 ;  /* 0x000000012f2f8824 */ /* 0x000fe400078e0a0a */
[----:B------:R-:W-:Y:S02]  /*0ab0*/  IMAD.MOV R7, RZ, RZ, -R6 ;  /* 0x000000ffff077224 */ /* 0x000fe400078e0a06 */
[----:B------:R-:W-:Y:S01]  /*0ac0*/  IMAD R12, R4, R5, R12 ;  /* 0x00000005040c7224 */ /* 0x000fe200078e020c */
[----:B------:R-:W-:Y:S01]  /*0ad0*/  ISETP.GT.U32.AND P0, PT, R10, R47, PT ;  /* 0x0000002f0a00720c */ /* 0x000fe20003f04070 */
[----:B------:R-:W-:-:S02]  /*0ae0*/  IMAD R14, R4, R7, R14 ;  /* 0x00000007040e7224 */ /* 0x000fc400078e020e */
[----:B------:R-:W-:Y:S01]  /*0af0*/  VIADD R5, R0, 0x7d ;  /* 0x0000007d00057836 */ /* 0x000fe20000000000 */
[----:B------:R-:W-:Y:S01]  /*0b00*/  ISETP.GT.U32.AND P5, PT, R4, R12, PT ;  /* 0x0000000c0400720c */ /* 0x000fe20003fa4070 */
[----:B------:R-:W-:Y:S01]  /*0b10*/  VIADD R7, R0, 0x7c ;  /* 0x0000007c00077836 */ /* 0x000fe20000000000 */
[----:B------:R-:W-:Y:S01]  /*0b20*/  ISETP.GT.U32.AND P6, PT, R4, R14, PT ;  /* 0x0000000e0400720c */ /* 0x000fe20003fc4070 */
[----:B------:R-:W-:Y:S01]  /*0b30*/  VIADD R11, R0, 0x7b ;  /* 0x0000007b000b7836 */ /* 0x000fe20000000000 */
[----:B------:R-:W-:Y:S01]  /*0b40*/  IABS R16, R5 ;  /* 0x0000000500107213 */ /* 0x000fe20000000000 */
[C---:B------:R-:W-:Y:S01]  /*0b50*/  IMAD R9, R4.reuse, R8, R9 ;  /* 0x0000000804097224 */ /* 0x040fe200078e0209 */
[----:B------:R-:W-:Y:S02]  /*0b60*/  IABS R18, R7 ;  /* 0x0000000700127213 */ /* 0x000fe40000000000 */
[----:B------:R-:W-:Y:S01]  /*0b70*/  IABS R8, R11 ;  /* 0x0000000b00087213 */ /* 0x000fe20000000000 */
[----:B------:R-:W-:Y:S01]  /*0b80*/  @!P0 IMAD.IADD R47, R47, 0x1, -R10 ;  /* 0x000000012f2f8824 */ /* 0x000fe200078e0a0a */
[----:B------:R-:W-:Y:S01]  /*0b90*/  ISETP.GT.U32.AND P2, PT, R4, R9, PT ;  /* 0x000000090400720c */ /* 0x000fe20003f44070 */
[----:B------:R-:W-:Y:S01]  /*0ba0*/  IMAD.HI.U32 R6, R3, R18, RZ ;  /* 0x0000001203067227 */ /* 0x000fe200078e00ff */
[----:B------:R-:W-:-:S03]  /*0bb0*/  ISETP.GE.AND P0, PT, R13, RZ, PT ;  /* 0x000000ff0d00720c */ /* 0x000fc60003f06270 */
[--C-:B------:R-:W-:Y:S02]  /*0bc0*/  @!P5 IMAD.IADD R12, R12, 0x1, -R4.reuse ;  /* 0x000000010c0cd824 */ /* 0x100fe400078e0a04 */
[----:B------:R-:W-:Y:S01]  /*0bd0*/  @!P4 IMAD.MOV R47, RZ, RZ, -R47 ;  /* 0x000000ffff2fc224 */ /* 0x000fe200078e0a2f */
[----:B------:R-:W-:Y:S01]  /*0be0*/  ISETP.GE.AND P4, PT, R5, RZ, PT ;  /* 0x000000ff0500720c */ /* 0x000fe20003f86270 */
[----:B------:R-:W-:Y:S01]  /*0bf0*/  @!P6 IMAD.IADD R14, R14, 0x1, -R4 ;  /* 0x000000010e0ee824 */ /* 0x000fe200078e0a04 */
[C---:B------:R-:W-:Y:S01]  /*0c00*/  ISETP.GT.U32.AND P5, PT, R4.reuse, R12, PT ;  /* 0x0000000c0400720c */ /* 0x040fe20003fa4070 */
[----:B------:R-:W-:Y:S01]  /*0c10*/  IMAD.HI.U32 R5, R3, R16, RZ ;  /* 0x0000001003057227 */ /* 0x000fe200078e00ff */
[----:B------:R-:W-:Y:S02]  /*0c20*/  @!P3 LOP3.LUT R47, RZ, R86, RZ, 0x33, !PT ;  /* 0x00000056ff2fb212 */ /* 0x000fe400078e33ff */
[----:B------:R-:W-:Y:S01]  /*0c30*/  ISETP.GT.U32.AND P6, PT, R4, R14, PT ;  /* 0x0000000e0400720c */ /* 0x000fe20003fc4070 */
[----:B------:R-:W-:Y:S01]  /*0c40*/  IMAD.MOV R5, RZ, RZ, -R5 ;  /* 0x000000ffff057224 */ /* 0x000fe200078e0a05 */
[----:B------:R-:W-:Y:S01]  /*0c50*/  ISETP.GE.AND P3, PT, R7, RZ, PT ;  /* 0x000000ff0700720c */ /* 0x000fe20003f66270 */
[----:B------:R-:W-:-:S02]  /*0c60*/  IMAD.MOV R7, RZ, RZ, -R6 ;  /* 0x000000ffff077224 */ /* 0x000fc400078e0a06 */
[C---:B------:R-:W-:Y:S02]  /*0c70*/  IMAD R16, R4.reuse, R5, R16 ;  /* 0x0000000504107224 */ /* 0x040fe400078e0210 */
[----:B------:R-:W-:Y:S02]  /*0c80*/  IMAD R18, R4, R7, R18 ;  /* 0x0000000704127224 */ /* 0x000fe400078e0212 */
[--C-:B------:R-:W-:Y:S01]  /*0c90*/  @!P5 IMAD.IADD R12, R12, 0x1, -R4.reuse ;  /* 0x000000010c0cd824 */ /* 0x100fe200078e0a04 */
[----:B------:R-:W-:Y:S01]  /*0ca0*/  ISETP.GT.U32.AND P5, PT, R4, R16, PT ;  /* 0x000000100400720c */ /* 0x000fe20003fa4070 */
[----:B------:R-:W-:Y:S02]  /*0cb0*/  VIADD R13, R0, 0x7a ;  /* 0x0000007a000d7836 */ /* 0x000fe40000000000 */
[----:B------:R-:W-:Y:S01]  /*0cc0*/  @!P6 IMAD.IADD R14, R14, 0x1, -R4 ;  /* 0x000000010e0ee824 */ /* 0x000fe200078e0a04 */
[----:B------:R-:W-:Y:S01]  /*0cd0*/  ISETP.GT.U32.AND P6, PT, R4, R18, PT ;  /* 0x000000120400720c */ /* 0x000fe20003fc4070 */
[----:B------:R-:W-:Y:S01]  /*0ce0*/  IMAD.HI.U32 R5, R3, R8, RZ ;  /* 0x0000000803057227 */ /* 0x000fe200078e00ff */
[----:B------:R-:W-:-:S03]  /*0cf0*/  IABS R10, R13 ;  /* 0x0000000d000a7213 */ /* 0x000fc60000000000 */
[----:B------:R-:W-:Y:S02]  /*0d00*/  IMAD.MOV R5, RZ, RZ, -R5 ;  /* 0x000000ffff057224 */ /* 0x000fe400078e0a05 */
[--C-:B------:R-:W-:Y:S02]  /*0d10*/  @!P2 IMAD.IADD R9, R9, 0x1, -R4.reuse ;  /* 0x000000010909a824 */ /* 0x100fe400078e0a04 */
[----:B------:R-:W-:Y:S02]  /*0d20*/  @!P5 IMAD.IADD R16, R16, 0x1, -R4 ;  /* 0x000000011010d824 */ /* 0x000fe400078e0a04 */
[C---:B------:R-:W-:Y:S01]  /*0d30*/  IMAD R8, R4.reuse, R5, R8 ;  /* 0x0000000504087224 */ /* 0x040fe200078e0208 */
[----:B------:R-:W-:Y:S01]  /*0d40*/  ISETP.GT.U32.AND P2, PT, R4, R9, PT ;  /* 0x000000090400720c */ /* 0x000fe20003f44070 */
[----:B------:R-:W-:Y:S01]  /*0d50*/  @!P6 IMAD.IADD R18, R18, 0x1, -R4 ;  /* 0x000000011212e824 */ /* 0x000fe200078e0a04 */
[C---:B------:R-:W-:Y:S01]  /*0d60*/  ISETP.GT.U32.AND P6, PT, R4.reuse, R16, PT ;  /* 0x000000100400720c */ /* 0x040fe20003fc4070 */
[----:B------:R-:W-:Y:S01]  /*0d70*/  IMAD.HI.U32 R5, R3, R10, RZ ;  /* 0x0000000a03057227 */ /* 0x000fe200078e00ff */
[----:B------:R-:W-:-:S03]  /*0d80*/  ISETP.GT.U32.AND P5, PT, R4, R8, PT ;  /* 0x000000080400720c */ /* 0x000fc60003fa4070 */
[----:B------:R-:W-:Y:S02]  /*0d90*/  IMAD.MOV R5, RZ, RZ, -R5 ;  /* 0x000000ffff057224 */ /* 0x000fe400078e0a05 */
[----:B------:R-:W-:-:S04]  /*0da0*/  IMAD.HI.U32 R7, R3, R20, RZ ;  /* 0x0000001403077227 */ /* 0x000fc800078e00ff */
[----:B------:R-:W-:Y:S02]  /*0db0*/  IMAD R10, R4, R5, R10 ;  /* 0x00000005040a7224 */ /* 0x000fe400078e020a */
[----:B------:R-:W-:Y:S02]  /*0dc0*/  @!P6 IMAD.IADD R16, R16, 0x1, -R4 ;  /* 0x000000011010e824 */ /* 0x000fe400078e0a04 */
[----:B------:R-:W-:Y:S01]  /*0dd0*/  IMAD.HI.U32 R5, R3, R22, RZ ;  /* 0x0000001603057227 */ /* 0x000fe200078e00ff */
[----:B------:R-:W-:-:S03]  /*0de0*/  ISETP.GT.U32.AND P6, PT, R4, R10, PT ;  /* 0x0000000a0400720c */ /* 0x000fc60003fc4070 */
[----:B------:R-:W-:Y:S02]  /*0df0*/  IMAD.MOV R7, RZ, RZ, -R7 ;  /* 0x000000ffff077224 */ /* 0x000fe400078e0a07 */
[----:B------:R-:W-:Y:S02]  /*0e00*/  IMAD.MOV R5, RZ, RZ, -R5 ;  /* 0x000000ffff057224 */ /* 0x000fe400078e0a05 */
[----:B------:R-:W-:Y:S01]  /*0e10*/  @!P2 IMAD.IADD R9, R9, 0x1, -R4 ;  /* 0x000000010909a824 */ /* 0x000fe200078e0a04 */
[----:B------:R-:W-:Y:S01]  /*0e20*/  ISETP.GE.AND P2, PT, R0, RZ, PT ;  /* 0x000000ff0000720c */ /* 0x000fe20003f46270 */
[C---:B------:R-:W-:Y:S02]  /*0e30*/  IMAD R20, R4.reuse, R7, R20 ;  /* 0x0000000704147224 */ /* 0x040fe400078e0214 */
[C---:B------:R-:W-:Y:S02]  /*0e40*/  IMAD R22, R4.reuse, R5, R22 ;  /* 0x0000000504167224 */ /* 0x040fe400078e0216 */
[----:B------:R-:W-:Y:S01]  /*0e50*/  @!P4 IMAD.MOV R16, RZ, RZ, -R16 ;  /* 0x000000ffff10c224 */ /* 0x000fe200078e0a10 */
[----:B------:R-:W-:Y:S01]  /*0e60*/  ISETP.GT.U32.AND P4, PT, R4, R20, PT ;  /* 0x000000140400720c */ /* 0x000fe20003f84070 */
[----:B------:R-:W-:Y:S01]  /*0e70*/  @!P6 IMAD.IADD R10, R10, 0x1, -R4 ;  /* 0x000000010a0ae824 */ /* 0x000fe200078e0a04 */
[----:B------:R-:W-:Y:S01]  /*0e80*/  ISETP.GT.U32.AND P6, PT, R4, R22, PT ;  /* 0x000000160400720c */ /* 0x000fe20003fc4070 */
[----:B------:R-:W-:-:S02]  /*0e90*/  IMAD.MOV.U32 R6, RZ, RZ, R9 ;  /* 0x000000ffff067224 */ /* 0x000fc400078e0009 */
[----:B------:R-:W-:-:S04]  /*0ea0*/  IMAD.HI.U32 R7, R3, R88, RZ ;  /* 0x0000005803077227 */ /* 0x000fc800078e00ff */
[----:B------:R-:W-:Y:S01]  /*0eb0*/  @!P2 IMAD.MOV R6, RZ, RZ, -R6 ;  /* 0x000000ffff06a224 */ /* 0x000fe200078e0a06 */
[----:B------:R-:W-:Y:S01]  /*0ec0*/  ISETP.GE.AND P2, PT, R11, RZ, PT ;  /* 0x000000ff0b00720c */ /* 0x000fe20003f46270 */
[----:B------:R-:W-:Y:S02]  /*0ed0*/  VIADD R11, R0, 0x76 ;  /* 0x00000076000b7836 */ /* 0x000fe40000000000 */
[--C-:B------:R-:W-:Y:S01]  /*0ee0*/  @!P4 IMAD.IADD R20, R20, 0x1, -R4.reuse ;  /* 0x000000011414c824 */ /* 0x100fe200078e0a04 */
[----:B------:R-:W-:Y:S01]  /*0ef0*/  ISETP.GT.U32.AND P4, PT, R4, R10, PT ;  /* 0x0000000a0400720c */ /* 0x000fe20003f84070 */
[--C-:B------:R-:W-:Y:S01]  /*0f00*/  @!P6 IMAD.IADD R22, R22, 0x1, -R4.reuse ;  /* 0x000000011616e824 */ /* 0x100fe200078e0a04 */
[----:B------:R-:W-:Y:S01]  /*0f10*/  IABS R90, R11 ;  /* 0x0000000b005a7213 */ /* 0x000fe20000000000 */
[----:B------:R-:W-:Y:S02]  /*0f20*/  @!P5 IMAD.IADD R8, R8, 0x1, -R4 ;  /* 0x000000010808d824 */ /* 0x000fe400078e0a04 */
[----:B------:R-:W-:Y:S01]  /*0f30*/  IMAD.MOV R7, RZ, RZ, -R7 ;  /* 0x000000ffff077224 */ /* 0x000fe200078e0a07 */
[C---:B------:R-:W-:Y:S01]  /*0f40*/  ISETP.GT.U32.AND P6, PT, R4.reuse, R22, PT ;  /* 0x000000160400720c */ /* 0x040fe20003fc4070 */
[----:B------:R-:W-:Y:S01]  /*0f50*/  IMAD.HI.U32 R5, R3, R90, RZ ;  /* 0x0000005a03057227 */ /* 0x000fe200078e00ff */
[----:B------:R-:W-:-:S03]  /*0f60*/  ISETP.GT.U32.AND P5, PT, R4, R8, PT ;  /* 0x000000080400720c */ /* 0x000fc60003fa4070 */
[C---:B------:R-:W-:Y:S02]  /*0f70*/  IMAD R88, R4.reuse, R7, R88 ;  /* 0x0000000704587224 */ /* 0x040fe400078e0258 */
[----:B------:R-:W-:Y:S02]  /*0f80*/  IMAD.MOV R5, RZ, RZ, -R5 ;  /* 0x000000ffff057224 */ /* 0x000fe400078e0a05 */
[----:B------:R-:W-:Y:S01]  /*0f90*/  @!P1 IMAD.MOV R12, RZ, RZ, -R12 ;  /* 0x000000ffff0c9224 */ /* 0x000fe200078e0a0c */
[----:B------:R-:W-:Y:S01]  /*0fa0*/  ISETP.GT.U32.AND P1, PT, R4, R18, PT ;  /* 0x000000120400720c */ /* 0x000fe20003f24070 */
[----:B------:R-:W-:Y:S01]  /*0fb0*/  @!P4 IMAD.IADD R10, R10, 0x1, -R4 ;  /* 0x000000010a0ac824 */ /* 0x000fe200078e0a04 */
[C---:B------:R-:W-:Y:S01]  /*0fc0*/  ISETP.GT.U32.AND P4, PT, R4.reuse, R88, PT ;  /* 0x000000580400720c */ /* 0x040fe20003f84070 */
[----:B------:R-:W-:Y:S02]  /*0fd0*/  IMAD R90, R4, R5, R90 ;  /* 0x00000005045a7224 */ /* 0x000fe400078e025a */
[----:B------:R-:W-:-:S02]  /*0fe0*/  @!P6 IMAD.IADD R22, R22, 0x1, -R4 ;  /* 0x000000011616e824 */ /* 0x000fc400078e0a04 */
[----:B------:R-:W-:Y:S01]  /*0ff0*/  @!P5 IMAD.IADD R8, R8, 0x1, -R4 ;  /* 0x000000010808d824 */ /* 0x000fe200078e0a04 */
[----:B------:R-:W-:Y:S01]  /*1000*/  ISETP.GT.U32.AND P6, PT, R4, R90, PT ;  /* 0x0000005a0400720c */ /* 0x000fe20003fc4070 */
[----:B------:R-:W-:Y:S01]  /*1010*/  @!P0 IMAD.MOV R14, RZ, RZ, -R14 ;  /* 0x000000ffff0e8224 */ /* 0x000fe200078e0a0e */
[----:B------:R-:W-:Y:S01]  /*1020*/  ISETP.GE.AND P5, PT, R17, RZ, PT ;  /* 0x000000ff1100720c */ /* 0x000fe20003fa6270 */
[C---:B------:R-:W-:Y:S01]  /*1030*/  VIADD R17, R0.reuse, 0x73 ;  /* 0x0000007300117836 */ /* 0x040fe20000000000 */
[----:B------:R-:W-:Y:S01]  /*1040*/  ISETP.GE.AND P0, PT, R13, RZ, PT ;  /* 0x000000ff0d00720c */ /* 0x000fe20003f06270 */
[----:B------:R-:W-:Y:S02]  /*1050*/  VIADD R13, R0, 0x75 ;  /* 0x00000075000d7836 */ /* 0x000fe40000000000 */
[--C-:B------:R-:W-:Y:S01]  /*1060*/  @!P1 IMAD.IADD R18, R18, 0x1, -R4.reuse ;  /* 0x0000000112129824 */ /* 0x100fe200078e0a04 */
[----:B------:R-:W-:Y:S01]  /*1070*/  ISETP.GE.AND P1, PT, R15, RZ, PT ;  /* 0x000000ff0f00720c */ /* 0x000fe20003f26270 */
[--C-:B------:R-:W-:Y:S01]  /*1080*/  @!P4 IMAD.IADD R88, R88, 0x1, -R4.reuse ;  /* 0x000000015858c824 */ /* 0x100fe200078e0a04 */
[----:B------:R-:W-:Y:S01]  /*1090*/  IABS R96, R17 ;  /* 0x0000001100607213 */ /* 0x000fe20000000000 */
[----:B------:R-:W-:Y:S01]  /*10a0*/  VIADD R15, R0, 0x74 ;  /* 0x00000074000f7836 */ /* 0x000fe20000000000 */
[----:B------:R-:W-:Y:S01]  /*10b0*/  IABS R92, R13 ;  /* 0x0000000d005c7213 */ /* 0x000fe20000000000 */
[----:B------:R-:W-:Y:S01]  /*10c0*/  @!P6 IMAD.IADD R90, R90, 0x1, -R4 ;  /* 0x000000015a5ae824 */ /* 0x000fe200078e0a04 */
[C---:B------:R-:W-:Y:S01]  /*10d0*/  ISETP.GT.U32.AND P6, PT, R4.reuse, R88, PT ;  /* 0x000000580400720c */ /* 0x040fe20003fc4070 */
[----:B------:R-:W-:Y:S01]  /*10e0*/  @!P3 IMAD.MOV R18, RZ, RZ, -R18 ;  /* 0x000000ffff12b224 */ /* 0x000fe200078e0a12 */
[----:B------:R-:W-:Y:S01]  /*10f0*/  ISETP.GT.U32.AND P3, PT, R4, R20, PT ;  /* 0x000000140400720c */ /* 0x000fe20003f64070 */
[----:B------:R-:W-:Y:S01]  /*1100*/  IMAD.HI.U32 R9, R3, R96, RZ ;  /* 0x0000006003097227 */ /* 0x000fe200078e00ff */
[----:B------:R-:W-:-:S02]  /*1110*/  IABS R94, R15 ;  /* 0x0000000f005e7213 */ /* 0x000fc40000000000 */
[----:B------:R-:W-:Y:S01]  /*1120*/  ISETP.GE.AND P4, PT, R11, RZ, PT ;  /* 0x000000ff0b00720c */ /* 0x000fe20003f86270 */
[----:B------:R-:W-:-:S04]  /*1130*/  IMAD.HI.U32 R5, R3, R92, RZ ;  /* 0x0000005c03057227 */ /* 0x000fc800078e00ff */
[----:B------:R-:W-:Y:S02]  /*1140*/  IMAD.MOV R9, RZ, RZ, -R9 ;  /* 0x000000ffff097224 */ /* 0x000fe400078e0a09 */
[----:B------:R-:W-:-:S04]  /*1150*/  IMAD.HI.U32 R7, R3, R94, RZ ;  /* 0x0000005e03077227 */ /* 0x000fc800078e00ff */
[----:B------:R-:W-:Y:S02]  /*1160*/  IMAD.MOV R5, RZ, RZ, -R5 ;  /* 0x000000ffff057224 */ /* 0x000fe400078e0a05 */
[C---:B------:R-:W-:Y:S02]  /*1170*/  IMAD R96, R4.reuse, R9, R96 ;  /* 0x0000000904607224 */ /* 0x040fe400078e0260 */
[----:B------:R-:W-:Y:S02]  /*1180*/  IMAD.MOV R7, RZ, RZ, -R7 ;  /* 0x000000ffff077224 */ /* 0x000fe400078e0a07 */
[----:B------:R-:W-:Y:S02]  /*1190*/  IMAD R92, R4, R5, R92 ;  /* 0x00000005045c7224 */ /* 0x000fe400078e025c */
[----:B------:R-:W-:Y:S02]  /*11a0*/  VIADD R11, R0, 0x72 ;  /* 0x00000072000b7836 */ /* 0x000fe40000000000 */
[--C-:B------:R-:W-:Y:S01]  /*11b0*/  @!P6 IMAD.IADD R88, R88, 0x1, -R4.reuse ;  /* 0x000000015858e824 */ /* 0x100fe200078e0a04 */
[----:B------:R-:W-:Y:S01]  /*11c0*/  ISETP.GT.U32.AND P6, PT, R4, R96, PT ;  /* 0x000000600400720c */ /* 0x000fe20003fc4070 */
[----:B------:R-:W-:Y:S01]  /*11d0*/  @!P3 IMAD.IADD R20, R20, 0x1, -R4 ;  /* 0x000000011414b824 */ /* 0x000fe200078e0a04 */
[----:B------:R-:W-:Y:S01]  /*11e0*/  IABS R98, R11 ;  /* 0x0000000b00627213 */ /* 0x000fe20000000000 */
[C---:B------:R-:W-:Y:S01]  /*11f0*/  IMAD R94, R4.reuse, R7, R94 ;  /* 0x00000007045e7224 */ /* 0x040fe200078e025e */
[----:B------:R-:W-:Y:S01]  /*1200*/  ISETP.GE.AND P3, PT, R19, RZ, PT ;  /* 0x000000ff1300720c */ /* 0x000fe20003f66270 */
[----:B------:R-:W-:Y:S01]  /*1210*/  @!P2 IMAD.MOV R8, RZ, RZ, -R8 ;  /* 0x000000ffff08a224 */ /* 0x000fe200078e0a08 */
[C---:B------:R-:W-:Y:S01]  /*1220*/  ISETP.GT.U32.AND P2, PT, R4.reuse, R92, PT ;  /* 0x0000005c0400720c */ /* 0x040fe20003f44070 */
[----:B------:R-:W-:Y:S01]  /*1230*/  @!P0 IMAD.MOV R10, RZ, RZ, -R10 ;  /* 0x000000ffff0a8224 */ /* 0x000fe200078e0a0a */
[C---:B------:R-:W-:Y:S01]  /*1240*/  ISETP.GT.U32.AND P0, PT, R4.reuse, R90, PT ;  /* 0x0000005a0400720c */ /* 0x040fe20003f04070 */
[----:B------:R-:W-:Y:S01]  /*1250*/  @!P1 IMAD.MOV R20, RZ, RZ, -R20 ;  /* 0x000000ffff149224 */ /* 0x000fe200078e0a14 */
[----:B------:R-:W-:Y:S01]  /*1260*/  ISETP.GT.U32.AND P1, PT, R4, R94, PT ;  /* 0x0000005e0400720c */ /* 0x000fe20003f24070 */
[----:B------:R-:W-:-:S04]  /*1270*/  IMAD.HI.U32 R5, R3, R98, RZ ;  /* 0x0000006203057227 */ /* 0x000fc800078e00ff */
[----:B------:R-:W-:Y:S02]  /*1280*/  IMAD.MOV R7, RZ, RZ, -R5 ;  /* 0x000000ffff077224 */ /* 0x000fe400078e0a05 */
[--C-:B------:R-:W-:Y:S02]  /*1290*/  @!P6 IMAD.IADD R96, R96, 0x1, -R4.reuse ;  /* 0x000000016060e824 */ /* 0x100fe400078e0a04 */
[----:B------:R-:W-:Y:S02]  /*12a0*/  VIADD R9, R0, 0x71 ;  /* 0x0000007100097836 */ /* 0x000fe40000000000 */
[--C-:B------:R-:W-:Y:S01]  /*12b0*/  @!P0 IMAD.IADD R90, R90, 0x1, -R4.reuse ;  /* 0x000000015a5a8824 */ /* 0x100fe200078e0a04 */
[----:B------:R-:W-:Y:S01]  /*12c0*/  ISETP.GE.AND P0, PT, R15, RZ, PT ;  /* 0x000000ff0f00720c */ /* 0x000fe20003f06270 */
[----:B------:R-:W-:Y:S01]  /*12d0*/  @!P2 IMAD.IADD R92, R92, 0x1, -R4 ;  /* 0x000000015c5ca824 */ /* 0x000fe200078e0a04 */
[----:B------:R-:W-:Y:S01]  /*12e0*/  IABS R122, R9 ;  /* 0x00000009007a7213 */ /* 0x000fe20000000000 */
[C---:B------:R-:W-:Y:S01]  /*12f0*/  IMAD R98, R4.reuse, R7, R98 ;  /* 0x0000000704627224 */ /* 0x040fe200078e0262 */
[----:B------:R-:W-:Y:S01]  /*1300*/  ISETP.GE.AND P2, PT, R17, RZ, PT ;  /* 0x000000ff1100720c */ /* 0x000fe20003f46270 */
[----:B------:R-:W-:Y:S01]  /*1310*/  @!P3 IMAD.MOV R88, RZ, RZ, -R88 ;  /* 0x000000ffff58b224 */ /* 0x000fe200078e0a58 */
[----:B------:R-:W-:Y:S01]  /*1320*/  ISETP.GT.U32.AND P3, PT, R4, R96, PT ;  /* 0x000000600400720c */ /* 0x000fe20003f64070 */
[----:B------:R-:W-:Y:S01]  /*1330*/  @!P1 IMAD.IADD R94, R94, 0x1, -R4 ;  /* 0x000000015e5e9824 */ /* 0x000fe200078e0a04 */
[C---:B------:R-:W-:Y:S01]  /*1340*/  ISETP.GT.U32.AND P1, PT, R4.reuse, R92, PT ;  /* 0x0000005c0400720c */ /* 0x040fe20003f24070 */
[----:B------:R-:W-:Y:S01]  /*1350*/  @!P4 IMAD.MOV R90, RZ, RZ, -R90 ;  /* 0x000000ffff5ac224 */ /* 0x000fe200078e0a5a */
[----:B------:R-:W-:Y:S01]  /*1360*/  ISETP.GT.U32.AND P4, PT, R4, R98, PT ;  /* 0x000000620400720c */ /* 0x000fe20003f84070 */
[----:B------:R-:W-:Y:S01]  /*1370*/  @!P5 IMAD.MOV R22, RZ, RZ, -R22 ;  /* 0x000000ffff16d224 */ /* 0x000fe200078e0a16 */
[----:B------:R-:W-:Y:S01]  /*1380*/  ISETP.GE.AND P5, PT, R13, RZ, PT ;  /* 0x000000ff0d00720c */ /* 0x000fe20003fa6270 */
[----:B------:R-:W-:Y:S01]  /*1390*/  VIADD R13, R0, 0x70 ;  /* 0x00000070000d7836 */ /* 0x000fe20000000000 */
[----:B------:R-:W-:Y:S01]  /*13a0*/  ISETP.GT.U32.AND P6, PT, R4, R94, PT ;  /* 0x0000005e0400720c */ /* 0x000fe20003fc4070 */
[----:B------:R-:W-:-:S03]  /*13b0*/  IMAD.HI.U32 R5, R3, R122, RZ ;  /* 0x0000007a03057227 */ /* 0x000fc600078e00ff */
[----:B------:R-:W-:Y:S01]  /*13c0*/  IABS R124, R13 ;  /* 0x0000000d007c7213 */ /* 0x000fe20000000000 */
[----:B------:R-:W-:Y:S02]  /*13d0*/  IMAD.MOV R5, RZ, RZ, -R5 ;  /* 0x000000ffff057224 */ /* 0x000fe400078e0a05 */
[----:B------:R-:W-:Y:S01]  /*13e0*/  @!P3 IMAD.IADD R96, R96, 0x1, -R4 ;  /* 0x000000016060b824 */ /* 0x000fe200078e0a04 */
[----:B------:R-:W-:Y:S01]  /*13f0*/  ISETP.GE.AND P3, PT, R9, RZ, PT ;  /* 0x000000ff0900720c */ /* 0x000fe20003f66270 */
[----:B------:R-:W-:Y:S02]  /*1400*/  IMAD R122, R4, R5, R122 ;  /* 0x00000005047a7224 */ /* 0x000fe400078e027a */
[--C-:B------:R-:W-:Y:S01]  /*1410*/  @!P1 IMAD.IADD R92, R92, 0x1, -R4.reuse ;  /* 0x000000015c5c9824 */ /* 0x100fe200078e0a04 */
[----:B------:R-:W-:Y:S01]  /*1420*/  ISETP.GE.AND P1, PT, R11, RZ, PT ;  /* 0x000000ff0b00720c */ /* 0x000fe20003f26270 */
[----:B------:R-:W-:Y:S02]  /*1430*/  VIADD R9, R0, 0x6e ;  /* 0x0000006e00097836 */ /* 0x000fe40000000000 */
[----:B------:R-:W-:Y:S01]  /*1440*/  @!P4 IMAD.IADD R98, R98, 0x1, -R4 ;  /* 0x000000016262c824 */ /* 0x000fe200078e0a04 */
[----:B------:R-:W-:Y:S01]  /*1450*/  ISETP.GE.AND P4, PT, R13, RZ, PT ;  /* 0x000000ff0d00720c */ /* 0x000fe20003f86270 */
[----:B------:R-:W-:Y:S01]  /*1460*/  IMAD.HI.U32 R5, R3, R124, RZ ;  /* 0x0000007c03057227 */ /* 0x000fe200078e00ff */
[----:B------:R-:W-:-:S03]  /*1470*/  IABS R128, R9 ;  /* 0x0000000900807213 */ /* 0x000fc60000000000 */
[----:B------:R-:W-:Y:S01]  /*1480*/  @!P6 IMAD.IADD R94, R94, 0x1, -R4 ;  /* 0x000000015e5ee824 */ /* 0x000fe200078e0a04 */
[C---:B------:R-:W-:Y:S01]  /*1490*/  ISETP.GT.U32.AND P6, PT, R4.reuse, R122, PT ;  /* 0x0000007a0400720c */ /* 0x040fe20003fc4070 */
[----:B------:R-:W-:Y:S01]  /*14a0*/  @!P5 IMAD.MOV R92, RZ, RZ, -R92 ;  /* 0x000000ffff5cd224 */ /* 0x000fe200078e0a5c */
[----:B------:R-:W-:Y:S01]  /*14b0*/  ISETP.GT.U32.AND P5, PT, R4, R98, PT ;  /* 0x000000620400720c */ /* 0x000fe20003fa4070 */
[----:B------:R-:W-:Y:S02]  /*14c0*/  IMAD.MOV R5, RZ, RZ, -R5 ;  /* 0x000000ffff057224 */ /* 0x000fe400078e0a05 */
[----:B------:R-:W-:Y:S02]  /*14d0*/  VIADD R15, R0, 0x6f ;  /* 0x0000006f000f7836 */ /* 0x000fe40000000000 */
[----:B------:R-:W-:Y:S02]  /*14e0*/  IMAD R124, R4, R5, R124 ;  /* 0x00000005047c7224 */ /* 0x000fe400078e027c */
[----:B------:R-:W-:Y:S01]  /*14f0*/  IMAD.HI.U32 R5, R3, R128, RZ ;  /* 0x0000008003057227 */ /* 0x000fe200078e00ff */
[----:B------:R-:W-:-:S03]  /*1500*/  IABS R126, R15 ;  /* 0x0000000f007e7213 */ /* 0x000fc60000000000 */
[----:B------:R-:W-:Y:S02]  /*1510*/  IMAD.MOV R5, RZ, RZ, -R5 ;  /* 0x000000ffff057224 */ /* 0x000fe400078e0a05 */
[--C-:B------:R-:W-:Y:S02]  /*1520*/  @!P6 IMAD.IADD R122, R122, 0x1, -R4.reuse ;  /* 0x000000017a7ae824 */ /* 0x100fe400078e0a04 */
[----:B------:R-:W-:Y:S02]  /*1530*/  @!P5 IMAD.IADD R98, R98, 0x1, -R4 ;  /* 0x000000016262d824 */ /* 0x000fe400078e0a04 */
[C---:B------:R-:W-:Y:S01]  /*1540*/  IMAD R128, R4.reuse, R5, R128 ;  /* 0x0000000504807224 */ /* 0x040fe200078e0280 */
[----:B------:R-:W-:Y:S01]  /*1550*/  ISETP.GT.U32.AND P6, PT, R4, R122, PT ;  /* 0x0000007a0400720c */ /* 0x000fe20003fc4070 */
[----:B------:R-:W-:-:S04]  /*1560*/  IMAD.HI.U32 R7, R3, R126, RZ ;  /* 0x0000007e03077227 */ /* 0x000fc800078e00ff */
[----:B------:R-:W-:Y:S01]  /*1570*/  @!P1 IMAD.MOV R98, RZ, RZ, -R98 ;  /* 0x000000ffff629224 */ /* 0x000fe200078e0a62 */
[C---:B------:R-:W-:Y:S01]  /*1580*/  ISETP.GT.U32.AND P1, PT, R4.reuse, R128, PT ;  /* 0x000000800400720c */ /* 0x040fe20003f24070 */
[----:B------:R-:W-:Y:S02]  /*1590*/  IMAD.MOV R7, RZ, RZ, -R7 ;  /* 0x000000ffff077224 */ /* 0x000fe400078e0a07 */
[----:B------:R-:W-:Y:S01]  /*15a0*/  @!P0 IMAD.MOV R94, RZ, RZ, -R94 ;  /* 0x000000ffff5e8224 */ /* 0x000fe200078e0a5e */
[C---:B------:R-:W-:Y:S01]  /*15b0*/  ISETP.GT.U32.AND P0, PT, R4.reuse, R124, PT ;  /* 0x0000007c0400720c */ /* 0x040fe20003f04070 */
[----:B------:R-:W-:Y:S02]  /*15c0*/  IMAD R126, R4, R7, R126 ;  /* 0x00000007047e7224 */ /* 0x000fe400078e027e */
[----:B------:R-:W-:Y:S02]  /*15d0*/  VIADD R11, R0, 0x6c ;  /* 0x0000006c000b7836 */ /* 0x000fe40000000000 */
[--C-:B------:R-:W-:Y:S01]  /*15e0*/  @!P6 IMAD.IADD R122, R122, 0x1, -R4.reuse ;  /* 0x000000017a7ae824 */ /* 0x100fe200078e0a04 */
[----:B------:R-:W-:Y:S01]  /*15f0*/  ISETP.GT.U32.AND P5, PT, R4, R126, PT ;  /* 0x0000007e0400720c */ /* 0x000fe20003fa4070 */
[----:B------:R-:W-:Y:S01]  /*1600*/  VIADD R7, R0, 0x6d ;  /* 0x0000006d00077836 */ /* 0x000fe20000000000 */
[----:B------:R-:W-:Y:S01]  /*1610*/  IABS R132, R11 ;  /* 0x0000000b00847213 */ /* 0x000fe20000000000 */
[----:B------:R-:W-:Y:S01]  /*1620*/  @!P1 IMAD.IADD R128, R128, 0x1, -R4 ;  /* 0x0000000180809824 */ /* 0x000fe200078e0a04 */
[----:B------:R-:W-:Y:S01]  /*1630*/  ISETP.GE.AND P6, PT, R9, RZ, PT ;  /* 0x000000ff0900720c */ /* 0x000fe20003fc6270 */
[----:B------:R-:W-:Y:S01]  /*1640*/  @!P3 IMAD.MOV R122, RZ, RZ, -R122 ;  /* 0x000000ffff7ab224 */ /* 0x000fe200078e0a7a */
[----:B------:R-:W-:Y:S01]  /*1650*/  IABS R130, R7 ;  /* 0x0000000700827213 */ /* 0x000fe20000000000 */
[----:B------:R-:W-:Y:S01]  /*1660*/  @!P0 IMAD.IADD R124, R124, 0x1, -R4 ;  /* 0x000000017c7c8824 */ /* 0x000fe200078e0a04 */
[----:B------:R-:W-:Y:S01]  /*1670*/  ISETP.GE.AND P3, PT, R7, RZ, PT ;  /* 0x000000ff0700720c */ /* 0x000fe20003f66270 */
[----:B------:R-:W-:Y:S01]  /*1680*/  IMAD.HI.U32 R7, R3, R132, RZ ;  /* 0x0000008403077227 */ /* 0x000fe200078e00ff */
[----:B------:R-:W-:-:S02]  /*1690*/  ISETP.GT.U32.AND P1, PT, R4, R128, PT ;  /* 0x000000800400720c */ /* 0x000fc40003f24070 */
[----:B------:R-:W-:Y:S01]  /*16a0*/  ISETP.GT.U32.AND P0, PT, R4, R124, PT ;  /* 0x0000007c0400720c */ /* 0x000fe20003f04070 */
[----:B------:R-:W-:Y:S02]  /*16b0*/  IMAD.MOV R7, RZ, RZ, -R7 ;  /* 0x000000ffff077224 */ /* 0x000fe400078e0a07 */
[----:B------:R-:W-:Y:S02]  /*16c0*/  @!P5 IMAD.IADD R126, R126, 0x1, -R4 ;  /* 0x000000017e7ed824 */ /* 0x000fe400078e0a04 */
[----:B------:R-:W-:Y:S02]  /*16d0*/  IMAD R132, R4, R7, R132 ;  /* 0x0000000704847224 */ /* 0x000fe400078e0284 */
[----:B------:R-:W-:Y:S01]  /*16e0*/  VIADD R13, R0, 0x6b ;  /* 0x0000006b000d7836 */ /* 0x000fe20000000000 */
[----:B------:R-:W-:Y:S01]  /*16f0*/  ISETP.GT.U32.AND P5, PT, R4, R126, PT ;  /* 0x0000007e0400720c */ /* 0x000fe20003fa4070 */
[----:B------:R-:W-:-:S03]  /*1700*/  IMAD.HI.U32 R5, R3, R130, RZ ;  /* 0x0000008203057227 */ /* 0x000fc600078e00ff */
[----:B------:R-:W-:Y:S01]  /*1710*/  IABS R134, R13 ;  /* 0x0000000d00867213 */ /* 0x000fe20000000000 */
[----:B------:R-:W-:Y:S01]  /*1720*/  @!P1 IMAD.IADD R128, R128, 0x1, -R4 ;  /* 0x0000000180809824 */ /* 0x000fe200078e0a04 */
[----:B------:R-:W-:Y:S01]  /*1730*/  ISETP.GT.U32.AND P1, PT, R4, R132, PT ;  /* 0x000000840400720c */ /* 0x000fe20003f24070 */
[----:B------:R-:W-:Y:S01]  /*1740*/  @!P2 IMAD.MOV R96, RZ, RZ, -R96 ;  /* 0x000000ffff60a224 */ /* 0x000fe200078e0a60 */
[----:B------:R-:W-:Y:S01]  /*1750*/  ISETP.GE.AND P2, PT, R15, RZ, PT ;  /* 0x000000ff0f00720c */ /* 0x000fe20003f46270 */
[----:B------:R-:W-:Y:S02]  /*1760*/  IMAD.MOV R5, RZ, RZ, -R5 ;  /* 0x000000ffff057224 */ /* 0x000fe400078e0a05 */
[----:B------:R-:W-:Y:S01]  /*1770*/  @!P0 IMAD.IADD R124, R124, 0x1, -R4 ;  /* 0x000000017c7c8824 */ /* 0x000fe200078e0a04 */
[----:B------:R-:W-:Y:S01]  /*1780*/  ISETP.GE.AND P0, PT, R11, RZ, PT ;  /* 0x000000ff0b00720c */ /* 0x000fe20003f06270 */
[----:B------:R-:W-:Y:S02]  /*1790*/  IMAD R130, R4, R5, R130 ;  /* 0x0000000504827224 */ /* 0x000fe400078e0282 */
[----:B------:R-:W-:-:S04]  /*17a0*/  IMAD.HI.U32 R9, R3, R134, RZ ;  /* 0x0000008603097227 */ /* 0x000fc800078e00ff */
[----:B------:R-:W-:Y:S02]  /*17b0*/  VIADD R5, R0, 0x6a ;  /* 0x0000006a00057836 */ /* 0x000fe40000000000 */
[----:B------:R-:W-:Y:S01]  /*17c0*/  @!P5 IMAD.IADD R126, R126, 0x1, -R4 ;  /* 0x000000017e7ed824 */ /* 0x000fe200078e0a04 */
[----:B------:R-:W-:Y:S01]  /*17d0*/  ISETP.GE.AND P5, PT, R13, RZ, PT ;  /* 0x000000ff0d00720c */ /* 0x000fe20003fa6270 */
[----:B------:R-:W-:Y:S01]  /*17e0*/  @!P4 IMAD.MOV R124, RZ, RZ, -R124 ;  /* 0x000000ffff7cc224 */ /* 0x000fe200078e0a7c */
[----:B------:R-:W-:Y:S01]  /*17f0*/  ISETP.GT.U32.AND P4, PT, R4, R130, PT ;  /* 0x000000820400720c */ /* 0x000fe20003f84070 */
[----:B------:R-:W-:Y:S01]  /*1800*/  IMAD.MOV R9, RZ, RZ, -R9 ;  /* 0x000000ffff097224 */ /* 0x000fe200078e0a09 */
[----:B------:R-:W-:Y:S01]  /*1810*/  IABS R136, R5 ;  /* 0x0000000500887213 */ /* 0x000fe20000000000 */
[----:B------:R-:W-:Y:S02]  /*1820*/  VIADD R13, R0, 0x69 ;  /* 0x00000069000d7836 */ /* 0x000fe40000000000 */
[----:B------:R-:W-:-:S02]  /*1830*/  @!P1 IMAD.IADD R132, R132, 0x1, -R4 ;  /* 0x0000000184849824 */ /* 0x000fc400078e0a04 */
[C---:B------:R-:W-:Y:S01]  /*1840*/  IMAD R134, R4.reuse, R9, R134 ;  /* 0x0000000904867224 */ /* 0x040fe200078e0286 */
[----:B------:R-:W-:Y:S01]  /*1850*/  IABS R138, R13 ;  /* 0x0000000d008a7213 */ /* 0x000fe20000000000 */
[----:B------:R-:W-:Y:S01]  /*1860*/  @!P2 IMAD.MOV R126, RZ, RZ, -R126 ;  /* 0x000000ffff7ea224 */ /* 0x000fe200078e0a7e */
[----:B------:R-:W-:Y:S01]  /*1870*/  ISETP.GE.AND P2, PT, R5, RZ, PT ;  /* 0x000000ff0500720c */ /* 0x000fe20003f46270 */
[----:B------:R-:W-:Y:S01]  /*1880*/  IMAD.HI.U32 R5, R3, R136, RZ ;  /* 0x0000008803057227 */ /* 0x000fe200078e00ff */
[----:B------:R-:W-:-:S03]  /*1890*/  ISETP.GT.U32.AND P1, PT, R4, R132, PT ;  /* 0x000000840400720c */ /* 0x000fc60003f24070 */
[----:B------:R-:W-:Y:S01]  /*18a0*/  @!P6 IMAD.MOV R128, RZ, RZ, -R128 ;  /* 0x000000ffff80e224 */ /* 0x000fe200078e0a80 */
[----:B------:R-:W-:Y:S01]  /*18b0*/  ISETP.GT.U32.AND P6, PT, R4, R134, PT ;  /* 0x000000860400720c */ /* 0x000fe20003fc4070 */
[----:B------:R-:W-:Y:S02]  /*18c0*/  VIADD R17, R0, 0x67 ;  /* 0x0000006700117836 */ /* 0x000fe40000000000 */
[----:B------:R-:W-:-:S03]  /*18d0*/  IMAD.HI.U32 R7, R3, R138, RZ ;  /* 0x0000008a03077227 */ /* 0x000fc600078e00ff */
[----:B------:R-:W-:Y:S01]  /*18e0*/  IABS R142, R17 ;  /* 0x00000011008e7213 */ /* 0x000fe20000000000 */
[----:B------:R-:W-:Y:S02]  /*18f0*/  IMAD.MOV R5, RZ, RZ, -R5 ;  /* 0x000000ffff057224 */ /* 0x000fe400078e0a05 */
[----:B------:R-:W-:Y:S02]  /*1900*/  @!P4 IMAD.IADD R130, R130, 0x1, -R4 ;  /* 0x000000018282c824 */ /* 0x000fe400078e0a04 */
[----:B------:R-:W-:Y:S02]  /*1910*/  IMAD.MOV R7, RZ, RZ, -R7 ;  /* 0x000000ffff077224 */ /* 0x000fe400078e0a07 */
[C---:B------:R-:W-:Y:S01]  /*1920*/  IMAD R136, R4.reuse, R5, R136 ;  /* 0x0000000504887224 */ /* 0x040fe200078e0288 */
[C---:B------:R-:W-:Y:S01]  /*1930*/  ISETP.GT.U32.AND P4, PT, R4.reuse, R130, PT ;  /* 0x000000820400720c */ /* 0x040fe20003f84070 */
[----:B------:R-:W-:Y:S02]  /*1940*/  IMAD R138, R4, R7, R138 ;  /* 0x00000007048a7224 */ /* 0x000fe400078e028a */
[----:B------:R-:W-:Y:S01]  /*1950*/  @!P1 IMAD.IADD R132, R132, 0x1, -R4 ;  /* 0x0000000184849824 */ /* 0x000fe200078e0a04 */
[----:B------:R-:W-:Y:S01]  /*1960*/  ISETP.GT.U32.AND P1, PT, R4, R136, PT ;  /* 0x000000880400720c */ /* 0x000fe20003f24070 */
[----:B------:R-:W-:-:S04]  /*1970*/  IMAD.HI.U32 R11, R3, R142, RZ ;  /* 0x0000008e030b7227 */ /* 0x000fc800078e00ff */
[----:B------:R-:W-:Y:S01]  /*1980*/  @!P6 IMAD.IADD R134, R134, 0x1, -R4 ;  /* 0x000000018686e824 */ /* 0x000fe200078e0a04 */
[----:B------:R-:W-:Y:S01]  /*1990*/  ISETP.GT.U32.AND P6, PT, R4, R138, PT ;  /* 0x0000008a0400720c */ /* 0x000fe20003fc4070 */
[----:B------:R-:W-:Y:S02]  /*19a0*/  IMAD.MOV R11, RZ, RZ, -R11 ;  /* 0x000000ffff0b7224 */ /* 0x000fe400078e0a0b */
[----:B------:R-:W-:Y:S02]  /*19b0*/  VIADD R15, R0, 0x68 ;  /* 0x00000068000f7836 */ /* 0x000fe40000000000 */
[----:B------:R-:W-:Y:S02]  /*19c0*/  IMAD R142, R4, R11, R142 ;  /* 0x0000000b048e7224 */ /* 0x000fe400078e028e */
[----:B------:R-:W-:Y:S01]  /*19d0*/  VIADD R11, R0, 0x66 ;  /* 0x00000066000b7836 */ /* 0x000fe20000000000 */
[----:B------:R-:W-:Y:S01]  /*19e0*/  IABS R140, R15 ;  /* 0x0000000f008c7213 */ /* 0x000fe20000000000 */
[--C-:B------:R-:W-:Y:S01]  /*19f0*/  @!P4 IMAD.IADD R130, R130, 0x1, -R4.reuse ;  /* 0x000000018282c824 */ /* 0x100fe200078e0a04 */
[----:B------:R-:W-:Y:S01]  /*1a00*/  ISETP.GE.AND P4, PT, R13, RZ, PT ;  /* 0x000000ff0d00720c */ /* 0x000fe20003f86270 */
[----:B------:R-:W-:Y:S01]  /*1a10*/  VIADD R13, R0, 0x65 ;  /* 0x00000065000d7836 */ /* 0x000fe20000000000 */
[----:B------:R-:W-:Y:S01]  /*1a20*/  IABS R144, R11 ;  /* 0x0000000b00907213 */ /* 0x000fe20000000000 */
[----:B------:R-:W-:Y:S01]  /*1a30*/  @!P1 IMAD.IADD R136, R136, 0x1, -R4 ;  /* 0x0000000188889824 */ /* 0x000fe200078e0a04 */
[----:B------:R-:W-:Y:S01]  /*1a40*/  ISETP.GT.U32.AND P1, PT, R4, R134, PT ;  /* 0x000000860400720c */ /* 0x000fe20003f24070 */
[----:B------:R-:W-:Y:S01]  /*1a50*/  IMAD.HI.U32 R9, R3, R140, RZ ;  /* 0x0000008c03097227 */ /* 0x000fe200078e00ff */
[----:B------:R-:W-:-:S03]  /*1a60*/  IABS R146, R13 ;  /* 0x0000000d00927213 */ /* 0x000fc60000000000 */
[----:B------:R-:W-:Y:S02]  /*1a70*/  @!P6 IMAD.IADD R138, R138, 0x1, -R4 ;  /* 0x000000018a8ae824 */ /* 0x000fe400078e0a04 */
[----:B------:R-:W-:Y:S01]  /*1a80*/  @!P3 IMAD.MOV R130, RZ, RZ, -R130 ;  /* 0x000000ffff82b224 */ /* 0x000fe200078e0a82 */
[C---:B------:R-:W-:Y:S01]  /*1a90*/  ISETP.GT.U32.AND P3, PT, R4.reuse, R136, PT ;  /* 0x000000880400720c */ /* 0x040fe20003f64070 */
[----:B------:R-:W-:Y:S01]  /*1aa0*/  IMAD.MOV R9, RZ, RZ, -R9 ;  /* 0x000000ffff097224 */ /* 0x000fe200078e0a09 */
[----:B------:R-:W-:Y:S01]  /*1ab0*/  ISETP.GT.U32.AND P6, PT, R4, R138, PT ;  /* 0x0000008a0400720c */ /* 0x000fe20003fc4070 */
[----:B------:R-:W-:-:S04]  /*1ac0*/  IMAD.HI.U32 R5, R3, R144, RZ ;  /* 0x0000009003057227 */ /* 0x000fc800078e00ff */
[----:B------:R-:W-:Y:S02]  /*1ad0*/  IMAD R140, R4, R9, R140 ;  /* 0x00000009048c7224 */ /* 0x000fe400078e028c */
[----:B------:R-:W-:-:S04]  /*1ae0*/  IMAD.HI.U32 R7, R3, R146, RZ ;  /* 0x0000009203077227 */ /* 0x000fc800078e00ff */
[----:B------:R-:W-:Y:S02]  /*1af0*/  IMAD.MOV R5, RZ, RZ, -R5 ;  /* 0x000000ffff057224 */ /* 0x000fe400078e0a05 */
[----:B------:R-:W-:Y:S02]  /*1b00*/  IMAD.MOV R9, RZ, RZ, -R7 ;  /* 0x000000ffff097224 */ /* 0x000fe400078e0a07 */
[----:B------:R-:W-:Y:S01]  /*1b10*/  @!P0 IMAD.MOV R132, RZ, RZ, -R132 ;  /* 0x000000ffff848224 */ /* 0x000fe200078e0a84 */
[----:B------:R-:W-:Y:S01]  /*1b20*/  ISETP.GT.U32.AND P0, PT, R4, R140, PT ;  /* 0x0000008c0400720c */ /* 0x000fe20003f04070 */
[----:B------:R-:W-:Y:S01]  /*1b30*/  @!P1 IMAD.IADD R134, R134, 0x1, -R4 ;  /* 0x0000000186869824 */ /* 0x000fe200078e0a04 */
[C---:B------:R-:W-:Y:S01]  /*1b40*/  ISETP.GT.U32.AND P1, PT, R4.reuse, R142, PT ;  /* 0x0000008e0400720c */ /* 0x040fe20003f24070 */
[C---:B------:R-:W-:Y:S02]  /*1b50*/  IMAD R144, R4.reuse, R5, R144 ;  /* 0x0000000504907224 */ /* 0x040fe400078e0290 */
[----:B------:R-:W-:-:S02]  /*1b60*/  IMAD R146, R4, R9, R146 ;  /* 0x0000000904927224 */ /* 0x000fc400078e0292 */
[--C-:B------:R-:W-:Y:S01]  /*1b70*/  @!P3 IMAD.IADD R136, R136, 0x1, -R4.reuse ;  /* 0x000000018888b824 */ /* 0x100fe200078e0a04 */
[----:B------:R-:W-:Y:S01]  /*1b80*/  ISETP.GT.U32.AND P3, PT, R4, R144, PT ;  /* 0x000000900400720c */ /* 0x000fe20003f64070 */
[--C-:B------:R-:W-:Y:S01]  /*1b90*/  @!P6 IMAD.IADD R138, R138, 0x1, -R4.reuse ;  /* 0x000000018a8ae824 */ /* 0x100fe200078e0a04 */
[----:B------:R-:W-:Y:S01]  /*1ba0*/  ISETP.GT.U32.AND P6, PT, R4, R146, PT ;  /* 0x000000920400720c */ /* 0x000fe20003fc4070 */
[----:B------:R-:W-:Y:S02]  /*1bb0*/  VIADD R19, R0, 0x64 ;  /* 0x0000006400137836 */ /* 0x000fe40000000000 */
[--C-:B------:R-:W-:Y:S01]  /*1bc0*/  @!P0 IMAD.IADD R140, R140, 0x1, -R4.reuse ;  /* 0x000000018c8c8824 */ /* 0x100fe200078e0a04 */
[----:B------:R-:W-:Y:S01]  /*1bd0*/  ISETP.GE.AND P0, PT, R15, RZ, PT ;  /* 0x000000ff0f00720c */ /* 0x000fe20003f06270 */
[----:B------:R-:W-:Y:S01]  /*1be0*/  @!P1 IMAD.IADD R142, R142, 0x1, -R4 ;  /* 0x000000018e8e9824 */ /* 0x000fe200078e0a04 */
[----:B------:R-:W-:Y:S01]  /*1bf0*/  IABS R148, R19 ;  /* 0x0000001300947213 */ /* 0x000fe20000000000 */
[----:B------:R-:W-:Y:S01]  /*1c00*/  @!P5 IMAD.MOV R134, RZ, RZ, -R134 ;  /* 0x000000ffff86d224 */ /* 0x000fe200078e0a86 */
[----:B------:R-:W-:Y:S01]  /*1c10*/  ISETP.GE.AND P1, PT, R17, RZ, PT ;  /* 0x000000ff1100720c */ /* 0x000fe20003f26270 */
[----:B------:R-:W-:Y:S01]  /*1c20*/  IMAD.HI.U32 R7, R3, R150, RZ ;  /* 0x0000009603077227 */ /* 0x000fe200078e00ff */
[----:B------:R-:W-:-:S03]  /*1c30*/  ISETP.GT.U32.AND P5, PT, R4, R142, PT ;  /* 0x0000008e0400720c */ /* 0x000fc60003fa4070 */
[--C-:B------:R-:W-:Y:S01]  /*1c40*/  @!P3 IMAD.IADD R144, R144, 0x1, -R4.reuse ;  /* 0x000000019090b824 */ /* 0x100fe200078e0a04 */
[----:B------:R-:W-:Y:S01]  /*1c50*/  ISETP.GT.U32.AND P3, PT, R4, R140, PT ;  /* 0x0000008c0400720c */ /* 0x000fe20003f64070 */
[----:B------:R-:W-:Y:S02]  /*1c60*/  @!P6 IMAD.IADD R146, R146, 0x1, -R4 ;  /* 0x000000019292e824 */ /* 0x000fe400078e0a04 */
[----:B------:R-:W-:Y:S01]  /*1c70*/  IMAD.MOV R7, RZ, RZ, -R7 ;  /* 0x000000ffff077224 */ /* 0x000fe200078e0a07 */
[----:B------:R-:W-:Y:S01]  /*1c80*/  ISETP.GT.U32.AND P6, PT, R4, R144, PT ;  /* 0x000000900400720c */ /* 0x000fe20003fc4070 */
[----:B------:R-:W-:Y:S02]  /*1c90*/  VIADD R9, R0, 0x62 ;  /* 0x0000006200097836 */ /* 0x000fe40000000000 */
[----:B------:R-:W-:-:S03]  /*1ca0*/  IMAD.HI.U32 R5, R3, R148, RZ ;  /* 0x0000009403057227 */ /* 0x000fc600078e00ff */
[----:B------:R-:W-:Y:S01]  /*1cb0*/  IABS R170, R9 ;  /* 0x0000000900aa7213 */ /* 0x000fe20000000000 */
[----:B------:R-:W-:Y:S02]  /*1cc0*/  IMAD R150, R4, R7, R150 ;  /* 0x0000000704967224 */ /* 0x000fe400078e0296 */
[----:B------:R-:W-:Y:S02]  /*1cd0*/  VIADD R15, R0, 0x61 ;  /* 0x00000061000f7836 */ /* 0x000fe40000000000 */
[----:B------:R-:W-:Y:S02]  /*1ce0*/  IMAD.MOV R5, RZ, RZ, -R5 ;  /* 0x000000ffff057224 */ /* 0x000fe400078e0a05 */
[----:B------:R-:W-:Y:S01]  /*1cf0*/  @!P2 IMAD.MOV R136, RZ, RZ, -R136 ;  /* 0x000000ffff88a224 */ /* 0x000fe200078e0a88 */
[----:B------:R-:W-:Y:S01]  /*1d00*/  ISETP.GT.U32.AND P2, PT, R4, R146, PT ;  /* 0x000000920400720c */ /* 0x000fe20003f44070 */
[--C-:B------:R-:W-:Y:S01]  /*1d10*/  @!P3 IMAD.IADD R140, R140, 0x1, -R4.reuse ;  /* 0x000000018c8cb824 */ /* 0x100fe200078e0a04 */
[----:B------:R-:W-:Y:S01]  /*1d20*/  IABS R172, R15 ;  /* 0x0000000f00ac7213 */ /* 0x000fe20000000000 */
[----:B------:R-:W-:Y:S01]  /*1d30*/  @!P5 IMAD.IADD R142, R142, 0x1, -R4 ;  /* 0x000000018e8ed824 */ /* 0x000fe200078e0a04 */
[----:B------:R-:W-:Y:S01]  /*1d40*/  ISETP.GE.AND P3, PT, R11, RZ, PT ;  /* 0x000000ff0b00720c */ /* 0x000fe20003f66270 */
[C---:B------:R-:W-:Y:S01]  /*1d50*/  IMAD R148, R4.reuse, R5, R148 ;  /* 0x0000000504947224 */ /* 0x040fe200078e0294 */
[----:B------:R-:W-:Y:S01]  /*1d60*/  ISETP.GT.U32.AND P5, PT, R4, R150, PT ;  /* 0x000000960400720c */ /* 0x000fe20003fa4070 */
[----:B------:R-:W-:-:S04]  /*1d70*/  IMAD.HI.U32 R5, R3, R170, RZ ;  /* 0x000000aa03057227 */ /* 0x000fc800078e00ff */
[----:B------:R-:W-:Y:S01]  /*1d80*/  @!P6 IMAD.IADD R144, R144, 0x1, -R4 ;  /* 0x000000019090e824 */ /* 0x000fe200078e0a04 */
[----:B------:R-:W-:Y:S01]  /*1d90*/  ISETP.GE.AND P6, PT, R13, RZ, PT ;  /* 0x000000ff0d00720c */ /* 0x000fe20003fc6270 */
[----:B------:R-:W-:-:S04]  /*1da0*/  IMAD.HI.U32 R7, R3, R172, RZ ;  /* 0x000000ac03077227 */ /* 0x000fc800078e00ff */
[----:B------:R-:W-:Y:S02]  /*1db0*/  IMAD.MOV R5, RZ, RZ, -R5 ;  /* 0x000000ffff057224 */ /* 0x000fe400078e0a05 */
[----:B------:R-:W-:Y:S01]  /*1dc0*/  @!P4 IMAD.MOV R138, RZ, RZ, -R138 ;  /* 0x000000ffff8ac224 */ /* 0x000fe200078e0a8a */
[C---:B------:R-:W-:Y:S01]  /*1dd0*/  ISETP.GT.U32.AND P4, PT, R4.reuse, R148, PT ;  /* 0x000000940400720c */ /* 0x040fe20003f84070 */
[----:B------:R-:W-:Y:S02]  /*1de0*/  IMAD.MOV R7, RZ, RZ, -R7 ;  /* 0x000000ffff077224 */ /* 0x000fe400078e0a07 */
[----:B------:R-:W-:Y:S02]  /*1df0*/  IMAD R170, R4, R5, R170 ;  /* 0x0000000504aa7224 */ /* 0x000fe400078e02aa */
[--C-:B------:R-:W-:Y:S01]  /*1e00*/  @!P2 IMAD.IADD R146, R146, 0x1, -R4.reuse ;  /* 0x000000019292a824 */ /* 0x100fe200078e0a04 */
[----:B------:R-:W-:Y:S01]  /*1e10*/  ISETP.GE.AND P2, PT, R19, RZ, PT ;  /* 0x000000ff1300720c */ /* 0x000fe20003f46270 */
[----:B------:R-:W-:Y:S01]  /*1e20*/  @!P5 IMAD.IADD R150, R150, 0x1, -R4 ;  /* 0x000000019696d824 */ /* 0x000fe200078e0a04 */
[----:B------:R-:W-:Y:S01]  /*1e30*/  ISETP.GE.AND P5, PT, R9, RZ, PT ;  /* 0x000000ff0900720c */ /* 0x000fe20003fa6270 */
[----:B------:R-:W-:-:S02]  /*1e40*/  IMAD R172, R4, R7, R172 ;  /* 0x0000000704ac7224 */ /* 0x000fc400078e02ac */
[----:B------:R-:W-:Y:S01]  /*1e50*/  @!P3 IMAD.MOV R144, RZ, RZ, -R144 ;  /* 0x000000ffff90b224 */ /* 0x000fe200078e0a90 */
[C---:B------:R-:W-:Y:S01]  /*1e60*/  ISETP.GT.U32.AND P3, PT, R4.reuse, R170, PT ;  /* 0x000000aa0400720c */ /* 0x040fe20003f64070 */
[----:B------:R-:W-:Y:S01]  /*1e70*/  @!P1 IMAD.MOV R142, RZ, RZ, -R142 ;  /* 0x000000ffff8e9224 */ /* 0x000fe200078e0a8e */
[C---:B------:R-:W-:Y:S01]  /*1e80*/  ISETP.GT.U32.AND P1, PT, R4.reuse, R150, PT ;  /* 0x000000960400720c */ /* 0x040fe20003f24070 */
[----:B------:R-:W-:Y:S01]  /*1e90*/  @!P6 IMAD.MOV R146, RZ, RZ, -R146 ;  /* 0x000000ffff92e224 */ /* 0x000fe200078e0a92 */
[----:B------:R-:W-:Y:S01]  /*1ea0*/  ISETP.GT.U32.AND P6, PT, R4, R172, PT ;  /* 0x000000ac0400720c */ /* 0x000fe20003fc4070 */
[----:B------:R-:W-:Y:S01]  /*1eb0*/  @!P4 IMAD.IADD R148, R148, 0x1, -R4 ;  /* 0x000000019494c824 */ /* 0x000fe200078e0a04 */
[----:B------:R-:W-:Y:S01]  /*1ec0*/  ISETP.GE.AND P4, PT, R21, RZ, PT ;  /* 0x000000ff1500720c */ /* 0x000fe20003f86270 */
[----:B------:R-:W-:Y:S02]  /*1ed0*/  VIADD R5, R0, 0x60 ;  /* 0x0000006000057836 */ /* 0x000fe40000000000 */
[----:B------:R-:W-:Y:S01]  /*1ee0*/  @!P0 IMAD.MOV R140, RZ, RZ, -R140 ;  /* 0x000000ffff8c8224 */ /* 0x000fe200078e0a8c */
[----:B------:R-:W-:Y:S01]  /*1ef0*/  ISETP.GT.U32.AND P0, PT, R4, R148, PT ;  /* 0x000000940400720c */ /* 0x000fe20003f04070 */
[----:B------:R-:W-:Y:S01]  /*1f00*/  VIADD R7, R0, 0x5f ;  /* 0x0000005f00077836 */ /* 0x000fe20000000000 */
[----:B------:R-:W-:Y:S01]  /*1f10*/  IABS R174, R5 ;  /* 0x0000000500ae7213 */ /* 0x000fe20000000000 */
[----:B------:R-:W-:-:S02]  /*1f20*/  @!P3 IMAD.IADD R170, R170, 0x1, -R4 ;  /* 0x00000001aaaab824 */ /* 0x000fc400078e0a04 */
[--C-:B------:R-:W-:Y:S01]  /*1f30*/  @!P1 IMAD.IADD R150, R150, 0x1, -R4.reuse ;  /* 0x0000000196969824 */ /* 0x100fe200078e0a04 */
[----:B------:R-:W-:Y:S01]  /*1f40*/  ISETP.GE.AND P1, PT, R5, RZ, PT ;  /* 0x000000ff0500720c */ /* 0x000fe20003f26270 */
[--C-:B------:R-:W-:Y:S01]  /*1f50*/  @!P6 IMAD.IADD R172, R172, 0x1, -R4.reuse ;  /* 0x00000001acace824 */ /* 0x100fe200078e0a04 */
[----:B------:R-:W-:Y:S01]  /*1f60*/  ISETP.GT.U32.AND P6, PT, R4, R170, PT ;  /* 0x000000aa0400720c */ /* 0x000fe20003fc4070 */
[----:B------:R-:W-:Y:S01]  /*1f70*/  IMAD.HI.U32 R5, R3, R174, RZ ;  /* 0x000000ae03057227 */ /* 0x000fe200078e00ff */
[----:B------:R-:W-:Y:S02]  /*1f80*/  IABS R176, R7 ;  /* 0x0000000700b07213 */ /* 0x000fe40000000000 */
[----:B------:R-:W-:Y:S01]  /*1f90*/  ISETP.GE.AND P3, PT, R7, RZ, PT ;  /* 0x000000ff0700720c */ /* 0x000fe20003f66270 */
[----:B------:R-:W-:Y:S02]  /*1fa0*/  IMAD.MOV R5, RZ, RZ, -R5 ;  /* 0x000000ffff057224 */ /* 0x000fe400078e0a05 */
[----:B------:R-:W-:Y:S01]  /*1fb0*/  @!P0 IMAD.IADD R148, R148, 0x1, -R4 ;  /* 0x0000000194948824 */ /* 0x000fe200078e0a04 */
[----:B------:R-:W-:Y:S01]  /*1fc0*/  ISETP.GE.AND P0, PT, R15, RZ, PT ;  /* 0x000000ff0f00720c */ /* 0x000fe20003f06270 */
[----:B------:R-:W-:-:S02]  /*1fd0*/  IMAD R174, R4, R5, R174 ;  /* 0x0000000504ae7224 */ /* 0x000fc400078e02ae */
[----:B------:R-:W-:-:S04]  /*1fe0*/  IMAD.HI.U32 R7, R3, R176, RZ ;  /* 0x000000b003077227 */ /* 0x000fc800078e00ff */
[----:B------:R-:W-:Y:S01]  /*1ff0*/  @!P2 IMAD.MOV R148, RZ, RZ, -R148 ;  /* 0x000000ffff94a224 */ /* 0x000fe200078e0a94 */
[----:B------:R-:W-:Y:S01]  /*2000*/  ISETP.GT.U32.AND P2, PT, R4, R172, PT ;  /* 0x000000ac0400720c */ /* 0x000fe20003f44070 */
[----:B------:R-:W-:Y:S01]  /*2010*/  @!P6 IMAD.IADD R170, R170, 0x1, -R4 ;  /* 0x00000001aaaae824 */ /* 0x000fe200078e0a04 */
[----:B------:R-:W-:Y:S01]  /*2020*/  ISETP.GT.U32.AND P6, PT, R4, R174, PT ;  /* 0x000000ae0400720c */ /* 0x000fe20003fc4070 */
[----:B------:R-:W-:Y:S02]  /*2030*/  IMAD.MOV R7, RZ, RZ, -R7 ;  /* 0x000000ffff077224 */ /* 0x000fe400078e0a07 */
[----:B------:R-:W-:Y:S02]  /*2040*/  VIADD R9, R0, 0x5e ;  /* 0x0000005e00097836 */ /* 0x000fe40000000000 */
[----:B------:R-:W-:Y:S02]  /*2050*/  IMAD R176, R4, R7, R176 ;  /* 0x0000000704b07224 */ /* 0x000fe400078e02b0 */
[----:B------:R-:W-:Y:S01]  /*2060*/  VIADD R5, R0, 0x5d ;  /* 0x0000005d00057836 */ /* 0x000fe20000000000 */
[----:B------:R-:W-:Y:S01]  /*2070*/  IABS R180, R9 ;  /* 0x0000000900b47213 */ /* 0x000fe20000000000 */
[----:B------:R-:W-:Y:S01]  /*2080*/  @!P5 IMAD.MOV R170, RZ, RZ, -R170 ;  /* 0x000000ffffaad224 */ /* 0x000fe200078e0aaa */
[----:B------:R-:W-:Y:S01]  /*2090*/  ISETP.GT.U32.AND P5, PT, R4, R176, PT ;  /* 0x000000b00400720c */ /* 0x000fe20003fa4070 */
[--C-:B------:R-:W-:Y:S01]  /*20a0*/  @!P2 IMAD.IADD R172, R172, 0x1, -R4.reuse ;  /* 0x00000001acaca824 */ /* 0x100fe200078e0a04 */
[----:B------:R-:W-:Y:S01]  /*20b0*/  ISETP.GE.AND P2, PT, R5, RZ, PT ;  /* 0x000000ff0500720c */ /* 0x000fe20003f46270 */
[----:B------:R-:W-:Y:S01]  /*20c0*/  @!P6 IMAD.IADD R174, R174, 0x1, -R4 ;  /* 0x00000001aeaee824 */ /* 0x000fe200078e0a04 */
[----:B------:R-:W-:Y:S01]  /*20d0*/  IABS R178, R5 ;  /* 0x0000000500b27213 */ /* 0x000fe20000000000 */
[----:B------:R-:W-:-:S03]  /*20e0*/  IMAD.HI.U32 R5, R3, R180, RZ ;  /* 0x000000b403057227 */ /* 0x000fc600078e00ff */
[----:B------:R-:W-:Y:S01]  /*20f0*/  ISETP.GT.U32.AND P6, PT, R4, R174, PT ;  /* 0x000000ae0400720c */ /* 0x000fe20003fc4070 */
[----:B------:R-:W-:Y:S01]  /*2100*/  @!P4 IMAD.MOV R150, RZ, RZ, -R150 ;  /* 0x000000ffff96c224 */ /* 0x000fe200078e0a96 */
[----:B------:R-:W-:Y:S01]  /*2110*/  ISETP.GE.AND P4, PT, R9, RZ, PT ;  /* 0x000000ff0900720c */ /* 0x000fe20003f86270 */
[----:B------:R-:W-:Y:S02]  /*2120*/  VIADD R7, R0, 0x5c ;  /* 0x0000005c00077836 */ /* 0x000fe40000000000 */
[----:B------:R-:W-:Y:S02]  /*2130*/  IMAD.MOV R9, RZ, RZ, -R5 ;  /* 0x000000ffff097224 */ /* 0x000fe400078e0a05 */
[----:B------:R-:W-:Y:S01]  /*2140*/  IMAD.HI.U32 R5, R3, R178, RZ ;  /* 0x000000b203057227 */ /* 0x000fe200078e00ff */
[----:B------:R-:W-:-:S03]  /*2150*/  IABS R184, R7 ;  /* 0x0000000700b87213 */ /* 0x000fc60000000000 */
[----:B------:R-:W-:Y:S02]  /*2160*/  VIADD R11, R0, 0x5b ;  /* 0x0000005b000b7836 */ /* 0x000fe40000000000 */
[----:B------:R-:W-:Y:S02]  /*2170*/  @!P5 IMAD.IADD R176, R176, 0x1, -R4 ;  /* 0x00000001b0b0d824 */ /* 0x000fe400078e0a04 */
[----:B------:R-:W-:Y:S01]  /*2180*/  IMAD.MOV R5, RZ, RZ, -R5 ;  /* 0x000000ffff057224 */ /* 0x000fe200078e0a05 */
[----:B------:R-:W-:Y:S01]  /*2190*/  IABS R182, R11 ;  /* 0x0000000b00b67213 */ /* 0x000fe20000000000 */
[C---:B------:R-:W-:Y:S01]  /*21a0*/  IMAD R180, R4.reuse, R9, R180 ;  /* 0x0000000904b47224 */ /* 0x040fe200078e02b4 */
[C---:B------:R-:W-:Y:S01]  /*21b0*/  ISETP.GT.U32.AND P5, PT, R4.reuse, R176, PT ;  /* 0x000000b00400720c */ /* 0x040fe20003fa4070 */
[----:B------:R-:W-:Y:S02]  /*21c0*/  IMAD R178, R4, R5, R178 ;  /* 0x0000000504b27224 */ /* 0x000fe400078e02b2 */
[----:B------:R-:W-:-:S04]  /*21d0*/  IMAD.HI.U32 R5, R3, R184, RZ ;  /* 0x000000b803057227 */ /* 0x000fc800078e00ff */
[----:B------:R-:W-:Y:S01]  /*21e0*/  @!P0 IMAD.MOV R172, RZ, RZ, -R172 ;  /* 0x000000ffffac8224 */ /* 0x000fe200078e0aac */
[----:B------:R-:W-:Y:S01]  /*21f0*/  ISETP.GE.AND P0, PT, R7, RZ, PT ;  /* 0x000000ff0700720c */ /* 0x000fe20003f06270 */
[----:B------:R-:W-:Y:S01]  /*2200*/  @!P6 IMAD.IADD R174, R174, 0x1, -R4 ;  /* 0x00000001aeaee824 */ /* 0x000fe200078e0a04 */
[----:B------:R-:W-:Y:S01]  /*2210*/  ISETP.GT.U32.AND P6, PT, R4, R180, PT ;  /* 0x000000b40400720c */ /* 0x000fe20003fc4070 */
[----:B------:R-:W-:-:S04]  /*2220*/  IMAD.HI.U32 R7, R3, R182, RZ ;  /* 0x000000b603077227 */ /* 0x000fc800078e00ff */
[----:B------:R-:W-:Y:S02]  /*2230*/  IMAD.MOV R5, RZ, RZ, -R5 ;  /* 0x000000ffff057224 */ /* 0x000fe400078e0a05 */
[----:B------:R-:W-:Y:S02]  /*2240*/  IMAD.MOV R7, RZ, RZ, -R7 ;  /* 0x000000ffff077224 */ /* 0x000fe400078e0a07 */
[C---:B------:R-:W-:Y:S02]  /*2250*/  IMAD R184, R4.reuse, R5, R184 ;  /* 0x0000000504b87224 */ /* 0x040fe400078e02b8 */
[----:B------:R-:W-:Y:S02]  /*2260*/  IMAD R182, R4, R7, R182 ;  /* 0x0000000704b67224 */ /* 0x000fe400078e02b6 */
[----:B------:R-:W-:Y:S01]  /*2270*/  @!P5 IMAD.IADD R176, R176, 0x1, -R4 ;  /* 0x00000001b0b0d824 */ /* 0x000fe200078e0a04 */
[----:B------:R-:W-:Y:S01]  /*2280*/  ISETP.GT.U32.AND P5, PT, R4, R184, PT ;  /* 0x000000b80400720c */ /* 0x000fe20003fa4070 */
[----:B------:R-:W-:-:S02]  /*2290*/  VIADD R9, R0, 0x5a ;  /* 0x0000005a00097836 */ /* 0x000fc40000000000 */
[----:B------:R-:W-:Y:S01]  /*22a0*/  @!P6 IMAD.IADD R180, R180, 0x1, -R4 ;  /* 0x00000001b4b4e824 */ /* 0x000fe200078e0a04 */
[----:B------:R-:W-:Y:S01]  /*22b0*/  ISETP.GT.U32.AND P6, PT, R4, R182, PT ;  /* 0x000000b60400720c */ /* 0x000fe20003fc4070 */
[----:B------:R-:W-:Y:S01]  /*22c0*/  @!P1 IMAD.MOV R174, RZ, RZ, -R174 ;  /* 0x000000ffffae9224 */ /* 0x000fe200078e0aae */
[----:B------:R-:W-:Y:S01]  /*22d0*/  IABS R186, R9 ;  /* 0x0000000900ba7213 */ /* 0x000fe20000000000 */
[----:B------:R-:W-:Y:S01]  /*22e0*/  VIADD R13, R0, 0x59 ;  /* 0x00000059000d7836 */ /* 0x000fe20000000000 */
[----:B------:R-:W-:Y:S01]  /*22f0*/  ISETP.GT.U32.AND P1, PT, R4, R178, PT ;  /* 0x000000b20400720c */ /* 0x000fe20003f24070 */
[----:B------:R-:W-:Y:S02]  /*2300*/  VIADD R15, R0, 0x58 ;  /* 0x00000058000f7836 */ /* 0x000fe40000000000 */
[----:B------:R-:W-:Y:S01]  /*2310*/  IMAD.HI.U32 R5, R3, R186, RZ ;  /* 0x000000ba03057227 */ /* 0x000fe200078e00ff */
[----:B------:R-:W-:Y:S02]  /*2320*/  IABS R190, R13 ;  /* 0x0000000d00be7213 */ /* 0x000fe40000000000 */
[----:B------:R-:W-:Y:S01]  /*2330*/  IABS R188, R15 ;  /* 0x0000000f00bc7213 */ /* 0x000fe20000000000 */
[----:B------:R-:W-:-:S02]  /*2340*/  @!P5 IMAD.IADD R184, R184, 0x1, -R4 ;  /* 0x00000001b8b8d824 */ /* 0x000fc400078e0a04 */
[----:B------:R-:W-:Y:S02]  /*2350*/  IMAD.MOV R5, RZ, RZ, -R5 ;  /* 0x000000ffff057224 */ /* 0x000fe400078e0a05 */
[----:B------:R-:W-:Y:S01]  /*2360*/  @!P6 IMAD.IADD R182, R182, 0x1, -R4 ;  /* 0x00000001b6b6e824 */ /* 0x000fe200078e0a04 */
[C---:B------:R-:W-:Y:S01]  /*2370*/  ISETP.GT.U32.AND P6, PT, R4.reuse, R184, PT ;  /* 0x000000b80400720c */ /* 0x040fe20003fc4070 */
[----:B------:R-:W-:Y:S02]  /*2380*/  IMAD R186, R4, R5, R186 ;  /* 0x0000000504ba7224 */ /* 0x000fe400078e02ba */
[----:B------:R-:W-:-:S04]  /*2390*/  IMAD.HI.U32 R5, R3, R190, RZ ;  /* 0x000000be03057227 */ /* 0x000fc800078e00ff */
[----:B------:R-:W-:Y:S01]  /*23a0*/  @!P1 IMAD.IADD R178, R178, 0x1, -R4 ;  /* 0x00000001b2b29824 */ /* 0x000fe200078e0a04 */
[----:B------:R-:W-:Y:S01]  /*23b0*/  ISETP.GT.U32.AND P1, PT, R4, R180, PT ;  /* 0x000000b40400720c */ /* 0x000fe20003f24070 */
[----:B------:R-:W-:Y:S02]  /*23c0*/  IMAD.MOV R5, RZ, RZ, -R5 ;  /* 0x000000ffff057224 */ /* 0x000fe400078e0a05 */
[----:B------:R-:W-:Y:S01]  /*23d0*/  VIADD R17, R0, 0x57 ;  /* 0x0000005700117836 */ /* 0x000fe20000000000 */
[C---:B------:R-:W-:Y:S01]  /*23e0*/  ISETP.GT.U32.AND P5, PT, R4.reuse, R178, PT ;  /* 0x000000b20400720c */ /* 0x040fe20003fa4070 */
[----:B------:R-:W-:Y:S02]  /*23f0*/  IMAD R190, R4, R5, R190 ;  /* 0x0000000504be7224 */ /* 0x000fe400078e02be */
[----:B------:R-:W-:Y:S01]  /*2400*/  @!P6 IMAD.IADD R184, R184, 0x1, -R4 ;  /* 0x00000001b8b8e824 */ /* 0x000fe200078e0a04 */
[----:B------:R-:W-:Y:S01]  /*2410*/  IABS R192, R17 ;  /* 0x0000001100c07213 */ /* 0x000fe20000000000 */
[----:B------:R-:W-:Y:S01]  /*2420*/  IMAD.HI.U32 R5, R3, R188, RZ ;  /* 0x000000bc03057227 */ /* 0x000fe200078e00ff */
[----:B------:R-:W-:-:S03]  /*2430*/  ISETP.GT.U32.AND P6, PT, R4, R190, PT ;  /* 0x000000be0400720c */ /* 0x000fc60003fc4070 */
[----:B------:R-:W-:Y:S02]  /*2440*/  IMAD.MOV R5, RZ, RZ, -R5 ;  /* 0x000000ffff057224 */ /* 0x000fe400078e0a05 */
[--C-:B------:R-:W-:Y:S01]  /*2450*/  @!P1 IMAD.IADD R180, R180, 0x1, -R4.reuse ;  /* 0x00000001b4b49824 */ /* 0x100fe200078e0a04 */
[----:B------:R-:W-:Y:S01]  /*2460*/  ISETP.GT.U32.AND P1, PT, R4, R186, PT ;  /* 0x000000ba0400720c */ /* 0x000fe20003f24070 */
[----:B------:R-:W-:Y:S01]  /*2470*/  @!P5 IMAD.IADD R178, R178, 0x1, -R4 ;  /* 0x00000001b2b2d824 */ /* 0x000fe200078e0a04 */
[----:B------:R-:W-:Y:S01]  /*2480*/  ISETP.GE.AND P5, PT, R11, RZ, PT ;  /* 0x000000ff0b00720c */ /* 0x000fe20003fa6270 */
[----:B------:R-:W-:Y:S02]  /*2490*/  VIADD R11, R0, 0x56 ;  /* 0x00000056000b7836 */ /* 0x000fe40000000000 */
[----:B------:R-:W-:Y:S02]  /*24a0*/  @!P2 IMAD.MOV R178, RZ, RZ, -R178 ;  /* 0x000000ffffb2a224 */ /* 0x000fe400078e0ab2 */
[----:B------:R-:W-:Y:S01]  /*24b0*/  @!P6 IMAD.IADD R190, R190, 0x1, -R4 ;  /* 0x00000001bebee824 */ /* 0x000fe200078e0a04 */
[----:B------:R-:W-:Y:S01]  /*24c0*/  IABS R194, R11 ;  /* 0x0000000b00c27213 */ /* 0x000fe20000000000 */
[----:B------:R-:W-:-:S02]  /*24d0*/  IMAD R188, R4, R5, R188 ;  /* 0x0000000504bc7224 */ /* 0x000fc400078e02bc */
[----:B------:R-:W-:Y:S01]  /*24e0*/  @!P3 IMAD.MOV R176, RZ, RZ, -R176 ;  /* 0x000000ffffb0b224 */ /* 0x000fe200078e0ab0 */
[C---:B------:R-:W-:Y:S01]  /*24f0*/  ISETP.GT.U32.AND P2, PT, R4.reuse, R190, PT ;  /* 0x000000be0400720c */ /* 0x040fe20003f44070 */
[C---:B------:R-:W-:Y:S01]  /*2500*/  IMAD.HI.U32 R5, R3.reuse, R194, RZ ;  /* 0x000000c203057227 */ /* 0x040fe200078e00ff */
[C---:B------:R-:W-:Y:S02]  /*2510*/  ISETP.GT.U32.AND P3, PT, R4.reuse, R182, PT ;  /* 0x000000b60400720c */ /* 0x040fe40003f64070 */
[----:B------:R-:W-:Y:S01]  /*2520*/  ISETP.GT.U32.AND P6, PT, R4, R188, PT ;  /* 0x000000bc0400720c */ /* 0x000fe20003fc4070 */
[----:B------:R-:W-:Y:S02]  /*2530*/  IMAD.MOV R5, RZ, RZ, -R5 ;  /* 0x000000ffff057224 */ /* 0x000fe400078e0a05 */
[----:B------:R-:W-:-:S04]  /*2540*/  IMAD.HI.U32 R7, R3, R192, RZ ;  /* 0x000000c003077227 */ /* 0x000fc800078e00ff */
[----:B------:R-:W-:Y:S02]  /*2550*/  IMAD R194, R4, R5, R194 ;  /* 0x0000000504c27224 */ /* 0x000fe400078e02c2 */
[----:B------:R-:W-:Y:S02]  /*2560*/  IMAD.MOV R7, RZ, RZ, -R7 ;  /* 0x000000ffff077224 */ /* 0x000fe400078e0a07 */
[--C-:B------:R-:W-:Y:S01]  /*2570*/  @!P2 IMAD.IADD R190, R190, 0x1, -R4.reuse ;  /* 0x00000001bebea824 */ /* 0x100fe200078e0a04 */
[----:B------:R-:W-:Y:S01]  /*2580*/  ISETP.GT.U32.AND P2, PT, R4, R194, PT ;  /* 0x000000c20400720c */ /* 0x000fe20003f44070 */
[--C-:B------:R-:W-:Y:S01]  /*2590*/  @!P1 IMAD.IADD R186, R186, 0x1, -R4.reuse ;  /* 0x00000001baba9824 */ /* 0x100fe200078e0a04 */
[----:B------:R-:W-:Y:S01]  /*25a0*/  ISETP.GE.AND P1, PT, R13, RZ, PT ;  /* 0x000000ff0d00720c */ /* 0x000fe20003f26270 */
[----:B------:R-:W-:Y:S01]  /*25b0*/  @!P3 IMAD.IADD R182, R182, 0x1, -R4 ;  /* 0x00000001b6b6b824 */ /* 0x000fe200078e0a04 */
[----:B------:R-:W-:Y:S01]  /*25c0*/  ISETP.GE.AND P3, PT, R9, RZ, PT ;  /* 0x000000ff0900720c */ /* 0x000fe20003f66270 */
[----:B------:R-:W-:-:S02]  /*25d0*/  IMAD R192, R4, R7, R192 ;  /* 0x0000000704c07224 */ /* 0x000fc400078e02c0 */
[----:B------:R-:W-:Y:S02]  /*25e0*/  VIADD R9, R0, 0x55 ;  /* 0x0000005500097836 */ /* 0x000fe40000000000 */
[----:B------:R-:W-:Y:S01]  /*25f0*/  @!P4 IMAD.MOV R180, RZ, RZ, -R180 ;  /* 0x000000ffffb4c224 */ /* 0x000fe200078e0ab4 */
[C---:B------:R-:W-:Y:S01]  /*2600*/  ISETP.GT.U32.AND P4, PT, R4.reuse, R186, PT ;  /* 0x000000ba0400720c */ /* 0x040fe20003f84070 */
[----:B------:R-:W-:Y:S01]  /*2610*/  @!P5 IMAD.MOV R182, RZ, RZ, -R182 ;  /* 0x000000ffffb6d224 */ /* 0x000fe200078e0ab6 */
[----:B------:R-:W-:Y:S01]  /*2620*/  ISETP.GT.U32.AND P5, PT, R4, R192, PT ;  /* 0x000000c00400720c */ /* 0x000fe20003fa4070 */
[----:B------:R-:W-:Y:S01]  /*2630*/  VIADD R13, R0, 0x54 ;  /* 0x00000054000d7836 */ /* 0x000fe20000000000 */
[----:B------:R-:W-:Y:S01]  /*2640*/  IABS R196, R9 ;  /* 0x0000000900c47213 */ /* 0x000fe20000000000 */
[--C-:B------:R-:W-:Y:S02]  /*2650*/  @!P2 IMAD.IADD R194, R194, 0x1, -R4.reuse ;  /* 0x00000001c2c2a824 */ /* 0x100fe400078e0a04 */
[----:B------:R-:W-:Y:S01]  /*2660*/  @!P6 IMAD.IADD R188, R188, 0x1, -R4 ;  /* 0x00000001bcbce824 */ /* 0x000fe200078e0a04 */
[----:B------:R-:W-:Y:S01]  /*2670*/  IABS R198, R13 ;  /* 0x0000000d00c67213 */ /* 0x000fe20000000000 */
[----:B------:R-:W-:Y:S01]  /*2680*/  IMAD.HI.U32 R5, R3, R196, RZ ;  /* 0x000000c403057227 */ /* 0x000fe200078e00ff */
[----:B------:R-:W-:-:S02]  /*2690*/  ISETP.GT.U32.AND P2, PT, R4, R194, PT ;  /* 0x000000c20400720c */ /* 0x000fc40003f44070 */
[----:B------:R-:W-:Y:S01]  /*26a0*/  ISETP.GE.AND P6, PT, R11, RZ, PT ;  /* 0x000000ff0b00720c */ /* 0x000fe20003fc6270 */
[----:B------:R-:W-:Y:S02]  /*26b0*/  IMAD.MOV R7, RZ, RZ, -R5 ;  /* 0x000000ffff077224 */ /* 0x000fe400078e0a05 */
[----:B------:R-:W-:Y:S01]  /*26c0*/  @!P4 IMAD.IADD R186, R186, 0x1, -R4 ;  /* 0x00000001babac824 */ /* 0x000fe200078e0a04 */
[----:B------:R-:W-:Y:S01]  /*26d0*/  ISETP.GE.AND P4, PT, R17, RZ, PT ;  /* 0x000000ff1100720c */ /* 0x000fe20003f86270 */
[----:B------:R-:W-:-:S04]  /*26e0*/  IMAD.HI.U32 R5, R3, R198, RZ ;  /* 0x000000c603057227 */ /* 0x000fc800078e00ff */
[----:B------:R-:W-:Y:S02]  /*26f0*/  @!P5 IMAD.IADD R192, R192, 0x1, -R4 ;  /* 0x00000001c0c0d824 */ /* 0x000fe400078e0a04 */
[----:B------:R-:W-:Y:S01]  /*2700*/  @!P3 IMAD.MOV R186, RZ, RZ, -R186 ;  /* 0x000000ffffbab224 */ /* 0x000fe200078e0aba */
[C---:B------:R-:W-:Y:S01]  /*2710*/  ISETP.GT.U32.AND P3, PT, R4.reuse, R188, PT ;  /* 0x000000bc0400720c */ /* 0x040fe20003f64070 */
[----:B------:R-:W-:Y:S01]  /*2720*/  IMAD.MOV R5, RZ, RZ, -R5 ;  /* 0x000000ffff057224 */ /* 0x000fe200078e0a05 */
[----:B------:R-:W-:Y:S01]  /*2730*/  ISETP.GT.U32.AND P5, PT, R4, R192, PT ;  /* 0x000000c00400720c */ /* 0x000fe20003fa4070 */
[----:B------:R-:W-:Y:S02]  /*2740*/  @!P2 IMAD.IADD R194, R194, 0x1, -R4 ;  /* 0x00000001c2c2a824 */ /* 0x000fe400078e0a04 */
[----:B------:R-:W-:Y:S02]  /*2750*/  IMAD R198, R4, R5, R198 ;  /* 0x0000000504c67224 */ /* 0x000fe400078e02c6 */
[----:B------:R-:W-:-:S02]  /*2760*/  VIADD R11, R0, 0x53 ;  /* 0x00000053000b7836 */ /* 0x000fc40000000000 */
[C---:B------:R-:W-:Y:S01]  /*2770*/  IMAD R196, R4.reuse, R7, R196 ;  /* 0x0000000704c47224 */ /* 0x040fe200078e02c4 */
[----:B------:R-:W-:Y:S01]  /*2780*/  ISETP.GT.U32.AND P2, PT, R4, R198, PT ;  /* 0x000000c60400720c */ /* 0x000fe20003f44070 */
[----:B------:R-:W-:Y:S01]  /*2790*/  @!P0 IMAD.MOV R184, RZ, RZ, -R184 ;  /* 0x000000ffffb88224 */ /* 0x000fe200078e0ab8 */
[----:B------:R-:W-:Y:S01]  /*27a0*/  IABS R200, R11 ;  /* 0x0000000b00c87213 */ /* 0x000fe20000000000 */
[--C-:B------:R-:W-:Y:S01]  /*27b0*/  @!P3 IMAD.IADD R188, R188, 0x1, -R4.reuse ;  /* 0x00000001bcbcb824 */ /* 0x100fe200078e0a04 */
[----:B------:R-:W-:Y:S01]  /*27c0*/  ISETP.GT.U32.AND P3, PT, R4, R196, PT ;  /* 0x000000c40400720c */ /* 0x000fe20003f64070 */
[----:B------:R-:W-:Y:S01]  /*27d0*/  @!P5 IMAD.IADD R192, R192, 0x1, -R4 ;  /* 0x00000001c0c0d824 */ /* 0x000fe200078e0a04 */
[----:B------:R-:W-:Y:S01]  /*27e0*/  ISETP.GE.AND P5, PT, R9, RZ, PT ;  /* 0x000000ff0900720c */ /* 0x000fe20003fa6270 */
[----:B------:R-:W-:Y:S01]  /*27f0*/  VIADD R9, R0, 0x51 ;  /* 0x0000005100097836 */ /* 0x000fe20000000000 */
[----:B------:R-:W-:Y:S01]  /*2800*/  ISETP.GE.AND P0, PT, R15, RZ, PT ;  /* 0x000000ff0f00720c */ /* 0x000fe20003f06270 */
[----:B------:R-:W-:-:S03]  /*2810*/  IMAD.HI.U32 R5, R3, R200, RZ ;  /* 0x000000c803057227 */ /* 0x000fc600078e00ff */
[----:B------:R-:W-:Y:S01]  /*2820*/  IABS R204, R9 ;  /* 0x0000000900cc7213 */ /* 0x000fe20000000000 */
[--C-:B------:R-:W-:Y:S02]  /*2830*/  @!P2 IMAD.IADD R198, R198, 0x1, -R4.reuse ;  /* 0x00000001c6c6a824 */ /* 0x100fe400078e0a04 */
[----:B------:R-:W-:Y:S02]  /*2840*/  IMAD.MOV R5, RZ, RZ, -R5 ;  /* 0x000000ffff057224 */ /* 0x000fe400078e0a05 */
[----:B------:R-:W-:Y:S01]  /*2850*/  @!P3 IMAD.IADD R196, R196, 0x1, -R4 ;  /* 0x00000001c4c4b824 */ /* 0x000fe200078e0a04 */
[C---:B------:R-:W-:Y:S01]  /*2860*/  ISETP.GT.U32.AND P2, PT, R4.reuse, R198, PT ;  /* 0x000000c60400720c */ /* 0x040fe20003f44070 */
[----:B------:R-:W-:Y:S01]  /*2870*/  IMAD R200, R4, R5, R200 ;  /* 0x0000000504c87224 */ /* 0x000fe200078e02c8 */
[----:B------:R-:W-:Y:S01]  /*2880*/  ISETP.GE.AND P3, PT, R13, RZ, PT ;  /* 0x000000ff0d00720c */ /* 0x000fe20003f66270 */
[----:B------:R-:W-:-:S04]  /*2890*/  IMAD.HI.U32 R5, R3, R204, RZ ;  /* 0x000000cc03057227 */ /* 0x000fc800078e00ff */
[----:B------:R-:W-:Y:S02]  /*28a0*/  VIADD R15, R0, 0x52 ;  /* 0x00000052000f7836 */ /* 0x000fe40000000000 */
[----:B------:R-:W-:Y:S01]  /*28b0*/  @!P1 IMAD.MOV R190, RZ, RZ, -R190 ;  /* 0x000000ffffbe9224 */ /* 0x000fe200078e0abe */
[C---:B------:R-:W-:Y:S01]  /*28c0*/  ISETP.GT.U32.AND P1, PT, R4.reuse, R196, PT ;  /* 0x000000c40400720c */ /* 0x040fe20003f24070 */
[----:B------:R-:W-:Y:S01]  /*28d0*/  IMAD.MOV R5, RZ, RZ, -R5 ;  /* 0x000000ffff057224 */ /* 0x000fe200078e0a05 */
[----:B------:R-:W-:Y:S01]  /*28e0*/  IABS R202, R15 ;  /* 0x0000000f00ca7213 */ /* 0x000fe20000000000 */
[----:B------:R-:W-:Y:S01]  /*28f0*/  @!P0 IMAD.MOV R188, RZ, RZ, -R188 ;  /* 0x000000ffffbc8224 */ /* 0x000fe200078e0abc */
[C---:B------:R-:W-:Y:S01]  /*2900*/  ISETP.GT.U32.AND P0, PT, R4.reuse, R200, PT ;  /* 0x000000c80400720c */ /* 0x040fe20003f04070 */
[----:B------:R-:W-:Y:S02]  /*2910*/  IMAD R204, R4, R5, R204 ;  /* 0x0000000504cc7224 */ /* 0x000fe400078e02cc */
[----:B------:R-:W-:-:S02]  /*2920*/  @!P2 IMAD.IADD R198, R198, 0x1, -R4 ;  /* 0x00000001c6c6a824 */ /* 0x000fc400078e0a04 */
[----:B------:R-:W-:Y:S01]  /*2930*/  IMAD.HI.U32 R7, R3, R202, RZ ;  /* 0x000000ca03077227 */ /* 0x000fe200078e00ff */
[----:B------:R-:W-:-:S03]  /*2940*/  ISETP.GT.U32.AND P2, PT, R4, R204, PT ;  /* 0x000000cc0400720c */ /* 0x000fc60003f44070 */
[----:B------:R-:W-:Y:S02]  /*2950*/  VIADD R13, R0, 0x50 ;  /* 0x00000050000d7836 */ /* 0x000fe40000000000 */
[----:B------:R-:W-:Y:S02]  /*2960*/  IMAD.MOV R7, RZ, RZ, -R7 ;  /* 0x000000ffff077224 */ /* 0x000fe400078e0a07 */
[--C-:B------:R-:W-:Y:S01]  /*2970*/  @!P1 IMAD.IADD R196, R196, 0x1, -R4.reuse ;  /* 0x00000001c4c49824 */ /* 0x100fe200078e0a04 */
[----:B------:R-:W-:Y:S01]  /*2980*/  IABS R208, R13 ;  /* 0x0000000d00d07213 */ /* 0x000fe20000000000 */
[----:B------:R-:W-:Y:S01]  /*2990*/  @!P0 IMAD.IADD R200, R200, 0x1, -R4 ;  /* 0x00000001c8c88824 */ /* 0x000fe200078e0a04 */
[----:B------:R-:W-:Y:S01]  /*29a0*/  ISETP.GE.AND P0, PT, R9, RZ, PT ;  /* 0x000000ff0900720c */ /* 0x000fe20003f06270 */
[----:B------:R-:W-:Y:S01]  /*29b0*/  IMAD R202, R4, R7, R202 ;  /* 0x0000000704ca7224 */ /* 0x000fe200078e02ca */
[----:B------:R-:W-:Y:S01]  /*29c0*/  ISETP.GE.AND P1, PT, R15, RZ, PT ;  /* 0x000000ff0f00720c */ /* 0x000fe20003f26270 */
[----:B------:R-:W-:-:S02]  /*29d0*/  VIADD R7, R0, 0x4f ;  /* 0x0000004f00077836 */ /* 0x000fc40000000000 */
[----:B------:R-:W-:Y:S01]  /*29e0*/  @!P5 IMAD.MOV R196, RZ, RZ, -R196 ;  /* 0x000000ffffc4d224 */ /* 0x000fe200078e0ac4 */
[----:B------:R-:W-:Y:S01]  /*29f0*/  ISETP.GT.U32.AND P5, PT, R4, R200, PT ;  /* 0x000000c80400720c */ /* 0x000fe20003fa4070 */
[----:B------:R-:W-:Y:S01]  /*2a00*/  IMAD.HI.U32 R5, R3, R208, RZ ;  /* 0x000000d003057227 */ /* 0x000fe200078e00ff */
[----:B------:R-:W-:-:S03]  /*2a10*/  IABS R206, R7 ;  /* 0x0000000700ce7213 */ /* 0x000fc60000000000 */
[----:B------:R-:W-:Y:S01]  /*2a20*/  @!P6 IMAD.MOV R194, RZ, RZ, -R194 ;  /* 0x000000ffffc2e224 */ /* 0x000fe200078e0ac2 */
[----:B------:R-:W-:Y:S01]  /*2a30*/  ISETP.GT.U32.AND P6, PT, R4, R202, PT ;  /* 0x000000ca0400720c */ /* 0x000fe20003fc4070 */
[----:B------:R-:W-:Y:S02]  /*2a40*/  @!P2 IMAD.IADD R204, R204, 0x1, -R4 ;  /* 0x00000001cccca824 */ /* 0x000fe400078e0a04 */
[----:B------:R-:W-:Y:S02]  /*2a50*/  IMAD.MOV R5, RZ, RZ, -R5 ;  /* 0x000000ffff057224 */ /* 0x000fe400078e0a05 */
[----:B------:R-:W-:Y:S01]  /*2a60*/  @!P4 IMAD.MOV R192, RZ, RZ, -R192 ;  /* 0x000000ffffc0c224 */ /* 0x000fe200078e0ac0 */
[C---:B------:R-:W-:Y:S01]  /*2a70*/  ISETP.GT.U32.AND P2, PT, R4.reuse, R204, PT ;  /* 0x000000cc0400720c */ /* 0x040fe20003f44070 */
[----:B------:R-:W-:Y:S01]  /*2a80*/  IMAD R208, R4, R5, R208 ;  /* 0x0000000504d07224 */ /* 0x000fe200078e02d0 */
[----:B------:R-:W-:Y:S01]  /*2a90*/  ISETP.GE.AND P4, PT, R11, RZ, PT ;  /* 0x000000ff0b00720c */ /* 0x000fe20003f86270 */
[----:B------:R-:W-:-:S04]  /*2aa0*/  IMAD.HI.U32 R5, R3, R206, RZ ;  /* 0x000000ce03057227 */ /* 0x000fc800078e00ff */
[----:B------:R-:W-:Y:S02]  /*2ab0*/  IMAD.MOV R5, RZ, RZ, -R5 ;  /* 0x000000ffff057224 */ /* 0x000fe400078e0a05 */
[--C-:B------:R-:W-:Y:S01]  /*2ac0*/  @!P5 IMAD.IADD R200, R200, 0x1, -R4.reuse ;  /* 0x00000001c8c8d824 */ /* 0x100fe200078e0a04 */
[----:B------:R-:W-:Y:S01]  /*2ad0*/  ISETP.GT.U32.AND P5, PT, R4, R208, PT ;  /* 0x000000d00400720c */ /* 0x000fe20003fa4070 */
[----:B------:R-:W-:Y:S02]  /*2ae0*/  VIADD R9, R0, 0x4e ;  /* 0x0000004e00097836 */ /* 0x000fe40000000000 */
[----:B------:R-:W-:Y:S02]  /*2af0*/  @!P6 IMAD.IADD R202, R202, 0x1, -R4 ;  /* 0x00000001cacae824 */ /* 0x000fe400078e0a04 */
[----:B------:R-:W-:Y:S01]  /*2b00*/  IMAD R206, R4, R5, R206 ;  /* 0x0000000504ce7224 */ /* 0x000fe200078e02ce */
[----:B------:R-:W-:Y:S01]  /*2b10*/  IABS R210, R9 ;  /* 0x0000000900d27213 */ /* 0x000fe20000000000 */
[----:B------:R-:W-:Y:S01]  /*2b20*/  @!P2 IMAD.IADD R204, R204, 0x1, -R4 ;  /* 0x00000001cccca824 */ /* 0x000fe200078e0a04 */
[C---:B------:R-:W-:Y:S01]  /*2b30*/  ISETP.GT.U32.AND P6, PT, R4.reuse, R202, PT ;  /* 0x000000ca0400720c */ /* 0x040fe20003fc4070 */
[----:B------:R-:W-:Y:S01]  /*2b40*/  @!P3 IMAD.MOV R198, RZ, RZ, -R198 ;  /* 0x000000ffffc6b224 */ /* 0x000fe200078e0ac6 */
[----:B------:R-:W-:Y:S01]  /*2b50*/  ISETP.GT.U32.AND P2, PT, R4, R206, PT ;  /* 0x000000ce0400720c */ /* 0x000fe20003f44070 */
[----:B------:R-:W-:Y:S01]  /*2b60*/  IMAD.HI.U32 R5, R3, R210, RZ ;  /* 0x000000d203057227 */ /* 0x000fe200078e00ff */
[----:B------:R-:W-:-:S03]  /*2b70*/  ISETP.GE.AND P3, PT, R13, RZ, PT ;  /* 0x000000ff0d00720c */ /* 0x000fc60003f66270 */
[----:B------:R-:W-:Y:S02]  /*2b80*/  VIADD R13, R0, 0x4c ;  /* 0x0000004c000d7836 */ /* 0x000fe40000000000 */
[----:B------:R-:W-:Y:S01]  /*2b90*/  @!P5 IMAD.IADD R208, R208, 0x1, -R4 ;  /* 0x00000001d0d0d824 */ /* 0x000fe200078e0a04 */
[----:B------:R-:W-:Y:S01]  /*2ba0*/  ISETP.GE.AND P5, PT, R9, RZ, PT ;  /* 0x000000ff0900720c */ /* 0x000fe20003fa6270 */
[----:B------:R-:W-:Y:S01]  /*2bb0*/  VIADD R11, R0, 0x4d ;  /* 0x0000004d000b7836 */ /* 0x000fe20000000000 */
[----:B------:R-:W-:Y:S01]  /*2bc0*/  IABS R214, R13 ;  /* 0x0000000d00d67213 */ /* 0x000fe20000000000 */
[----:B------:R-:W-:Y:S02]  /*2bd0*/  IMAD.MOV R5, RZ, RZ, -R5 ;  /* 0x000000ffff057224 */ /* 0x000fe400078e0a05 */
[----:B------:R-:W-:Y:S01]  /*2be0*/  @!P4 IMAD.MOV R200, RZ, RZ, -R200 ;  /* 0x000000ffffc8c224 */ /* 0x000fe200078e0ac8 */
[----:B------:R-:W-:Y:S01]  /*2bf0*/  ISETP.GT.U32.AND P4, PT, R4, R208, PT ;  /* 0x000000d00400720c */ /* 0x000fe20003f84070 */
[----:B------:R-:W-:Y:S01]  /*2c00*/  @!P6 IMAD.IADD R202, R202, 0x1, -R4 ;  /* 0x00000001cacae824 */ /* 0x000fe200078e0a04 */
[----:B------:R-:W-:Y:S01]  /*2c10*/  ISETP.GE.AND P6, PT, R7, RZ, PT ;  /* 0x000000ff0700720c */ /* 0x000fe20003fc6270 */
[----:B------:R-:W-:Y:S01]  /*2c20*/  IMAD R210, R4, R5, R210 ;  /* 0x0000000504d27224 */ /* 0x000fe200078e02d2 */
[----:B------:R-:W-:Y:S01]  /*2c30*/  IABS R212, R11 ;  /* 0x0000000b00d47213 */ /* 0x000fe20000000000 */
[----:B------:R-:W-:-:S02]  /*2c40*/  @!P2 IMAD.IADD R206, R206, 0x1, -R4 ;  /* 0x00000001cecea824 */ /* 0x000fc400078e0a04 */
[----:B------:R-:W-:-:S03]  /*2c50*/  IMAD.HI.U32 R7, R3, R214, RZ ;  /* 0x000000d603077227 */ /* 0x000fc600078e00ff */
[C---:B------:R-:W-:Y:S01]  /*2c60*/  ISETP.GT.U32.AND P2, PT, R4.reuse, R206, PT ;  /* 0x000000ce0400720c */ /* 0x040fe20003f44070 */
[----:B------:R-:W-:Y:S01]  /*2c70*/  @!P1 IMAD.MOV R202, RZ, RZ, -R202 ;  /* 0x000000ffffca9224 */ /* 0x000fe200078e0aca */
[----:B------:R-:W-:Y:S01]  /*2c80*/  ISETP.GT.U32.AND P1, PT, R4, R210, PT ;  /* 0x000000d20400720c */ /* 0x000fe20003f24070 */
[----:B------:R-:W-:-:S04]  /*2c90*/  IMAD.HI.U32 R5, R3, R212, RZ ;  /* 0x000000d403057227 */ /* 0x000fc800078e00ff */
        /* <DEDUP_REMOVED lines=8> */
[--C-:B------:R-:W-:Y:S01]  /*2d20*/  @!P2 IMAD.IADD R206, R206, 0x1, -R4.reuse ;  /* 0x00000001cecea824 */ /* 0x100fe200078e0a04 */
[----:B------:R-:W-:Y:S01]  /*2d30*/  ISETP.GT.U32.AND P2, PT, R4, R212, PT ;  /* 0x000000d40400720c */ /* 0x000fe20003f44070 */
[----:B------:R-:W-:-:S02]  /*2d40*/  @!P1 IMAD.IADD R210, R210, 0x1, -R4 ;  /* 0x00000001d2d29824 */ /* 0x000fc400078e0a04 */
[----:B------:R-:W-:Y:S01]  /*2d50*/  @!P0 IMAD.MOV R204, RZ, RZ, -R204 ;  /* 0x000000ffffcc8224 */ /* 0x000fe200078e0acc */
[----:B------:R-:W-:Y:S01]  /*2d60*/  ISETP.GE.AND P0, PT, R11, RZ, PT ;  /* 0x000000ff0b00720c */ /* 0x000fe20003f06270 */
[----:B------:R-:W-:Y:S01]  /*2d70*/  VIADD R9, R0, 0x4b ;  /* 0x0000004b00097836 */ /* 0x000fe20000000000 */
[----:B------:R-:W-:Y:S01]  /*2d80*/  ISETP.GT.U32.AND P1, PT, R4, R210, PT ;  /* 0x000000d20400720c */ /* 0x000fe20003f24070 */
[C---:B------:R-:W-:Y:S02]  /*2d90*/  VIADD R11, R0.reuse, 0x49 ;  /* 0x00000049000b7836 */ /* 0x040fe40000000000 */
[----:B------:R-:W-:Y:S01]  /*2da0*/  VIADD R7, R0, 0x4a ;  /* 0x0000004a00077836 */ /* 0x000fe20000000000 */
[----:B------:R-:W-:Y:S01]  /*2db0*/  IABS R216, R9 ;  /* 0x0000000900d87213 */ /* 0x000fe20000000000 */
[--C-:B------:R-:W-:Y:S01]  /*2dc0*/  @!P3 IMAD.IADD R214, R214, 0x1, -R4.reuse ;  /* 0x00000001d6d6b824 */ /* 0x100fe200078e0a04 */
[----:B------:R-:W-:Y:S01]  /*2dd0*/  IABS R218, R11 ;  /* 0x0000000b00da7213 */ /* 0x000fe20000000000 */
[----:B------:R-:W-:Y:S01]  /*2de0*/  @!P2 IMAD.IADD R212, R212, 0x1, -R4 ;  /* 0x00000001d4d4a824 */ /* 0x000fe200078e0a04 */
[----:B------:R-:W-:Y:S01]  /*2df0*/  IABS R220, R7 ;  /* 0x0000000700dc7213 */ /* 0x000fe20000000000 */
[----:B------:R-:W-:Y:S01]  /*2e00*/  IMAD.HI.U32 R5, R3, R216, RZ ;  /* 0x000000d803057227 */ /* 0x000fe200078e00ff */
[----:B------:R-:W-:-:S02]  /*2e10*/  ISETP.GT.U32.AND P3, PT, R4, R214, PT ;  /* 0x000000d60400720c */ /* 0x000fc40003f64070 */
[----:B------:R-:W-:Y:S01]  /*2e20*/  ISETP.GT.U32.AND P2, PT, R4, R212, PT ;  /* 0x000000d40400720c */ /* 0x000fe20003f44070 */
[----:B------:R-:W-:Y:S01]  /*2e30*/  @!P1 IMAD.IADD R210, R210, 0x1, -R4 ;  /* 0x00000001d2d29824 */ /* 0x000fe200078e0a04 */
[----:B------:R-:W-:Y:S01]  /*2e40*/  ISETP.GE.AND P1, PT, R7, RZ, PT ;  /* 0x000000ff0700720c */ /* 0x000fe20003f26270 */
[----:B------:R-:W-:-:S04]  /*2e50*/  IMAD.HI.U32 R7, R3, R218, RZ ;  /* 0x000000da03077227 */ /* 0x000fc800078e00ff */
[----:B------:R-:W-:Y:S01]  /*2e60*/  @!P6 IMAD.MOV R206, RZ, RZ, -R206 ;  /* 0x000000ffffcee224 */ /* 0x000fe200078e0ace */
[----:B------:R-:W-:Y:S01]  /*2e70*/  ISETP.GE.AND P6, PT, R9, RZ, PT ;  /* 0x000000ff0900720c */ /* 0x000fe20003fc6270 */
[----:B------:R-:W-:Y:S02]  /*2e80*/  IMAD.MOV R9, RZ, RZ, -R5 ;  /* 0x000000ffff097224 */ /* 0x000fe400078e0a05 */
[----:B------:R-:W-:Y:S02]  /*2e90*/  IMAD.MOV R7, RZ, RZ, -R7 ;  /* 0x000000ffff077224 */ /* 0x000fe400078e0a07 */
[C---:B------:R-:W-:Y:S02]  /*2ea0*/  IMAD R216, R4.reuse, R9, R216 ;  /* 0x0000000904d87224 */ /* 0x040fe400078e02d8 */
[----:B------:R-:W-:Y:S02]  /*2eb0*/  IMAD R218, R4, R7, R218 ;  /* 0x0000000704da7224 */ /* 0x000fe400078e02da */
[----:B------:R-:W-:-:S02]  /*2ec0*/  @!P3 IMAD.IADD R214, R214, 0x1, -R4 ;  /* 0x00000001d6d6b824 */ /* 0x000fc400078e0a04 */
[----:B------:R-:W-:-:S04]  /*2ed0*/  IMAD.HI.U32 R5, R3, R220, RZ ;  /* 0x000000dc03057227 */ /* 0x000fc800078e00ff */
[----:B------:R-:W-:Y:S01]  /*2ee0*/  @!P2 IMAD.IADD R212, R212, 0x1, -R4 ;  /* 0x00000001d4d4a824 */ /* 0x000fe200078e0a04 */
[C---:B------:R-:W-:Y:S01]  /*2ef0*/  ISETP.GT.U32.AND P2, PT, R4.reuse, R216, PT ;  /* 0x000000d80400720c */ /* 0x040fe20003f44070 */
[----:B------:R-:W-:Y:S01]  /*2f00*/  @!P4 IMAD.MOV R214, RZ, RZ, -R214 ;  /* 0x000000ffffd6c224 */ /* 0x000fe200078e0ad6 */
[----:B------:R-:W-:Y:S01]  /*2f10*/  ISETP.GT.U32.AND P4, PT, R4, R218, PT ;  /* 0x000000da0400720c */ /* 0x000fe20003f84070 */
[----:B------:R-:W-:Y:S01]  /*2f20*/  @!P5 IMAD.MOV R210, RZ, RZ, -R210 ;  /* 0x000000ffffd2d224 */ /* 0x000fe200078e0ad2 */
[----:B------:R-:W-:Y:S01]  /*2f30*/  ISETP.GE.AND P5, PT, R11, RZ, PT ;  /* 0x000000ff0b00720c */ /* 0x000fe20003fa6270 */
[----:B------:R-:W-:Y:S02]  /*2f40*/  IMAD.MOV R5, RZ, RZ, -R5 ;  /* 0x000000ffff057224 */ /* 0x000fe400078e0a05 */
[----:B------:R-:W-:Y:S02]  /*2f50*/  VIADD R11, R0, 0x47 ;  /* 0x00000047000b7836 */ /* 0x000fe40000000000 */
[----:B------:R-:W-:-:S02]  /*2f60*/  IMAD R220, R4, R5, R220 ;  /* 0x0000000504dc7224 */ /* 0x000fc400078e02dc */
[----:B------:R-:W-:Y:S01]  /*2f70*/  @!P0 IMAD.MOV R212, RZ, RZ, -R212 ;  /* 0x000000ffffd48224 */ /* 0x000fe200078e0ad4 */
[----:B------:R-:W-:Y:S01]  /*2f80*/  IABS R224, R11 ;  /* 0x0000000b00e07213 */ /* 0x000fe20000000000 */
[----:B------:R-:W-:Y:S01]  /*2f90*/  VIADD R15, R0, 0x45 ;  /* 0x00000045000f7836 */ /* 0x000fe20000000000 */
[----:B------:R-:W-:Y:S01]  /*2fa0*/  ISETP.GT.U32.AND P0, PT, R4, R220, PT ;  /* 0x000000dc0400720c */ /* 0x000fe20003f04070 */
[--C-:B------:R-:W-:Y:S02]  /*2fb0*/  @!P2 IMAD.IADD R216, R216, 0x1, -R4.reuse ;  /* 0x00000001d8d8a824 */ /* 0x100fe400078e0a04 */
[----:B------:R-:W-:Y:S01]  /*2fc0*/  @!P4 IMAD.IADD R218, R218, 0x1, -R4 ;  /* 0x00000001dadac824 */ /* 0x000fe200078e0a04 */
[----:B------:R-:W-:Y:S01]  /*2fd0*/  IABS R228, R15 ;  /* 0x0000000f00e47213 */ /* 0x000fe20000000000 */
[----:B------:R-:W-:Y:S01]  /*2fe0*/  IMAD.HI.U32 R7, R3, R224, RZ ;  /* 0x000000e003077227 */ /* 0x000fe200078e00ff */
[C---:B------:R-:W-:Y:S02]  /*2ff0*/  ISETP.GT.U32.AND P2, PT, R4.reuse, R216, PT ;  /* 0x000000d80400720c */ /* 0x040fe40003f44070 */
[----:B------:R-:W-:Y:S01]  /*3000*/  ISETP.GT.U32.AND P4, PT, R4, R218, PT ;  /* 0x000000da0400720c */ /* 0x000fe20003f84070 */
[----:B------:R-:W-:-:S02]  /*3010*/  VIADD R5, R0, 0x48 ;  /* 0x0000004800057836 */ /* 0x000fc40000000000 */
[----:B------:R-:W-:Y:S02]  /*3020*/  IMAD.MOV R7, RZ, RZ, -R7 ;  /* 0x000000ffff077224 */ /* 0x000fe400078e0a07 */
[----:B------:R-:W-:Y:S01]  /*3030*/  @!P0 IMAD.IADD R220, R220, 0x1, -R4 ;  /* 0x00000001dcdc8824 */ /* 0x000fe200078e0a04 */
[----:B------:R-:W-:Y:S01]  /*3040*/  IABS R222, R5 ;  /* 0x0000000500de7213 */ /* 0x000fe20000000000 */
[C---:B------:R-:W-:Y:S01]  /*3050*/  IMAD R224, R4.reuse, R7, R224 ;  /* 0x0000000704e07224 */ /* 0x040fe200078e02e0 */
[----:B------:R-:W-:Y:S01]  /*3060*/  ISETP.GE.AND P3, PT, R5, RZ, PT ;  /* 0x000000ff0500720c */ /* 0x000fe20003f66270 */
[----:B------:R-:W-:Y:S01]  /*3070*/  IMAD.HI.U32 R7, R3, R228, RZ ;  /* 0x000000e403077227 */ /* 0x000fe200078e00ff */
[----:B------:R-:W-:-:S03]  /*3080*/  ISETP.GT.U32.AND P0, PT, R4, R220, PT ;  /* 0x000000dc0400720c */ /* 0x000fc60003f04070 */
[----:B------:R-:W-:Y:S02]  /*3090*/  VIADD R13, R0, 0x46 ;  /* 0x00000046000d7836 */ /* 0x000fe40000000000 */
[----:B------:R-:W-:-:S03]  /*30a0*/  IMAD.HI.U32 R5, R3, R222, RZ ;  /* 0x000000de03057227 */ /* 0x000fc600078e00ff */
[----:B------:R-:W-:Y:S01]  /*30b0*/  IABS R226, R13 ;  /* 0x0000000d00e27213 */ /* 0x000fe20000000000 */
[----:B------:R-:W-:Y:S02]  /*30c0*/  IMAD.MOV R7, RZ, RZ, -R7 ;  /* 0x000000ffff077224 */ /* 0x000fe400078e0a07 */
[----:B------:R-:W-:Y:S02]  /*30d0*/  IMAD.MOV R9, RZ, RZ, -R5 ;  /* 0x000000ffff097224 */ /* 0x000fe400078e0a05 */
[----:B------:R-:W-:Y:S01]  /*30e0*/  @!P2 IMAD.IADD R216, R216, 0x1, -R4 ;  /* 0x00000001d8d8a824 */ /* 0x000fe200078e0a04 */
[----:B------:R-:W-:Y:S01]  /*30f0*/  ISETP.GE.AND P2, PT, R11, RZ, PT ;  /* 0x000000ff0b00720c */ /* 0x000fe20003f46270 */
[----:B------:R-:W-:Y:S02]  /*3100*/  IMAD R228, R4, R7, R228 ;  /* 0x0000000704e47224 */ /* 0x000fe400078e02e4 */
[----:B------:R-:W-:Y:S02]  /*3110*/  @!P4 IMAD.IADD R218, R218, 0x1, -R4 ;  /* 0x00000001dadac824 */ /* 0x000fe400078e0a04 */
[----:B------:R-:W-:-:S02]  /*3120*/  IMAD R222, R4, R9, R222 ;  /* 0x0000000904de7224 */ /* 0x000fc400078e02de */
[----:B------:R-:W-:Y:S01]  /*3130*/  @!P6 IMAD.MOV R216, RZ, RZ, -R216 ;  /* 0x000000ffffd8e224 */ /* 0x000fe200078e0ad8 */
[C---:B------:R-:W-:Y:S01]  /*3140*/  ISETP.GT.U32.AND P6, PT, R4.reuse, R224, PT ;  /* 0x000000e00400720c */ /* 0x040fe20003fc4070 */
[----:B------:R-:W-:Y:S01]  /*3150*/  @!P5 IMAD.MOV R218, RZ, RZ, -R218 ;  /* 0x000000ffffdad224 */ /* 0x000fe200078e0ada */
[----:B------:R-:W-:Y:S01]  /*3160*/  ISETP.GT.U32.AND P5, PT, R4, R228, PT ;  /* 0x000000e40400720c */ /* 0x000fe20003fa4070 */
[----:B------:R-:W-:Y:S02]  /*3170*/  VIADD R9, R0, 0x44 ;  /* 0x0000004400097836 */ /* 0x000fe40000000000 */
[----:B------:R-:W-:-:S03]  /*3180*/  IMAD.HI.U32 R5, R3, R226, RZ ;  /* 0x000000e203057227 */ /* 0x000fc600078e00ff */
[----:B------:R-:W-:Y:S01]  /*3190*/  IABS R230, R9 ;  /* 0x0000000900e67213 */ /* 0x000fe20000000000 */
[----:B------:R-:W-:Y:S02]  /*31a0*/  IMAD.MOV R5, RZ, RZ, -R5 ;  /* 0x000000ffff057224 */ /* 0x000fe400078e0a05 */
[----:B------:R-:W-:Y:S01]  /*31b0*/  @!P0 IMAD.IADD R220, R220, 0x1, -R4 ;  /* 0x00000001dcdc8824 */ /* 0x000fe200078e0a04 */
[C---:B------:R-:W-:Y:S01]  /*31c0*/  ISETP.GT.U32.AND P0, PT, R4.reuse, R222, PT ;  /* 0x000000de0400720c */ /* 0x040fe20003f04070 */
[----:B------:R-:W-:Y:S02]  /*31d0*/  IMAD R226, R4, R5, R226 ;  /* 0x0000000504e27224 */ /* 0x000fe400078e02e2 */
[----:B------:R-:W-:Y:S02]  /*31e0*/  VIADD R11, R0, 0x43 ;  /* 0x00000043000b7836 */ /* 0x000fe40000000000 */
[----:B------:R-:W-:Y:S01]  /*31f0*/  IMAD.HI.U32 R5, R3, R230, RZ ;  /* 0x000000e603057227 */ /* 0x000fe200078e00ff */
[----:B------:R-:W-:-:S02]  /*3200*/  ISETP.GT.U32.AND P4, PT, R4, R226, PT ;  /* 0x000000e20400720c */ /* 0x000fc40003f84070 */
[----:B------:R-:W-:Y:S01]  /*3210*/  IABS R232, R11 ;  /* 0x0000000b00e87213 */ /* 0x000fe20000000000 */
[--C-:B------:R-:W-:Y:S02]  /*3220*/  @!P6 IMAD.IADD R224, R224, 0x1, -R4.reuse ;  /* 0x00000001e0e0e824 */ /* 0x100fe400078e0a04 */
[--C-:B------:R-:W-:Y:S02]  /*3230*/  @!P5 IMAD.IADD R228, R228, 0x1, -R4.reuse ;  /* 0x00000001e4e4d824 */ /* 0x100fe400078e0a04 */
[----:B------:R-:W-:Y:S01]  /*3240*/  IMAD.MOV R5, RZ, RZ, -R5 ;  /* 0x000000ffff057224 */ /* 0x000fe200078e0a05 */
[----:B------:R-:W-:Y:S01]  /*3250*/  ISETP.GT.U32.AND P6, PT, R4, R224, PT ;  /* 0x000000e00400720c */ /* 0x000fe20003fc4070 */
[----:B------:R-:W-:Y:S01]  /*3260*/  @!P0 IMAD.IADD R222, R222, 0x1, -R4 ;  /* 0x00000001dede8824 */ /* 0x000fe200078e0a04 */
[C---:B------:R-:W-:Y:S01]  /*3270*/  ISETP.GT.U32.AND P5, PT, R4.reuse, R228, PT ;  /* 0x000000e40400720c */ /* 0x040fe20003fa4070 */
[C---:B------:R-:W-:Y:S02]  /*3280*/  IMAD R230, R4.reuse, R5, R230 ;  /* 0x0000000504e67224 */ /* 0x040fe400078e02e6 */
[----:B------:R-:W-:Y:S01]  /*3290*/  IMAD.HI.U32 R5, R3, R232, RZ ;  /* 0x000000e803057227 */ /* 0x000fe200078e00ff */
[----:B------:R-:W-:-:S03]  /*32a0*/  ISETP.GT.U32.AND P0, PT, R4, R222, PT ;  /* 0x000000de0400720c */ /* 0x000fc60003f04070 */
[----:B------:R-:W-:Y:S02]  /*32b0*/  IMAD.MOV R5, RZ, RZ, -R5 ;  /* 0x000000ffff057224 */ /* 0x000fe400078e0a05 */
[----:B------:R-:W-:Y:S01]  /*32c0*/  @!P1 IMAD.MOV R220, RZ, RZ, -R220 ;  /* 0x000000ffffdc9224 */ /* 0x000fe200078e0adc */
[----:B------:R-:W-:Y:S01]  /*32d0*/  ISETP.GE.AND P1, PT, R13, RZ, PT ;  /* 0x000000ff0d00720c */ /* 0x000fe20003f26270 */
[----:B------:R-:W-:Y:S02]  /*32e0*/  VIADD R13, R0, 0x42 ;  /* 0x00000042000d7836 */ /* 0x000fe40000000000 */
[----:B------:R-:W-:Y:S02]  /*32f0*/  @!P4 IMAD.IADD R226, R226, 0x1, -R4 ;  /* 0x00000001e2e2c824 */ /* 0x000fe400078e0a04 */
[----:B------:R-:W-:Y:S01]  /*3300*/  IMAD R232, R4, R5, R232 ;  /* 0x0000000504e87224 */ /* 0x000fe200078e02e8 */
[----:B------:R-:W-:Y:S01]  /*3310*/  IABS R234, R13 ;  /* 0x0000000d00ea7213 */ /* 0x000fe20000000000 */
[--C-:B------:R-:W-:Y:S01]  /*3320*/  @!P6 IMAD.IADD R224, R224, 0x1, -R4.reuse ;  /* 0x00000001e0e0e824 */ /* 0x100fe200078e0a04 */
[----:B------:R-:W-:Y:S01]  /*3330*/  ISETP.GT.U32.AND P4, PT, R4, R226, PT ;  /* 0x000000e20400720c */ /* 0x000fe20003f84070 */
[----:B------:R-:W-:Y:S01]  /*3340*/  @!P5 IMAD.IADD R228, R228, 0x1, -R4 ;  /* 0x00000001e4e4d824 */ /* 0x000fe200078e0a04 */
[C---:B------:R-:W-:Y:S01]  /*3350*/  ISETP.GT.U32.AND P6, PT, R4.reuse, R230, PT ;  /* 0x000000e60400720c */ /* 0x040fe20003fc4070 */
[----:B------:R-:W-:Y:S01]  /*3360*/  IMAD.HI.U32 R7, R3, R234, RZ ;  /* 0x000000ea03077227 */ /* 0x000fe200078e00ff */
[----:B------:R-:W-:-:S03]  /*3370*/  ISETP.GT.U32.AND P5, PT, R4, R232, PT ;  /* 0x000000e80400720c */ /* 0x000fc60003fa4070 */
[----:B------:R-:W-:Y:S01]  /*3380*/  @!P0 IMAD.IADD R222, R222, 0x1, -R4 ;  /* 0x00000001dede8824 */ /* 0x000fe200078e0a04 */
[----:B------:R-:W-:Y:S01]  /*3390*/  ISETP.GE.AND P0, PT, R15, RZ, PT ;  /* 0x000000ff0f00720c */ /* 0x000fe20003f06270 */
[----:B------:R-:W-:Y:S02]  /*33a0*/  IMAD.MOV R7, RZ, RZ, -R7 ;  /* 0x000000ffff077224 */ /* 0x000fe400078e0a07 */
[----:B------:R-:W-:Y:S02]  /*33b0*/  VIADD R5, R0, 0x41 ;  /* 0x0000004100057836 */ /* 0x000fe40000000000 */
[----:B------:R-:W-:Y:S02]  /*33c0*/  IMAD R234, R4, R7, R234 ;  /* 0x0000000704ea7224 */ /* 0x000fe400078e02ea */
[--C-:B------:R-:W-:Y:S01]  /*33d0*/  @!P4 IMAD.IADD R226, R226, 0x1, -R4.reuse ;  /* 0x00000001e2e2c824 */ /* 0x100fe200078e0a04 */
[----:B------:R-:W-:Y:S01]  /*33e0*/  IABS R236, R5 ;  /* 0x0000000500ec7213 */ /* 0x000fe20000000000 */
[----:B------:R-:W-:Y:S01]  /*33f0*/  @!P6 IMAD.IADD R230, R230, 0x1, -R4 ;  /* 0x00000001e6e6e824 */ /* 0x000fe200078e0a04 */
[----:B------:R-:W-:Y:S01]  /*3400*/  ISETP.GE.AND P4, PT, R13, RZ, PT ;  /* 0x000000ff0d00720c */ /* 0x000fe20003f86270 */
[----:B------:R-:W-:-:S02]  /*3410*/  VIADD R7, R0, 0x40 ;  /* 0x0000004000077836 */ /* 0x000fc40000000000 */
[----:B------:R-:W-:Y:S01]  /*3420*/  @!P5 IMAD.IADD R232, R232, 0x1, -R4 ;  /* 0x00000001e8e8d824 */ /* 0x000fe200078e0a04 */
[C---:B------:R-:W-:Y:S01]  /*3430*/  ISETP.GT.U32.AND P6, PT, R4.reuse, R230, PT ;  /* 0x000000e60400720c */ /* 0x040fe20003fc4070 */
[----:B------:R-:W-:Y:S01]  /*3440*/  @!P1 IMAD.MOV R226, RZ, RZ, -R226 ;  /* 0x000000ffffe29224 */ /* 0x000fe200078e0ae2 */
[----:B------:R-:W-:Y:S01]  /*3450*/  ISETP.GE.AND P1, PT, R5, RZ, PT ;  /* 0x000000ff0500720c */ /* 0x000fe20003f26270 */
[----:B------:R-:W-:Y:S01]  /*3460*/  IMAD.HI.U32 R5, R3, R236, RZ ;  /* 0x000000ec03057227 */ /* 0x000fe200078e00ff */
[----:B------:R-:W-:Y:S02]  /*3470*/  IABS R238, R7 ;  /* 0x0000000700ee7213 */ /* 0x000fe40000000000 */
[----:B------:R-:W-:Y:S01]  /*3480*/  ISETP.GT.U32.AND P5, PT, R4, R232, PT ;  /* 0x000000e80400720c */ /* 0x000fe20003fa4070 */
[----:B------:R-:W-:Y:S01]  /*3490*/  @!P3 IMAD.MOV R222, RZ, RZ, -R222 ;  /* 0x000000ffffdeb224 */ /* 0x000fe200078e0ade */
[----:B------:R-:W-:Y:S01]  /*34a0*/  ISETP.GE.AND P3, PT, R9, RZ, PT ;  /* 0x000000ff0900720c */ /* 0x000fe20003f66270 */
[----:B------:R-:W-:Y:S01]  /*34b0*/  @!P0 IMAD.MOV R228, RZ, RZ, -R228 ;  /* 0x000000ffffe48224 */ /* 0x000fe200078e0ae4 */
[----:B------:R-:W-:Y:S01]  /*34c0*/  ISETP.GE.AND P0, PT, R7, RZ, PT ;  /* 0x000000ff0700720c */ /* 0x000fe20003f06270 */
[----:B------:R-:W-:-:S04]  /*34d0*/  IMAD.HI.U32 R7, R3, R238, RZ ;  /* 0x000000ee03077227 */ /* 0x000fc800078e00ff */
[----:B------:R-:W-:Y:S02]  /*34e0*/  IMAD.MOV R5, RZ, RZ, -R5 ;  /* 0x000000ffff057224 */ /* 0x000fe400078e0a05 */
[----:B------:R-:W-:Y:S02]  /*34f0*/  IMAD.MOV R7, RZ, RZ, -R7 ;  /* 0x000000ffff077224 */ /* 0x000fe400078e0a07 */
[----:B------:R-:W-:Y:S02]  /*3500*/  IMAD R236, R4, R5, R236 ;  /* 0x0000000504ec7224 */ /* 0x000fe400078e02ec */
[----:B------:R-:W-:Y:S01]  /*3510*/  @!P6 IMAD.IADD R230, R230, 0x1, -R4 ;  /* 0x00000001e6e6e824 */ /* 0x000fe200078e0a04 */
[C---:B------:R-:W-:Y:S01]  /*3520*/  ISETP.GT.U32.AND P6, PT, R4.reuse, R234, PT ;  /* 0x000000ea0400720c */ /* 0x040fe20003fc4070 */
[----:B------:R-:W-:Y:S02]  /*3530*/  IMAD R238, R4, R7, R238 ;  /* 0x0000000704ee7224 */ /* 0x000fe400078e02ee */
[----:B------:R-:W-:Y:S01]  /*3540*/  @!P5 IMAD.IADD R232, R232, 0x1, -R4 ;  /* 0x00000001e8e8d824 */ /* 0x000fe200078e0a04 */
[C---:B------:R-:W-:Y:S01]  /*3550*/  ISETP.GT.U32.AND P5, PT, R4.reuse, R236, PT ;  /* 0x000000ec0400720c */ /* 0x040fe20003fa4070 */
[----:B------:R-:W-:Y:S01]  /*3560*/  @!P3 IMAD.MOV R230, RZ, RZ, -R230 ;  /* 0x000000ffffe6b224 */ /* 0x000fe200078e0ae6 */
[----:B------:R-:W-:Y:S01]  /*3570*/  ISETP.GT.U32.AND P3, PT, R4, R238, PT ;  /* 0x000000ee0400720c */ /* 0x000fe20003f64070 */
[----:B------:R-:W-:-:S02]  /*3580*/  VIADD R9, R0, 0x3f ;  /* 0x0000003f00097836 */ /* 0x000fc40000000000 */
[----:B------:R-:W-:Y:S01]  /*3590*/  @!P2 IMAD.MOV R224, RZ, RZ, -R224 ;  /* 0x000000ffffe0a224 */ /* 0x000fe200078e0ae0 */
[----:B------:R-:W-:Y:S01]  /*35a0*/  ISETP.GE.AND P2, PT, R11, RZ, PT ;  /* 0x000000ff0b00720c */ /* 0x000fe20003f46270 */
[----:B------:R-:W-:Y:S01]  /*35b0*/  VIADD R11, R0, 0x3e ;  /* 0x0000003e000b7836 */ /* 0x000fe20000000000 */
[----:B------:R-:W-:Y:S01]  /*35c0*/  IABS R240, R9 ;  /* 0x0000000900f07213 */ /* 0x000fe20000000000 */
[--C-:B------:R-:W-:Y:S02]  /*35d0*/  @!P6 IMAD.IADD R234, R234, 0x1, -R4.reuse ;  /* 0x00000001eaeae824 */ /* 0x100fe400078e0a04 */
[----:B------:R-:W-:Y:S01]  /*35e0*/  VIADD R13, R0, 0x3d ;  /* 0x0000003d000d7836 */ /* 0x000fe20000000000 */
[----:B------:R-:W-:Y:S01]  /*35f0*/  IABS R242, R11 ;  /* 0x0000000b00f27213 */ /* 0x000fe20000000000 */
[--C-:B------:R-:W-:Y:S01]  /*3600*/  @!P5 IMAD.IADD R236, R236, 0x1, -R4.reuse ;  /* 0x00000001ececd824 */ /* 0x100fe200078e0a04 */
[----:B------:R-:W-:Y:S01]  /*3610*/  ISETP.GT.U32.AND P6, PT, R4, R234, PT ;  /* 0x000000ea0400720c */ /* 0x000fe20003fc4070 */
[----:B------:R-:W-:Y:S01]  /*3620*/  @!P3 IMAD.IADD R238, R238, 0x1, -R4 ;  /* 0x00000001eeeeb824 */ /* 0x000fe200078e0a04 */
[----:B------:R-:W-:Y:S01]  /*3630*/  IABS R244, R13 ;  /* 0x0000000d00f47213 */ /* 0x000fe20000000000 */
[----:B------:R-:W-:Y:S01]  /*3640*/  IMAD.HI.U32 R5, R3, R240, RZ ;  /* 0x000000f003057227 */ /* 0x000fe200078e00ff */
[----:B------:R-:W-:-:S02]  /*3650*/  ISETP.GT.U32.AND P5, PT, R4, R236, PT ;  /* 0x000000ec0400720c */ /* 0x000fc40003fa4070 */
[----:B------:R-:W-:Y:S01]  /*3660*/  ISETP.GT.U32.AND P3, PT, R4, R238, PT ;  /* 0x000000ee0400720c */ /* 0x000fe20003f64070 */
[----:B------:R-:W-:-:S04]  /*3670*/  IMAD.HI.U32 R7, R3, R242, RZ ;  /* 0x000000f203077227 */ /* 0x000fc800078e00ff */
[----:B------:R-:W-:Y:S02]  /*3680*/  IMAD.MOV R5, RZ, RZ, -R5 ;  /* 0x000000ffff057224 */ /* 0x000fe400078e0a05 */
[----:B------:R-:W-:Y:S02]  /*3690*/  IMAD.MOV R7, RZ, RZ, -R7 ;  /* 0x000000ffff077224 */ /* 0x000fe400078e0a07 */
[----:B------:R-:W-:Y:S02]  /*36a0*/  IMAD R240, R4, R5, R240 ;  /* 0x0000000504f07224 */ /* 0x000fe400078e02f0 */
[----:B------:R-:W-:Y:S02]  /*36b0*/  VIADD R15, R0, 0x3c ;  /* 0x0000003c000f7836 */ /* 0x000fe40000000000 */
[----:B------:R-:W-:Y:S02]  /*36c0*/  IMAD R242, R4, R7, R242 ;  /* 0x0000000704f27224 */ /* 0x000fe400078e02f2 */
[----:B------:R-:W-:Y:S01]  /*36d0*/  @!P5 IMAD.IADD R236, R236, 0x1, -R4 ;  /* 0x00000001ececd824 */ /* 0x000fe200078e0a04 */
[----:B------:R-:W-:Y:S01]  /*36e0*/  IABS R246, R15 ;  /* 0x0000000f00f67213 */ /* 0x000fe20000000000 */
[----:B------:R-:W-:Y:S01]  /*36f0*/  IMAD.HI.U32 R5, R3, R244, RZ ;  /* 0x000000f403057227 */ /* 0x000fe200078e00ff */
[----:B------:R-:W-:-:S03]  /*3700*/  ISETP.GT.U32.AND P5, PT, R4, R240, PT ;  /* 0x000000f00400720c */ /* 0x000fc60003fa4070 */
[----:B------:R-:W-:Y:S01]  /*3710*/  @!P2 IMAD.MOV R232, RZ, RZ, -R232 ;  /* 0x000000ffffe8a224 */ /* 0x000fe200078e0ae8 */
[----:B------:R-:W-:Y:S01]  /*3720*/  ISETP.GE.AND P2, PT, R9, RZ, PT ;  /* 0x000000ff0900720c */ /* 0x000fe20003f46270 */
[----:B------:R-:W-:Y:S01]  /*3730*/  @!P3 IMAD.IADD R238, R238, 0x1, -R4 ;  /* 0x00000001eeeeb824 */ /* 0x000fe200078e0a04 */
[----:B------:R-:W-:Y:S01]  /*3740*/  ISETP.GT.U32.AND P3, PT, R4, R242, PT ;  /* 0x000000f20400720c */ /* 0x000fe20003f64070 */
[----:B------:R-:W-:Y:S02]  /*3750*/  IMAD.MOV R9, RZ, RZ, -R5 ;  /* 0x000000ffff097224 */ /* 0x000fe400078e0a05 */
[----:B------:R-:W-:-:S04]  /*3760*/  IMAD.HI.U32 R5, R3, R246, RZ ;  /* 0x000000f603057227 */ /* 0x000fc800078e00ff */
[----:B------:R-:W-:Y:S01]  /*3770*/  @!P6 IMAD.IADD R234, R234, 0x1, -R4 ;  /* 0x00000001eaeae824 */ /* 0x000fe200078e0a04 */
[----:B------:R-:W-:Y:S01]  /*3780*/  ISETP.GE.AND P6, PT, R11, RZ, PT ;  /* 0x000000ff0b00720c */ /* 0x000fe20003fc6270 */
[----:B------:R-:W-:Y:S02]  /*3790*/  IMAD R244, R4, R9, R244 ;  /* 0x0000000904f47224 */ /* 0x000fe400078e02f4 */
[----:B------:R-:W-:Y:S02]  /*37a0*/  IMAD.MOV R11, RZ, RZ, -R5 ;  /* 0x000000ffff0b7224 */ /* 0x000fe400078e0a05 */
[----:B------:R-:W-:Y:S01]  /*37b0*/  @!P5 IMAD.IADD R240, R240, 0x1, -R4 ;  /* 0x00000001f0f0d824 */ /* 0x000fe200078e0a04 */
[C---:B------:R-:W-:Y:S01]  /*37c0*/  ISETP.GT.U32.AND P5, PT, R4.reuse, R244, PT ;  /* 0x000000f40400720c */ /* 0x040fe20003fa4070 */
[----:B------:R-:W-:Y:S02]  /*37d0*/  IMAD R246, R4, R11, R246 ;  /* 0x0000000b04f67224 */ /* 0x000fe400078e02f6 */
[----:B------:R-:W-:-:S02]  /*37e0*/  @!P3 IMAD.IADD R242, R242, 0x1, -R4 ;  /* 0x00000001f2f2b824 */ /* 0x000fc400078e0a04 */
[----:B------:R-:W-:Y:S01]  /*37f0*/  VIADD R17, R0, 0x3b ;  /* 0x0000003b00117836 */ /* 0x000fe20000000000 */
[----:B------:R-:W-:Y:S01]  /*3800*/  ISETP.GT.U32.AND P3, PT, R4, R246, PT ;  /* 0x000000f60400720c */ /* 0x000fe20003f64070 */
[----:B------:R-:W-:Y:S02]  /*3810*/  VIADD R19, R0, 0x3a ;  /* 0x0000003a00137836 */ /* 0x000fe40000000000 */
[C---:B------:R-:W-:Y:S01]  /*3820*/  IMAD.HI.U32 R5, R3.reuse, R252, RZ ;  /* 0x000000fc03057227 */ /* 0x040fe200078e00ff */
[----:B------:R-:W-:Y:S02]  /*3830*/  IABS R248, R17 ;  /* 0x0000001100f87213 */ /* 0x000fe40000000000 */
[----:B------:R-:W-:Y:S01]  /*3840*/  IABS R250, R19 ;  /* 0x0000001300fa7213 */ /* 0x000fe20000000000 */
[----:B------:R-:W-:Y:S01]  /*3850*/  @!P5 IMAD.IADD R244, R244, 0x1, -R4 ;  /* 0x00000001f4f4d824 */ /* 0x000fe200078e0a04 */
[----:B------:R-:W-:Y:S01]  /*3860*/  ISETP.GT.U32.AND P5, PT, R4, R242, PT ;  /* 0x000000f20400720c */ /* 0x000fe20003fa4070 */
[----:B------:R-:W-:-:S04]  /*3870*/  IMAD.HI.U32 R7, R3, R248, RZ ;  /* 0x000000f803077227 */ /* 0x000fc800078e00ff */
[----:B------:R-:W-:Y:S01]  /*3880*/  @!P3 IMAD.IADD R246, R246, 0x1, -R4 ;  /* 0x00000001f6f6b824 */ /* 0x000fe200078e0a04 */
[----:B------:R-:W-:Y:S01]  /*3890*/  ISETP.GT.U32.AND P3, PT, R4, R244, PT ;  /* 0x000000f40400720c */ /* 0x000fe20003f64070 */
[----:B------:R-:W-:-:S04]  /*38a0*/  IMAD.HI.U32 R9, R3, R250, RZ ;  /* 0x000000fa03097227 */ /* 0x000fc800078e00ff */
[----:B------:R-:W-:Y:S02]  /*38b0*/  IMAD.MOV R7, RZ, RZ, -R7 ;  /* 0x000000ffff077224 */ /* 0x000fe400078e0a07 */
[----:B------:R-:W-:Y:S02]  /*38c0*/  IMAD.MOV R5, RZ, RZ, -R5 ;  /* 0x000000ffff057224 */ /* 0x000fe400078e0a05 */
[----:B------:R-:W-:Y:S01]  /*38d0*/  @!P1 IMAD.MOV R236, RZ, RZ, -R236 ;  /* 0x000000ffffec9224 */ /* 0x000fe200078e0aec */
[----:B------:R-:W-:Y:S01]  /*38e0*/  ISETP.GT.U32.AND P1, PT, R4, R246, PT ;  /* 0x000000f60400720c */ /* 0x000fe20003f24070 */
[----:B------:R-:W-:Y:S02]  /*38f0*/  IMAD.MOV R9, RZ, RZ, -R9 ;  /* 0x000000ffff097224 */ /* 0x000fe400078e0a09 */
[----:B------:R-:W-:Y:S02]  /*3900*/  VIADD R11, R0, 0x37 ;  /* 0x00000037000b7836 */ /* 0x000fe40000000000 */
[----:B------:R-:W-:-:S02]  /*3910*/  IMAD R248, R4, R7, R248 ;  /* 0x0000000704f87224 */ /* 0x000fc400078e02f8 */
[C---:B------:R-:W-:Y:S01]  /*3920*/  IMAD R252, R4.reuse, R5, R252 ;  /* 0x0000000504fc7224 */ /* 0x040fe200078e02fc */
[----:B------:R-:W-:Y:S01]  /*3930*/  IABS R21, R11 ;  /* 0x0000000b00157213 */ /* 0x000fe20000000000 */
[----:B------:R-:W-:Y:S02]  /*3940*/  IMAD R250, R4, R9, R250 ;  /* 0x0000000904fa7224 */ /* 0x000fe400078e02fa */
[----:B------:R-:W-:Y:S02]  /*3950*/  VIADD R9, R0, 0x38 ;  /* 0x0000003800097836 */ /* 0x000fe40000000000 */
[----:B------:R-:W-:Y:S01]  /*3960*/  @!P4 IMAD.MOV R234, RZ, RZ, -R234 ;  /* 0x000000ffffeac224 */ /* 0x000fe200078e0aea */
[C---:B------:R-:W-:Y:S01]  /*3970*/  ISETP.GT.U32.AND P4, PT, R4.reuse, R240, PT ;  /* 0x000000f00400720c */ /* 0x040fe20003f84070 */
[----:B------:R-:W-:Y:S01]  /*3980*/  @!P0 IMAD.MOV R238, RZ, RZ, -R238 ;  /* 0x000000ffffee8224 */ /* 0x000fe200078e0aee */
[----:B------:R-:W-:Y:S01]  /*3990*/  ISETP.GT.U32.AND P0, PT, R4, R248, PT ;  /* 0x000000f80400720c */ /* 0x000fe20003f04070 */
[----:B------:R-:W-:Y:S01]  /*39a0*/  @!P3 IMAD.IADD R244, R244, 0x1, -R4 ;  /* 0x00000001f4f4b824 */ /* 0x000fe200078e0a04 */
[----:B------:R-:W-:Y:S01]  /*39b0*/  ISETP.GT.U32.AND P3, PT, R4, R252, PT ;  /* 0x000000fc0400720c */ /* 0x000fe20003f64070 */
[----:B------:R-:W-:Y:S01]  /*39c0*/  IMAD.HI.U32 R7, R3, R21, RZ ;  /* 0x0000001503077227 */ /* 0x000fe200078e00ff */
[----:B------:R-:W-:-:S03]  /*39d0*/  IABS R135, R9 ;  /* 0x0000000900877213 */ /* 0x000fc60000000000 */
[--C-:B------:R-:W-:Y:S01]  /*39e0*/  @!P5 IMAD.IADD R242, R242, 0x1, -R4.reuse ;  /* 0x00000001f2f2d824 */ /* 0x100fe200078e0a04 */
[----:B------:R-:W-:Y:S01]  /*39f0*/  ISETP.GE.AND P5, PT, R13, RZ, PT ;  /* 0x000000ff0d00720c */ /* 0x000fe20003fa6270 */
[----:B------:R-:W-:Y:S01]  /*3a00*/  @!P1 IMAD.IADD R246, R246, 0x1, -R4 ;  /* 0x00000001f6f69824 */ /* 0x000fe200078e0a04 */
[----:B------:R-:W-:Y:S01]  /*3a10*/  ISETP.GE.AND P1, PT, R15, RZ, PT ;  /* 0x000000ff0f00720c */ /* 0x000fe20003f26270 */
[----:B------:R-:W-:Y:S02]  /*3a20*/  IMAD.MOV R7, RZ, RZ, -R7 ;  /* 0x000000ffff077224 */ /* 0x000fe400078e0a07 */
[----:B------:R-:W-:-:S04]  /*3a30*/  IMAD.HI.U32 R5, R3, R135, RZ ;  /* 0x0000008703057227 */ /* 0x000fc800078e00ff */
[----:B------:R-:W-:Y:S02]  /*3a40*/  IMAD R21, R4, R7, R21 ;  /* 0x0000000704157224 */ /* 0x000fe400078e0215 */
[--C-:B------:R-:W-:Y:S01]  /*3a50*/  @!P4 IMAD.IADD R240, R240, 0x1, -R4.reuse ;  /* 0x00000001f0f0c824 */ /* 0x100fe200078e0a04 */
[----:B------:R-:W-:Y:S01]  /*3a60*/  ISETP.GT.U32.AND P4, PT, R4, R250, PT ;  /* 0x000000fa0400720c */ /* 0x000fe20003f84070 */
[----:B------:R-:W-:Y:S02]  /*3a70*/  IMAD.MOV R5, RZ, RZ, -R5 ;  /* 0x000000ffff057224 */ /* 0x000fe400078e0a05 */
[--C-:B------:R-:W-:Y:S01]  /*3a80*/  @!P0 IMAD.IADD R248, R248, 0x1, -R4.reuse ;  /* 0x00000001f8f88824 */ /* 0x100fe200078e0a04 */
[----:B------:R-:W-:Y:S01]  /*3a90*/  ISETP.GE.AND P0, PT, R17, RZ, PT ;  /* 0x000000ff1100720c */ /* 0x000fe20003f06270 */
[----:B------:R-:W-:Y:S02]  /*3aa0*/  VIADD R7, R0, 0x36 ;  /* 0x0000003600077836 */ /* 0x000fe40000000000 */
[----:B------:R-:W-:-:S02]  /*3ab0*/  @!P3 IMAD.IADD R252, R252, 0x1, -R4 ;  /* 0x00000001fcfcb824 */ /* 0x000fc400078e0a04 */
[C---:B------:R-:W-:Y:S01]  /*3ac0*/  IMAD R135, R4.reuse, R5, R135 ;  /* 0x0000000504877224 */ /* 0x040fe200078e0287 */
[----:B------:R-:W-:Y:S01]  /*3ad0*/  IABS R133, R7 ;  /* 0x0000000700857213 */ /* 0x000fe20000000000 */
[----:B------:R-:W-:Y:S01]  /*3ae0*/  @!P2 IMAD.MOV R240, RZ, RZ, -R240 ;  /* 0x000000fffff0a224 */ /* 0x000fe200078e0af0 */
[C---:B------:R-:W-:Y:S01]  /*3af0*/  ISETP.GT.U32.AND P2, PT, R4.reuse, R248, PT ;  /* 0x000000f80400720c */ /* 0x040fe20003f44070 */
[----:B------:R-:W-:Y:S01]  /*3b00*/  @!P5 IMAD.MOV R244, RZ, RZ, -R244 ;  /* 0x000000fffff4d224 */ /* 0x000fe200078e0af4 */
[C---:B------:R-:W-:Y:S01]  /*3b10*/  ISETP.GT.U32.AND P3, PT, R4.reuse, R252, PT ;  /* 0x000000fc0400720c */ /* 0x040fe20003f64070 */
[----:B------:R-:W-:Y:S01]  /*3b20*/  @!P1 IMAD.MOV R246, RZ, RZ, -R246 ;  /* 0x000000fffff69224 */ /* 0x000fe200078e0af6 */
[----:B------:R-:W-:Y:S01]  /*3b30*/  ISETP.GT.U32.AND P5, PT, R4, R135, PT ;  /* 0x000000870400720c */ /* 0x000fe20003fa4070 */
[----:B------:R-:W-:Y:S01]  /*3b40*/  IMAD.HI.U32 R5, R3, R133, RZ ;  /* 0x0000008503057227 */ /* 0x000fe200078e00ff */
[----:B------:R-:W-:-:S03]  /*3b50*/  ISETP.GE.AND P1, PT, R23, RZ, PT ;  /* 0x000000ff1700720c */ /* 0x000fc60003f26270 */
[----:B------:R-:W-:Y:S01]  /*3b60*/  @!P4 IMAD.IADD R250, R250, 0x1, -R4 ;  /* 0x00000001fafac824 */ /* 0x000fe200078e0a04 */
[----:B------:R-:W-:Y:S01]  /*3b70*/  ISETP.GE.AND P4, PT, R19, RZ, PT ;  /* 0x000000ff1300720c */ /* 0x000fe20003f86270 */
[----:B------:R-:W-:Y:S02]  /*3b80*/  IMAD.MOV R5, RZ, RZ, -R5 ;  /* 0x000000ffff057224 */ /* 0x000fe400078e0a05 */
[----:B------:R-:W-:Y:S01]  /*3b90*/  @!P6 IMAD.MOV R242, RZ, RZ, -R242 ;  /* 0x000000fffff2e224 */ /* 0x000fe200078e0af2 */
[----:B------:R-:W-:Y:S01]  /*3ba0*/  ISETP.GT.U32.AND P6, PT, R4, R250, PT ;  /* 0x000000fa0400720c */ /* 0x000fe20003fc4070 */
[--C-:B------:R-:W-:Y:S01]  /*3bb0*/  @!P2 IMAD.IADD R248, R248, 0x1, -R4.reuse ;  /* 0x00000001f8f8a824 */ /* 0x100fe200078e0a04 */
[----:B------:R-:W-:Y:S01]  /*3bc0*/  ISETP.GT.U32.AND P2, PT, R4, R21, PT ;  /* 0x000000150400720c */ /* 0x000fe20003f44070 */
[----:B------:R-:W-:Y:S01]  /*3bd0*/  @!P3 IMAD.IADD R252, R252, 0x1, -R4 ;  /* 0x00000001fcfcb824 */ /* 0x000fe200078e0a04 */
[----:B------:R-:W-:Y:S01]  /*3be0*/  ISETP.GE.AND P3, PT, R11, RZ, PT ;  /* 0x000000ff0b00720c */ /* 0x000fe20003f66270 */
[----:B------:R-:W-:-:S02]  /*3bf0*/  IMAD R133, R4, R5, R133 ;  /* 0x0000000504857224 */ /* 0x000fc400078e0285 */
[----:B------:R-:W-:Y:S01]  /*3c00*/  @!P5 IMAD.IADD R135, R135, 0x1, -R4 ;  /* 0x000000018787d824 */ /* 0x000fe200078e0a04 */
[----:B------:R-:W-:Y:S01]  /*3c10*/  ISETP.GE.AND P5, PT, R7, RZ, PT ;  /* 0x000000ff0700720c */ /* 0x000fe20003fa6270 */
[----:B------:R-:W-:Y:S01]  /*3c20*/  @!P1 IMAD.MOV R252, RZ, RZ, -R252 ;  /* 0x000000fffffc9224 */ /* 0x000fe200078e0afc */
[C---:B------:R-:W-:Y:S01]  /*3c30*/  ISETP.GT.U32.AND P1, PT, R4.reuse, R133, PT ;  /* 0x000000850400720c */ /* 0x040fe20003f24070 */
[----:B------:R-:W-:Y:S01]  /*3c40*/  @!P0 IMAD.MOV R248, RZ, RZ, -R248 ;  /* 0x000000fffff88224 */ /* 0x000fe200078e0af8 */
[----:B------:R-:W-:Y:S01]  /*3c50*/  ISETP.GT.U32.AND P0, PT, R4, R135, PT ;  /* 0x000000870400720c */ /* 0x000fe20003f04070 */
[----:B------:R-:W-:Y:S02]  /*3c60*/  VIADD R13, R0, 0x35 ;  /* 0x00000035000d7836 */ /* 0x000fe40000000000 */
[--C-:B------:R-:W-:Y:S01]  /*3c70*/  @!P6 IMAD.IADD R250, R250, 0x1, -R4.reuse ;  /* 0x00000001fafae824 */ /* 0x100fe200078e0a04 */
[----:B------:R-:W-:Y:S01]  /*3c80*/  ISETP.GE.AND P6, PT, R9, RZ, PT ;  /* 0x000000ff0900720c */ /* 0x000fe20003fc6270 */
[----:B------:R-:W-:Y:S01]  /*3c90*/  @!P2 IMAD.IADD R21, R21, 0x1, -R4 ;  /* 0x000000011515a824 */ /* 0x000fe200078e0a04 */
[----:B------:R-:W-:Y:S01]  /*3ca0*/  IABS R23, R13 ;  /* 0x0000000d00177213 */ /* 0x000fe20000000000 */
[----:B------:R-:W-:Y:S01]  /*3cb0*/  VIADD R5, R0, 0x34 ;  /* 0x0000003400057836 */ /* 0x000fe20000000000 */
[----:B------:R-:W-:Y:S01]  /*3cc0*/  ISETP.GE.AND P2, PT, R13, RZ, PT ;  /* 0x000000ff0d00720c */ /* 0x000fe20003f46270 */
[----:B------:R-:W-:Y:S01]  /*3cd0*/  @!P4 IMAD.MOV R250, RZ, RZ, -R250 ;  /* 0x000000fffffac224 */ /* 0x000fe200078e0afa */
[----:B------:R-:W-:Y:S01]  /*3ce0*/  ISETP.GT.U32.AND P4, PT, R4, R21, PT ;  /* 0x000000150400720c */ /* 0x000fe20003f84070 */
[----:B------:R-:W-:Y:S01]  /*3cf0*/  @!P1 IMAD.IADD R133, R133, 0x1, -R4 ;  /* 0x0000000185859824 */ /* 0x000fe200078e0a04 */
[----:B------:R-:W-:Y:S01]  /*3d00*/  IABS R131, R5 ;  /* 0x0000000500837213 */ /* 0x000fe20000000000 */
[----:B------:R-:W-:-:S03]  /*3d10*/  IMAD.HI.U32 R7, R3, R23, RZ ;  /* 0x0000001703077227 */ /* 0x000fc600078e00ff */
[----:B------:R-:W-:Y:S01]  /*3d20*/  ISETP.GT.U32.AND P1, PT, R4, R133, PT ;  /* 0x000000850400720c */ /* 0x000fe20003f24070 */
[----:B------:R-:W-:Y:S01]  /*3d30*/  @!P0 IMAD.IADD R135, R135, 0x1, -R4 ;  /* 0x0000000187878824 */ /* 0x000fe200078e0a04 */
[----:B------:R-:W-:Y:S01]  /*3d40*/  ISETP.GE.AND P0, PT, R5, RZ, PT ;  /* 0x000000ff0500720c */ /* 0x000fe20003f06270 */
[----:B------:R-:W-:Y:S02]  /*3d50*/  IMAD.MOV R7, RZ, RZ, -R7 ;  /* 0x000000ffff077224 */ /* 0x000fe400078e0a07 */
[----:B------:R-:W-:-:S04]  /*3d60*/  IMAD.HI.U32 R5, R3, R131, RZ ;  /* 0x0000008303057227 */ /* 0x000fc800078e00ff */
[----:B------:R-:W-:Y:S02]  /*3d70*/  IMAD R23, R4, R7, R23 ;  /* 0x0000000704177224 */ /* 0x000fe400078e0217 */
[----:B------:R-:W-:Y:S02]  /*3d80*/  VIADD R11, R0, 0x32 ;  /* 0x00000032000b7836 */ /* 0x000fe40000000000 */
[----:B------:R-:W-:Y:S02]  /*3d90*/  IMAD.MOV R5, RZ, RZ, -R5 ;  /* 0x000000ffff057224 */ /* 0x000fe400078e0a05 */
[--C-:B------:R-:W-:Y:S01]  /*3da0*/  @!P4 IMAD.IADD R21, R21, 0x1, -R4.reuse ;  /* 0x000000011515c824 */ /* 0x100fe200078e0a04 */
[C---:B------:R-:W-:Y:S01]  /*3db0*/  ISETP.GT.U32.AND P4, PT, R4.reuse, R23, PT ;  /* 0x000000170400720c */ /* 0x040fe20003f84070 */
[----:B------:R-:W-:Y:S01]  /*3dc0*/  IMAD R131, R4, R5, R131 ;  /* 0x0000000504837224 */ /* 0x000fe200078e0283 */
[----:B------:R-:W-:Y:S01]  /*3dd0*/  IABS R129, R11 ;  /* 0x0000000b00817213 */ /* 0x000fe20000000000 */
[----:B------:R-:W-:-:S02]  /*3de0*/  @!P1 IMAD.IADD R133, R133, 0x1, -R4 ;  /* 0x0000000185859824 */ /* 0x000fc400078e0a04 */
[----:B------:R-:W-:Y:S01]  /*3df0*/  VIADD R7, R0, 0x33 ;  /* 0x0000003300077836 */ /* 0x000fe20000000000 */
[----:B------:R-:W-:Y:S01]  /*3e00*/  ISETP.GT.U32.AND P1, PT, R4, R131, PT ;  /* 0x000000830400720c */ /* 0x000fe20003f24070 */
[----:B------:R-:W-:-:S03]  /*3e10*/  IMAD.HI.U32 R9, R3, R129, RZ ;  /* 0x0000008103097227 */ /* 0x000fc600078e00ff */
[----:B------:R-:W-:Y:S01]  /*3e20*/  IABS R43, R7 ;  /* 0x00000007002b7213 */ /* 0x000fe20000000000 */
[----:B------:R-:W-:Y:S02]  /*3e30*/  IMAD.MOV R9, RZ, RZ, -R9 ;  /* 0x000000ffff097224 */ /* 0x000fe400078e0a09 */
[----:B------:R-:W-:Y:S02]  /*3e40*/  @!P4 IMAD.IADD R23, R23, 0x1, -R4 ;  /* 0x000000011717c824 */ /* 0x000fe400078e0a04 */
[C---:B------:R-:W-:Y:S02]  /*3e50*/  IMAD R129, R4.reuse, R9, R129 ;  /* 0x0000000904817224 */ /* 0x040fe400078e0281 */
[----:B------:R-:W-:Y:S01]  /*3e60*/  @!P6 IMAD.MOV R135, RZ, RZ, -R135 ;  /* 0x000000ffff87e224 */ /* 0x000fe200078e0a87 */
[----:B------:R-:W-:Y:S01]  /*3e70*/  ISETP.GE.AND P6, PT, R7, RZ, PT ;  /* 0x000000ff0700720c */ /* 0x000fe20003fc6270 */
[----:B------:R-:W-:Y:S01]  /*3e80*/  IMAD.HI.U32 R7, R3, R43, RZ ;  /* 0x0000002b03077227 */ /* 0x000fe200078e00ff */
[----:B------:R-:W-:-:S03]  /*3e90*/  ISETP.GT.U32.AND P4, PT, R4, R23, PT ;  /* 0x000000170400720c */ /* 0x000fc60003f84070 */
[--C-:B------:R-:W-:Y:S01]  /*3ea0*/  @!P1 IMAD.IADD R131, R131, 0x1, -R4.reuse ;  /* 0x0000000183839824 */ /* 0x100fe200078e0a04 */
[----:B------:R-:W-:Y:S01]  /*3eb0*/  ISETP.GT.U32.AND P1, PT, R4, R129, PT ;  /* 0x000000810400720c */ /* 0x000fe20003f24070 */
[----:B------:R-:W-:Y:S02]  /*3ec0*/  IMAD.MOV R7, RZ, RZ, -R7 ;  /* 0x000000ffff077224 */ /* 0x000fe400078e0a07 */
[----:B------:R-:W-:Y:S02]  /*3ed0*/  VIADD R13, R0, 0x2f ;  /* 0x0000002f000d7836 */ /* 0x000fe40000000000 */
[----:B------:R-:W-:Y:S02]  /*3ee0*/  IMAD R43, R4, R7, R43 ;  /* 0x00000007042b7224 */ /* 0x000fe400078e022b */
[----:B------:R-:W-:Y:S01]  /*3ef0*/  VIADD R7, R0, 0x31 ;  /* 0x0000003100077836 */ /* 0x000fe20000000000 */
[----:B------:R-:W-:Y:S01]  /*3f00*/  IABS R49, R13 ;  /* 0x0000000d00317213 */ /* 0x000fe20000000000 */
[--C-:B------:R-:W-:Y:S01]  /*3f10*/  @!P4 IMAD.IADD R23, R23, 0x1, -R4.reuse ;  /* 0x000000011717c824 */ /* 0x100fe200078e0a04 */
[----:B------:R-:W-:Y:S01]  /*3f20*/  ISETP.GT.U32.AND P4, PT, R4, R43, PT ;  /* 0x0000002b0400720c */ /* 0x000fe20003f84070 */
[----:B------:R-:W-:Y:S01]  /*3f30*/  VIADD R15, R0, 0x2e ;  /* 0x0000002e000f7836 */ /* 0x000fe20000000000 */
[----:B------:R-:W-:Y:S01]  /*3f40*/  IABS R45, R7 ;  /* 0x00000007002d7213 */ /* 0x000fe20000000000 */
[----:B------:R-:W-:-:S02]  /*3f50*/  @!P1 IMAD.IADD R129, R129, 0x1, -R4 ;  /* 0x0000000181819824 */ /* 0x000fc400078e0a04 */
[----:B------:R-:W-:Y:S01]  /*3f60*/  @!P5 IMAD.MOV R133, RZ, RZ, -R133 ;  /* 0x000000ffff85d224 */ /* 0x000fe200078e0a85 */
[C---:B------:R-:W-:Y:S01]  /*3f70*/  ISETP.GT.U32.AND P5, PT, R4.reuse, R131, PT ;  /* 0x000000830400720c */ /* 0x040fe20003fa4070 */
[----:B------:R-:W-:Y:S01]  /*3f80*/  @!P2 IMAD.MOV R23, RZ, RZ, -R23 ;  /* 0x000000ffff17a224 */ /* 0x000fe200078e0a17 */
[----:B------:R-:W-:Y:S01]  /*3f90*/  IABS R125, R15 ;  /* 0x0000000f007d7213 */ /* 0x000fe20000000000 */
[----:B------:R-:W-:Y:S01]  /*3fa0*/  IMAD.HI.U32 R5, R3, R45, RZ ;  /* 0x0000002d03057227 */ /* 0x000fe200078e00ff */
[----:B------:R-:W-:Y:S02]  /*3fb0*/  ISETP.GE.AND P2, PT, R7, RZ, PT ;  /* 0x000000ff0700720c */ /* 0x000fe40003f46270 */
[----:B------:R-:W-:Y:S01]  /*3fc0*/  ISETP.GT.U32.AND P1, PT, R4, R129, PT ;  /* 0x000000810400720c */ /* 0x000fe20003f24070 */
[----:B------:R-:W-:-:S04]  /*3fd0*/  IMAD.HI.U32 R7, R3, R49, RZ ;  /* 0x0000003103077227 */ /* 0x000fc800078e00ff */
[----:B------:R-:W-:Y:S01]  /*3fe0*/  @!P3 IMAD.MOV R21, RZ, RZ, -R21 ;  /* 0x000000ffff15b224 */ /* 0x000fe200078e0a15 */
[----:B------:R-:W-:Y:S01]  /*3ff0*/  ISETP.GE.AND P3, PT, R11, RZ, PT ;  /* 0x000000ff0b00720c */ /* 0x000fe20003f66270 */
[----:B------:R-:W-:Y:S02]  /*4000*/  IMAD.MOV R5, RZ, RZ, -R5 ;  /* 0x000000ffff057224 */ /* 0x000fe400078e0a05 */
[----:B------:R-:W-:Y:S02]  /*4010*/  VIADD R11, R0, 0x30 ;  /* 0x00000030000b7836 */ /* 0x000fe40000000000 */
[----:B------:R-:W-:-:S03]  /*4020*/  IMAD.HI.U32 R9, R3, R125, RZ ;  /* 0x0000007d03097227 */ /* 0x000fc600078e00ff */
[----:B------:R-:W-:Y:S01]  /*4030*/  IABS R127, R11 ;  /* 0x0000000b007f7213 */ /* 0x000fe20000000000 */
[----:B------:R-:W-:Y:S02]  /*4040*/  IMAD.MOV R7, RZ, RZ, -R7 ;  /* 0x000000ffff077224 */ /* 0x000fe400078e0a07 */
[C---:B------:R-:W-:Y:S02]  /*4050*/  IMAD R45, R4.reuse, R5, R45 ;  /* 0x00000005042d7224 */ /* 0x040fe400078e022d */
[----:B------:R-:W-:Y:S02]  /*4060*/  IMAD.MOV R9, RZ, RZ, -R9 ;  /* 0x000000ffff097224 */ /* 0x000fe400078e0a09 */
[C---:B------:R-:W-:Y:S02]  /*4070*/  IMAD R49, R4.reuse, R7, R49 ;  /* 0x0000000704317224 */ /* 0x040fe400078e0231 */
[----:B------:R-:W-:Y:S01]  /*4080*/  @!P5 IMAD.IADD R131, R131, 0x1, -R4 ;  /* 0x000000018383d824 */ /* 0x000fe200078e0a04 */
[C---:B------:R-:W-:Y:S01]  /*4090*/  ISETP.GT.U32.AND P5, PT, R4.reuse, R45, PT ;  /* 0x0000002d0400720c */ /* 0x040fe20003fa4070 */
[----:B------:R-:W-:-:S02]  /*40a0*/  IMAD R125, R4, R9, R125 ;  /* 0x00000009047d7224 */ /* 0x000fc400078e027d */
[----:B------:R-:W-:Y:S01]  /*40b0*/  @!P1 IMAD.IADD R129, R129, 0x1, -R4 ;  /* 0x0000000181819824 */ /* 0x000fe200078e0a04 */
[----:B------:R-:W-:Y:S01]  /*40c0*/  ISETP.GT.U32.AND P1, PT, R4, R49, PT ;  /* 0x000000310400720c */ /* 0x000fe20003f24070 */
[----:B------:R-:W-:Y:S02]  /*40d0*/  VIADD R7, R0, 0x2d ;  /* 0x0000002d00077836 */ /* 0x000fe40000000000 */
[----:B------:R-:W-:-:S03]  /*40e0*/  IMAD.HI.U32 R5, R3, R127, RZ ;  /* 0x0000007f03057227 */ /* 0x000fc600078e00ff */
[----:B------:R-:W-:Y:S01]  /*40f0*/  IABS R51, R7 ;  /* 0x0000000700337213 */ /* 0x000fe20000000000 */
[----:B------:R-:W-:Y:S01]  /*4100*/  @!P3 IMAD.MOV R129, RZ, RZ, -R129 ;  /* 0x000000ffff81b224 */ /* 0x000fe200078e0a81 */
[C---:B------:R-:W-:Y:S01]  /*4110*/  ISETP.GT.U32.AND P3, PT, R4.reuse, R125, PT ;  /* 0x0000007d0400720c */ /* 0x040fe20003f64070 */
[----:B------:R-:W-:Y:S02]  /*4120*/  IMAD.MOV R5, RZ, RZ, -R5 ;  /* 0x000000ffff057224 */ /* 0x000fe400078e0a05 */
[----:B------:R-:W-:Y:S02]  /*4130*/  @!P4 IMAD.IADD R43, R43, 0x1, -R4 ;  /* 0x000000012b2bc824 */ /* 0x000fe400078e0a04 */
[----:B------:R-:W-:Y:S02]  /*4140*/  IMAD R127, R4, R5, R127 ;  /* 0x00000005047f7224 */ /* 0x000fe400078e027f */
[----:B------:R-:W-:Y:S01]  /*4150*/  VIADD R9, R0, 0x2c ;  /* 0x0000002c00097836 */ /* 0x000fe20000000000 */
[----:B------:R-:W-:Y:S01]  /*4160*/  ISETP.GT.U32.AND P4, PT, R4, R43, PT ;  /* 0x0000002b0400720c */ /* 0x000fe20003f84070 */
[----:B------:R-:W-:-:S03]  /*4170*/  IMAD.HI.U32 R5, R3, R51, RZ ;  /* 0x0000003303057227 */ /* 0x000fc600078e00ff */
[----:B------:R-:W-:Y:S01]  /*4180*/  IABS R123, R9 ;  /* 0x00000009007b7213 */ /* 0x000fe20000000000 */
[--C-:B------:R-:W-:Y:S02]  /*4190*/  @!P5 IMAD.IADD R45, R45, 0x1, -R4.reuse ;  /* 0x000000012d2dd824 */ /* 0x100fe400078e0a04 */
[--C-:B------:R-:W-:Y:S02]  /*41a0*/  @!P1 IMAD.IADD R49, R49, 0x1, -R4.reuse ;  /* 0x0000000131319824 */ /* 0x100fe400078e0a04 */
[----:B------:R-:W-:Y:S01]  /*41b0*/  IMAD.MOV R5, RZ, RZ, -R5 ;  /* 0x000000ffff057224 */ /* 0x000fe200078e0a05 */
[C---:B------:R-:W-:Y:S01]  /*41c0*/  ISETP.GT.U32.AND P5, PT, R4.reuse, R45, PT ;  /* 0x0000002d0400720c */ /* 0x040fe20003fa4070 */
[----:B------:R-:W-:Y:S01]  /*41d0*/  @!P3 IMAD.IADD R125, R125, 0x1, -R4 ;  /* 0x000000017d7db824 */ /* 0x000fe200078e0a04 */
[C---:B------:R-:W-:Y:S01]  /*41e0*/  ISETP.GT.U32.AND P3, PT, R4.reuse, R49, PT ;  /* 0x000000310400720c */ /* 0x040fe20003f64070 */
[----:B------:R-:W-:Y:S02]  /*41f0*/  IMAD R51, R4, R5, R51 ;  /* 0x0000000504337224 */ /* 0x000fe400078e0233 */
[----:B------:R-:W-:-:S04]  /*4200*/  IMAD.HI.U32 R5, R3, R123, RZ ;  /* 0x0000007b03057227 */ /* 0x000fc800078e00ff */
[----:B------:R-:W-:Y:S01]  /*4210*/  @!P0 IMAD.MOV R131, RZ, RZ, -R131 ;  /* 0x000000ffff838224 */ /* 0x000fe200078e0a83 */
[----:B------:R-:W-:Y:S01]  /*4220*/  ISETP.GT.U32.AND P0, PT, R4, R127, PT ;  /* 0x0000007f0400720c */ /* 0x000fe20003f04070 */
[----:B------:R-:W-:Y:S02]  /*4230*/  IMAD.MOV R5, RZ, RZ, -R5 ;  /* 0x000000ffff057224 */ /* 0x000fe400078e0a05 */
[--C-:B------:R-:W-:Y:S01]  /*4240*/  @!P4 IMAD.IADD R43, R43, 0x1, -R4.reuse ;  /* 0x000000012b2bc824 */ /* 0x100fe200078e0a04 */
[----:B------:R-:W-:Y:S01]  /*4250*/  ISETP.GE.AND P4, PT, R11, RZ, PT ;  /* 0x000000ff0b00720c */ /* 0x000fe20003f86270 */
[----:B------:R-:W-:Y:S02]  /*4260*/  VIADD R11, R0, 0x2b ;  /* 0x0000002b000b7836 */ /* 0x000fe40000000000 */
[----:B------:R-:W-:Y:S02]  /*4270*/  IMAD R123, R4, R5, R123 ;  /* 0x00000005047b7224 */ /* 0x000fe400078e027b */
[----:B------:R-:W-:Y:S01]  /*4280*/  @!P6 IMAD.MOV R43, RZ, RZ, -R43 ;  /* 0x000000ffff2be224 */ /* 0x000fe200078e0a2b */
[----:B------:R-:W-:Y:S01]  /*4290*/  ISETP.GE.AND P6, PT, R13, RZ, PT ;  /* 0x000000ff0d00720c */ /* 0x000fe20003fc6270 */
[--C-:B------:R-:W-:Y:S01]  /*42a0*/  @!P5 IMAD.IADD R45, R45, 0x1, -R4.reuse ;  /* 0x000000012d2dd824 */ /* 0x100fe200078e0a04 */
[----:B------:R-:W-:Y:S01]  /*42b0*/  IABS R53, R11 ;  /* 0x0000000b00357213 */ /* 0x000fe20000000000 */
[----:B------:R-:W-:Y:S01]  /*42c0*/  VIADD R13, R0, 0x2a ;  /* 0x0000002a000d7836 */ /* 0x000fe20000000000 */
[----:B------:R-:W-:Y:S01]  /*42d0*/  ISETP.GE.AND P5, PT, R15, RZ, PT ;  /* 0x000000ff0f00720c */ /* 0x000fe20003fa6270 */
[--C-:B------:R-:W-:Y:S01]  /*42e0*/  @!P3 IMAD.IADD R49, R49, 0x1, -R4.reuse ;  /* 0x000000013131b824 */ /* 0x100fe200078e0a04 */
[C---:B------:R-:W-:Y:S01]  /*42f0*/  ISETP.GT.U32.AND P3, PT, R4.reuse, R123, PT ;  /* 0x0000007b0400720c */ /* 0x040fe20003f64070 */
[----:B------:R-:W-:Y:S01]  /*4300*/  @!P0 IMAD.IADD R127, R127, 0x1, -R4 ;  /* 0x000000017f7f8824 */ /* 0x000fe200078e0a04 */
[----:B------:R-:W-:Y:S01]  /*4310*/  IABS R121, R13 ;  /* 0x0000000d00797213 */ /* 0x000fe20000000000 */
[----:B------:R-:W-:Y:S01]  /*4320*/  @!P2 IMAD.MOV R45, RZ, RZ, -R45 ;  /* 0x000000ffff2da224 */ /* 0x000fe200078e0a2d */
[C---:B------:R-:W-:Y:S01]  /*4330*/  ISETP.GT.U32.AND P2, PT, R4.reuse, R125, PT ;  /* 0x0000007d0400720c */ /* 0x040fe20003f44070 */
[----:B------:R-:W-:Y:S01]  /*4340*/  IMAD.HI.U32 R5, R3, R53, RZ ;  /* 0x0000003503057227 */ /* 0x000fe200078e00ff */
[----:B------:R-:W-:-:S02]  /*4350*/  ISETP.GT.U32.AND P1, PT, R4, R127, PT ;  /* 0x0000007f0400720c */ /* 0x000fc40003f24070 */
[----:B------:R-:W-:Y:S01]  /*4360*/  ISETP.GE.AND P0, PT, R7, RZ, PT ;  /* 0x000000ff0700720c */ /* 0x000fe20003f06270 */
[----:B------:R-:W-:Y:S02]  /*4370*/  VIADD R15, R0, 0x29 ;  /* 0x00000029000f7836 */ /* 0x000fe40000000000 */
[----:B------:R-:W-:-:S03]  /*4380*/  IMAD.HI.U32 R7, R3, R121, RZ ;  /* 0x0000007903077227 */ /* 0x000fc600078e00ff */
[----:B------:R-:W-:Y:S01]  /*4390*/  IABS R119, R15 ;  /* 0x0000000f00777213 */ /* 0x000fe20000000000 */
[----:B------:R-:W-:Y:S02]  /*43a0*/  IMAD.MOV R5, RZ, RZ, -R5 ;  /* 0x000000ffff057224 */ /* 0x000fe400078e0a05 */
[----:B------:R-:W-:Y:S02]  /*43b0*/  IMAD.MOV R7, RZ, RZ, -R7 ;  /* 0x000000ffff077224 */ /* 0x000fe400078e0a07 */
[--C-:B------:R-:W-:Y:S02]  /*43c0*/  @!P3 IMAD.IADD R123, R123, 0x1, -R4.reuse ;  /* 0x000000017b7bb824 */ /* 0x100fe400078e0a04 */
[C---:B------:R-:W-:Y:S02]  /*43d0*/  IMAD R53, R4.reuse, R5, R53 ;  /* 0x0000000504357224 */ /* 0x040fe400078e0235 */
[----:B------:R-:W-:Y:S01]  /*43e0*/  @!P2 IMAD.IADD R125, R125, 0x1, -R4 ;  /* 0x000000017d7da824 */ /* 0x000fe200078e0a04 */
[----:B------:R-:W-:Y:S01]  /*43f0*/  ISETP.GE.AND P2, PT, R9, RZ, PT ;  /* 0x000000ff0900720c */ /* 0x000fe20003f46270 */
[C---:B------:R-:W-:Y:S01]  /*4400*/  IMAD R121, R4.reuse, R7, R121 ;  /* 0x0000000704797224 */ /* 0x040fe200078e0279 */
[C---:B------:R-:W-:Y:S01]  /*4410*/  ISETP.GT.U32.AND P3, PT, R4.reuse, R123, PT ;  /* 0x0000007b0400720c */ /* 0x040fe20003f64070 */
[----:B------:R-:W-:Y:S01]  /*4420*/  @!P6 IMAD.MOV R49, RZ, RZ, -R49 ;  /* 0x000000ffff31e224 */ /* 0x000fe200078e0a31 */
[----:B------:R-:W-:Y:S01]  /*4430*/  ISETP.GT.U32.AND P6, PT, R4, R53, PT ;  /* 0x000000350400720c */ /* 0x000fe20003fc4070 */
[----:B------:R-:W-:-:S04]  /*4440*/  IMAD.HI.U32 R9, R3, R119, RZ ;  /* 0x0000007703097227 */ /* 0x000fc800078e00ff */
[--C-:B------:R-:W-:Y:S01]  /*4450*/  @!P1 IMAD.IADD R127, R127, 0x1, -R4.reuse ;  /* 0x000000017f7f9824 */ /* 0x100fe200078e0a04 */
[C---:B------:R-:W-:Y:S01]  /*4460*/  ISETP.GT.U32.AND P1, PT, R4.reuse, R51, PT ;  /* 0x000000330400720c */ /* 0x040fe20003f24070 */
[----:B------:R-:W-:Y:S01]  /*4470*/  @!P5 IMAD.MOV R125, RZ, RZ, -R125 ;  /* 0x000000ffff7dd224 */ /* 0x000fe200078e0a7d */
[C---:B------:R-:W-:Y:S01]  /*4480*/  ISETP.GT.U32.AND P5, PT, R4.reuse, R121, PT ;  /* 0x000000790400720c */ /* 0x040fe20003fa4070 */
[----:B------:R-:W-:Y:S02]  /*4490*/  IMAD.MOV R9, RZ, RZ, -R9 ;  /* 0x000000ffff097224 */ /* 0x000fe400078e0a09 */
[----:B------:R-:W-:Y:S02]  /*44a0*/  @!P3 IMAD.IADD R123, R123, 0x1, -R4 ;  /* 0x000000017b7bb824 */ /* 0x000fe400078e0a04 */
[----:B------:R-:W-:Y:S02]  /*44b0*/  IMAD R119, R4, R9, R119 ;  /* 0x0000000904777224 */ /* 0x000fe400078e0277 */
[----:B------:R-:W-:-:S02]  /*44c0*/  VIADD R9, R0, 0x28 ;  /* 0x0000002800097836 */ /* 0x000fc40000000000 */
[--C-:B------:R-:W-:Y:S01]  /*44d0*/  @!P6 IMAD.IADD R53, R53, 0x1, -R4.reuse ;  /* 0x000000013535e824 */ /* 0x100fe200078e0a04 */
[----:B------:R-:W-:Y:S01]  /*44e0*/  ISETP.GT.U32.AND P3, PT, R4, R119, PT ;  /* 0x000000770400720c */ /* 0x000fe20003f64070 */
[--C-:B------:R-:W-:Y:S01]  /*44f0*/  @!P1 IMAD.IADD R51, R51, 0x1, -R4.reuse ;  /* 0x0000000133339824 */ /* 0x100fe200078e0a04 */
[----:B------:R-:W-:Y:S01]  /*4500*/  IABS R118, R9 ;  /* 0x0000000900767213 */ /* 0x000fe20000000000 */
[----:B------:R-:W-:Y:S01]  /*4510*/  @!P5 IMAD.IADD R121, R121, 0x1, -R4 ;  /* 0x000000017979d824 */ /* 0x000fe200078e0a04 */
[----:B------:R-:W-:Y:S01]  /*4520*/  ISETP.GE.AND P1, PT, R11, RZ, PT ;  /* 0x000000ff0b00720c */ /* 0x000fe20003f26270 */
[----:B------:R-:W-:Y:S01]  /*4530*/  VIADD R11, R0, 0x27 ;  /* 0x00000027000b7836 */ /* 0x000fe20000000000 */
[C---:B------:R-:W-:Y:S01]  /*4540*/  ISETP.GT.U32.AND P5, PT, R4.reuse, R53, PT ;  /* 0x000000350400720c */ /* 0x040fe20003fa4070 */
[----:B------:R-:W-:Y:S01]  /*4550*/  IMAD.HI.U32 R5, R3, R118, RZ ;  /* 0x0000007603057227 */ /* 0x000fe200078e00ff */
[----:B------:R-:W-:Y:S02]  /*4560*/  ISETP.GE.AND P6, PT, R15, RZ, PT ;  /* 0x000000ff0f00720c */ /* 0x000fe40003fc6270 */
[----:B------:R-:W-:Y:S01]  /*4570*/  IABS R86, R11 ;  /* 0x0000000b00567213 */ /* 0x000fe20000000000 */
[----:B------:R-:W-:Y:S01]  /*4580*/  @!P4 IMAD.MOV R127, RZ, RZ, -R127 ;  /* 0x000000ffff7fc224 */ /* 0x000fe200078e0a7f */
[----:B------:R-:W-:Y:S01]  /*4590*/  ISETP.GT.U32.AND P4, PT, R4, R51, PT ;  /* 0x000000330400720c */ /* 0x000fe20003f84070 */
[----:B------:R-:W-:-:S02]  /*45a0*/  IMAD.MOV R7, RZ, RZ, -R5 ;  /* 0x000000ffff077224 */ /* 0x000fc400078e0a05 */
[----:B------:R-:W-:Y:S01]  /*45b0*/  @!P3 IMAD.IADD R119, R119, 0x1, -R4 ;  /* 0x000000017777b824 */ /* 0x000fe200078e0a04 */
[C---:B------:R-:W-:Y:S01]  /*45c0*/  ISETP.GT.U32.AND P3, PT, R4.reuse, R121, PT ;  /* 0x000000790400720c */ /* 0x040fe20003f64070 */
[----:B------:R-:W-:Y:S02]  /*45d0*/  IMAD R118, R4, R7, R118 ;  /* 0x0000000704767224 */ /* 0x000fe400078e0276 */
[----:B------:R-:W-:-:S04]  /*45e0*/  IMAD.HI.U32 R5, R3, R86, RZ ;  /* 0x0000005603057227 */ /* 0x000fc800078e00ff */
[--C-:B------:R-:W-:Y:S01]  /*45f0*/  @!P5 IMAD.IADD R53, R53, 0x1, -R4.reuse ;  /* 0x000000013535d824 */ /* 0x100fe200078e0a04 */
[----:B------:R-:W-:Y:S01]  /*4600*/  ISETP.GT.U32.AND P5, PT, R4, R118, PT ;  /* 0x000000760400720c */ /* 0x000fe20003fa4070 */
[----:B------:R-:W-:Y:S02]  /*4610*/  IMAD.MOV R5, RZ, RZ, -R5 ;  /* 0x000000ffff057224 */ /* 0x000fe400078e0a05 */
[----:B------:R-:W-:Y:S01]  /*4620*/  @!P4 IMAD.IADD R51, R51, 0x1, -R4 ;  /* 0x000000013333c824 */ /* 0x000fe200078e0a04 */
[----:B------:R-:W-:Y:S01]  /*4630*/  ISETP.GE.AND P4, PT, R13, RZ, PT ;  /* 0x000000ff0d00720c */ /* 0x000fe20003f86270 */
[----:B------:R-:W-:Y:S02]  /*4640*/  VIADD R13, R0, 0x26 ;  /* 0x00000026000d7836 */ /* 0x000fe40000000000 */
[----:B------:R-:W-:Y:S02]  /*4650*/  IMAD R86, R4, R5, R86 ;  /* 0x0000000504567224 */ /* 0x000fe400078e0256 */
[----:B------:R-:W-:Y:S01]  /*4660*/  VIADD R15, R0, 0x25 ;  /* 0x00000025000f7836 */ /* 0x000fe20000000000 */
[----:B------:R-:W-:Y:S01]  /*4670*/  IABS R84, R13 ;  /* 0x0000000d00547213 */ /* 0x000fe20000000000 */
[--C-:B------:R-:W-:Y:S01]  /*4680*/  @!P3 IMAD.IADD R121, R121, 0x1, -R4.reuse ;  /* 0x000000017979b824 */ /* 0x100fe200078e0a04 */
[----:B------:R-:W-:Y:S01]  /*4690*/  ISETP.GT.U32.AND P3, PT, R4, R86, PT ;  /* 0x000000560400720c */ /* 0x000fe20003f64070 */
[----:B------:R-:W-:Y:S01]  /*46a0*/  @!P5 IMAD.IADD R118, R118, 0x1, -R4 ;  /* 0x000000017676d824 */ /* 0x000fe200078e0a04 */
[----:B------:R-:W-:Y:S01]  /*46b0*/  IABS R82, R15 ;  /* 0x0000000f00527213 */ /* 0x000fe20000000000 */
[----:B------:R-:W-:Y:S01]  /*46c0*/  IMAD.HI.U32 R5, R3, R84, RZ ;  /* 0x0000005403057227 */ /* 0x000fe200078e00ff */
[----:B------:R-:W-:-:S03]  /*46d0*/  ISETP.GE.AND P5, PT, R11, RZ, PT ;  /* 0x000000ff0b00720c */ /* 0x000fc60003fa6270 */
[----:B------:R-:W-:Y:S01]  /*46e0*/  @!P2 IMAD.MOV R123, RZ, RZ, -R123 ;  /* 0x000000ffff7ba224 */ /* 0x000fe200078e0a7b */
[----:B------:R-:W-:Y:S01]  /*46f0*/  ISETP.GT.U32.AND P2, PT, R4, R118, PT ;  /* 0x000000760400720c */ /* 0x000fe20003f44070 */
[----:B------:R-:W-:Y:S02]  /*4700*/  IMAD.MOV R7, RZ, RZ, -R5 ;  /* 0x000000ffff077224 */ /* 0x000fe400078e0a05 */
[----:B------:R-:W-:-:S04]  /*4710*/  IMAD.HI.U32 R5, R3, R82, RZ ;  /* 0x0000005203057227 */ /* 0x000fc800078e00ff */
[----:B------:R-:W-:Y:S02]  /*4720*/  IMAD R84, R4, R7, R84 ;  /* 0x0000000704547224 */ /* 0x000fe400078e0254 */
[----:B------:R-:W-:Y:S02]  /*4730*/  VIADD R17, R0, 0x24 ;  /* 0x0000002400117836 */ /* 0x000fe40000000000 */
[----:B------:R-:W-:Y:S02]  /*4740*/  IMAD.MOV R7, RZ, RZ, -R5 ;  /* 0x000000ffff077224 */ /* 0x000fe400078e0a05 */
[----:B------:R-:W-:Y:S01]  /*4750*/  @!P3 IMAD.IADD R86, R86, 0x1, -R4 ;  /* 0x000000015656b824 */ /* 0x000fe200078e0a04 */
[----:B------:R-:W-:Y:S01]  /*4760*/  IABS R80, R17 ;  /* 0x0000001100507213 */ /* 0x000fe20000000000 */
[----:B------:R-:W-:Y:S01]  /*4770*/  @!P1 IMAD.MOV R53, RZ, RZ, -R53 ;  /* 0x000000ffff359224 */ /* 0x000fe200078e0a35 */
[C---:B------:R-:W-:Y:S01]  /*4780*/  ISETP.GT.U32.AND P1, PT, R4.reuse, R84, PT ;  /* 0x000000540400720c */ /* 0x040fe20003f24070 */
[C---:B------:R-:W-:Y:S01]  /*4790*/  IMAD R82, R4.reuse, R7, R82 ;  /* 0x0000000704527224 */ /* 0x040fe200078e0252 */
[----:B------:R-:W-:Y:S01]  /*47a0*/  ISETP.GT.U32.AND P3, PT, R4, R86, PT ;  /* 0x000000560400720c */ /* 0x000fe20003f64070 */
[----:B------:R-:W-:-:S02]  /*47b0*/  @!P2 IMAD.IADD R118, R118, 0x1, -R4 ;  /* 0x000000017676a824 */ /* 0x000fc400078e0a04 */
[----:B------:R-:W-:Y:S01]  /*47c0*/  IMAD.HI.U32 R5, R3, R80, RZ ;  /* 0x0000005003057227 */ /* 0x000fe200078e00ff */
[----:B------:R-:W-:-:S03]  /*47d0*/  ISETP.GT.U32.AND P2, PT, R4, R82, PT ;  /* 0x000000520400720c */ /* 0x000fc60003f44070 */
[----:B------:R-:W-:Y:S02]  /*47e0*/  IMAD.MOV R5, RZ, RZ, -R5 ;  /* 0x000000ffff057224 */ /* 0x000fe400078e0a05 */
[----:B------:R-:W-:Y:S01]  /*47f0*/  @!P0 IMAD.MOV R51, RZ, RZ, -R51 ;  /* 0x000000ffff338224 */ /* 0x000fe200078e0a33 */
[----:B------:R-:W-:Y:S01]  /*4800*/  ISETP.GT.U32.AND P0, PT, R4, R119, PT ;  /* 0x000000770400720c */ /* 0x000fe20003f04070 */
[--C-:B------:R-:W-:Y:S02]  /*4810*/  @!P1 IMAD.IADD R84, R84, 0x1, -R4.reuse ;  /* 0x0000000154549824 */ /* 0x100fe400078e0a04 */
[----:B------:R-:W-:Y:S01]  /*4820*/  @!P3 IMAD.IADD R86, R86, 0x1, -R4 ;  /* 0x000000015656b824 */ /* 0x000fe200078e0a04 */
[----:B------:R-:W-:Y:S01]  /*4830*/  ISETP.GE.AND P3, PT, R17, RZ, PT ;  /* 0x000000ff1100720c */ /* 0x000fe20003f66270 */
[----:B------:R-:W-:Y:S02]  /*4840*/  IMAD R80, R4, R5, R80 ;  /* 0x0000000504507224 */ /* 0x000fe400078e0250 */
[----:B------:R-:W-:Y:S01]  /*4850*/  @!P2 IMAD.IADD R82, R82, 0x1, -R4 ;  /* 0x000000015252a824 */ /* 0x000fe200078e0a04 */
[C---:B------:R-:W-:Y:S01]  /*4860*/  ISETP.GT.U32.AND P2, PT, R4.reuse, R84, PT ;  /* 0x000000540400720c */ /* 0x040fe20003f44070 */
[----:B------:R-:W-:Y:S01]  /*4870*/  @!P5 IMAD.MOV R86, RZ, RZ, -R86 ;  /* 0x000000ffff56d224 */ /* 0x000fe200078e0a56 */
[----:B------:R-:W-:Y:S01]  /*4880*/  ISETP.GT.U32.AND P5, PT, R4, R80, PT ;  /* 0x000000500400720c */ /* 0x000fe20003fa4070 */
[----:B------:R-:W-:Y:S01]  /*4890*/  @!P4 IMAD.MOV R121, RZ, RZ, -R121 ;  /* 0x000000ffff79c224 */ /* 0x000fe200078e0a79 */
[----:B------:R-:W-:Y:S01]  /*48a0*/  ISETP.GE.AND P4, PT, R13, RZ, PT ;  /* 0x000000ff0d00720c */ /* 0x000fe20003f86270 */
[----:B------:R-:W-:Y:S01]  /*48b0*/  @!P0 IMAD.IADD R119, R119, 0x1, -R4 ;  /* 0x0000000177778824 */ /* 0x000fe200078e0a04 */
[----:B------:R-:W-:Y:S01]  /*48c0*/  ISETP.GE.AND P0, PT, R9, RZ, PT ;  /* 0x000000ff0900720c */ /* 0x000fe20003f06270 */
[----:B------:R-:W-:-:S02]  /*48d0*/  VIADD R11, R0, 0x21 ;  /* 0x00000021000b7836 */ /* 0x000fc40000000000 */
[C---:B------:R-:W-:Y:S02]  /*48e0*/  VIADD R7, R0.reuse, 0x23 ;  /* 0x0000002300077836 */ /* 0x040fe40000000000 */
[----:B------:R-:W-:Y:S01]  /*48f0*/  VIADD R9, R0, 0x22 ;  /* 0x0000002200097836 */ /* 0x000fe20000000000 */
[----:B------:R-:W-:Y:S01]  /*4900*/  IABS R74, R11 ;  /* 0x0000000b004a7213 */ /* 0x000fe20000000000 */
[--C-:B------:R-:W-:Y:S01]  /*4910*/  @!P2 IMAD.IADD R84, R84, 0x1, -R4.reuse ;  /* 0x000000015454a824 */ /* 0x100fe200078e0a04 */
[----:B------:R-:W-:Y:S01]  /*4920*/  IABS R78, R7 ;  /* 0x00000007004e7213 */ /* 0x000fe20000000000 */
[----:B------:R-:W-:Y:S01]  /*4930*/  @!P5 IMAD.IADD R80, R80, 0x1, -R4 ;  /* 0x000000015050d824 */ /* 0x000fe200078e0a04 */
[----:B------:R-:W-:Y:S01]  /*4940*/  ISETP.GE.AND P1, PT, R7, RZ, PT ;  /* 0x000000ff0700720c */ /* 0x000fe20003f26270 */
[----:B------:R-:W-:Y:S01]  /*4950*/  @!P4 IMAD.MOV R84, RZ, RZ, -R84 ;  /* 0x000000ffff54c224 */ /* 0x000fe200078e0a54 */
[----:B------:R-:W-:Y:S01]  /*4960*/  IABS R76, R9 ;  /* 0x00000009004c7213 */ /* 0x000fe20000000000 */
[----:B------:R-:W-:Y:S01]  /*4970*/  IMAD.HI.U32 R7, R3, R74, RZ ;  /* 0x0000004a03077227 */ /* 0x000fe200078e00ff */
[----:B------:R-:W-:-:S02]  /*4980*/  ISETP.GT.U32.AND P4, PT, R4, R80, PT ;  /* 0x000000500400720c */ /* 0x000fc40003f84070 */
[----:B------:R-:W-:Y:S01]  /*4990*/  ISETP.GE.AND P5, PT, R11, RZ, PT ;  /* 0x000000ff0b00720c */ /* 0x000fe20003fa6270 */
[----:B------:R-:W-:Y:S01]  /*49a0*/  @!P0 IMAD.MOV R118, RZ, RZ, -R118 ;  /* 0x000000ffff768224 */ /* 0x000fe200078e0a76 */
[----:B------:R-:W-:Y:S01]  /*49b0*/  ISETP.GT.U32.AND P0, PT, R4, R82, PT ;  /* 0x000000520400720c */ /* 0x000fe20003f04070 */
[----:B------:R-:W-:-:S04]  /*49c0*/  IMAD.HI.U32 R5, R3, R78, RZ ;  /* 0x0000004e03057227 */ /* 0x000fc800078e00ff */
[----:B------:R-:W-:Y:S02]  /*49d0*/  IMAD.MOV R7, RZ, RZ, -R7 ;  /* 0x000000ffff077224 */ /* 0x000fe400078e0a07 */
[----:B------:R-:W-:Y:S02]  /*49e0*/  IMAD.MOV R5, RZ, RZ, -R5 ;  /* 0x000000ffff057224 */ /* 0x000fe400078e0a05 */
[C---:B------:R-:W-:Y:S02]  /*49f0*/  IMAD R74, R4.reuse, R7, R74 ;  /* 0x00000007044a7224 */ /* 0x040fe400078e024a */
[----:B------:R-:W-:Y:S01]  /*4a00*/  @!P6 IMAD.MOV R119, RZ, RZ, -R119 ;  /* 0x000000ffff77e224 */ /* 0x000fe200078e0a77 */
[----:B------:R-:W-:Y:S01]  /*4a10*/  ISETP.GE.AND P6, PT, R15, RZ, PT ;  /* 0x000000ff0f00720c */ /* 0x000fe20003fc6270 */
[----:B------:R-:W-:Y:S02]  /*4a20*/  IMAD R78, R4, R5, R78 ;  /* 0x00000005044e7224 */ /* 0x000fe400078e024e */
        /* <DEDUP_REMOVED lines=14> */
[----:B------:R-:W-:Y:S01]  /*4b10*/  IABS R72, R13 ;  /* 0x0000000d00487213 */ /* 0x000fe20000000000 */
[----:B------:R-:W-:-:S02]  /*4b20*/  @!P2 IMAD.IADD R78, R78, 0x1, -R4 ;  /* 0x000000014e4ea824 */ /* 0x000fc400078e0a04 */
[----:B------:R-:W-:Y:S01]  /*4b30*/  @!P3 IMAD.MOV R80, RZ, RZ, -R80 ;  /* 0x000000ffff50b224 */ /* 0x000fe200078e0a50 */
[C---:B------:R-:W-:Y:S01]  /*4b40*/  ISETP.GT.U32.AND P3, PT, R4.reuse, R74, PT ;  /* 0x0000004a0400720c */ /* 0x040fe20003f64070 */
[----:B------:R-:W-:Y:S01]  /*4b50*/  IMAD.HI.U32 R7, R3, R68, RZ ;  /* 0x0000004403077227 */ /* 0x000fe200078e00ff */
[----:B------:R-:W-:-:S03]  /*4b60*/  ISETP.GT.U32.AND P2, PT, R4, R78, PT ;  /* 0x0000004e0400720c */ /* 0x000fc60003f44070 */
[----:B------:R-:W-:-:S04]  /*4b70*/  IMAD.HI.U32 R5, R3, R72, RZ ;  /* 0x0000004803057227 */ /* 0x000fc800078e00ff */
[----:B------:R-:W-:Y:S02]  /*4b80*/  VIADD R9, R0, 0x1f ;  /* 0x0000001f00097836 */ /* 0x000fe40000000000 */
[----:B------:R-:W-:Y:S02]  /*4b90*/  IMAD.MOV R7, RZ, RZ, -R7 ;  /* 0x000000ffff077224 */ /* 0x000fe400078e0a07 */
[----:B------:R-:W-:Y:S01]  /*4ba0*/  IMAD.MOV R5, RZ, RZ, -R5 ;  /* 0x000000ffff057224 */ /* 0x000fe200078e0a05 */
[----:B------:R-:W-:Y:S01]  /*4bb0*/  IABS R70, R9 ;  /* 0x0000000900467213 */ /* 0x000fe20000000000 */
[----:B------:R-:W-:Y:S01]  /*4bc0*/  @!P6 IMAD.IADD R76, R76, 0x1, -R4 ;  /* 0x000000014c4ce824 */ /* 0x000fe200078e0a04 */
[----:B------:R-:W-:Y:S01]  /*4bd0*/  ISETP.GE.AND P6, PT, R13, RZ, PT ;  /* 0x000000ff0d00720c */ /* 0x000fe20003fc6270 */
[C---:B------:R-:W-:Y:S02]  /*4be0*/  IMAD R68, R4.reuse, R7, R68 ;  /* 0x0000000704447224 */ /* 0x040fe400078e0244 */
[C---:B------:R-:W-:Y:S01]  /*4bf0*/  IMAD R72, R4.reuse, R5, R72 ;  /* 0x0000000504487224 */ /* 0x040fe200078e0248 */
[----:B------:R-:W-:Y:S01]  /*4c00*/  ISETP.GT.U32.AND P4, PT, R4, R76, PT ;  /* 0x0000004c0400720c */ /* 0x000fe20003f84070 */
[----:B------:R-:W-:Y:S01]  /*4c10*/  @!P3 IMAD.IADD R74, R74, 0x1, -R4 ;  /* 0x000000014a4ab824 */ /* 0x000fe200078e0a04 */
[----:B------:R-:W-:Y:S01]  /*4c20*/  ISETP.GT.U32.AND P3, PT, R4, R68, PT ;  /* 0x000000440400720c */ /* 0x000fe20003f64070 */
[----:B------:R-:W-:-:S02]  /*4c30*/  VIADD R15, R0, 0x1d ;  /* 0x0000001d000f7836 */ /* 0x000fc40000000000 */
[----:B------:R-:W-:-:S03]  /*4c40*/  IMAD.HI.U32 R5, R3, R70, RZ ;  /* 0x0000004603057227 */ /* 0x000fc600078e00ff */
[----:B------:R-:W-:Y:S01]  /*4c50*/  IABS R66, R15 ;  /* 0x0000000f00427213 */ /* 0x000fe20000000000 */
[----:B------:R-:W-:Y:S01]  /*4c60*/  @!P2 IMAD.IADD R78, R78, 0x1, -R4 ;  /* 0x000000014e4ea824 */ /* 0x000fe200078e0a04 */
[C---:B------:R-:W-:Y:S01]  /*4c70*/  ISETP.GT.U32.AND P2, PT, R4.reuse, R72, PT ;  /* 0x000000480400720c */ /* 0x040fe20003f44070 */
[----:B------:R-:W-:Y:S02]  /*4c80*/  IMAD.MOV R5, RZ, RZ, -R5 ;  /* 0x000000ffff057224 */ /* 0x000fe400078e0a05 */
[----:B------:R-:W-:Y:S01]  /*4c90*/  @!P1 IMAD.MOV R78, RZ, RZ, -R78 ;  /* 0x000000ffff4e9224 */ /* 0x000fe200078e0a4e */
[----:B------:R-:W-:Y:S01]  /*4ca0*/  ISETP.GE.AND P1, PT, R9, RZ, PT ;  /* 0x000000ff0900720c */ /* 0x000fe20003f26270 */
[----:B------:R-:W-:Y:S02]  /*4cb0*/  IMAD R70, R4, R5, R70 ;  /* 0x0000000504467224 */ /* 0x000fe400078e0246 */
[----:B------:R-:W-:Y:S02]  /*4cc0*/  VIADD R9, R0, 0x1b ;  /* 0x0000001b00097836 */ /* 0x000fe40000000000 */
[----:B------:R-:W-:-:S03]  /*4cd0*/  IMAD.HI.U32 R5, R3, R66, RZ ;  /* 0x0000004203057227 */ /* 0x000fc600078e00ff */
[----:B------:R-:W-:Y:S01]  /*4ce0*/  IABS R62, R9 ;  /* 0x00000009003e7213 */ /* 0x000fe20000000000 */
[----:B------:R-:W-:Y:S02]  /*4cf0*/  VIADD R17, R0, 0x1c ;  /* 0x0000001c00117836 */ /* 0x000fe40000000000 */
[--C-:B------:R-:W-:Y:S01]  /*4d00*/  @!P4 IMAD.IADD R76, R76, 0x1, -R4.reuse ;  /* 0x000000014c4cc824 */ /* 0x100fe200078e0a04 */
[----:B------:R-:W-:Y:S01]  /*4d10*/  ISETP.GT.U32.AND P4, PT, R4, R70, PT ;  /* 0x000000460400720c */ /* 0x000fe20003f84070 */
[--C-:B------:R-:W-:Y:S01]  /*4d20*/  @!P3 IMAD.IADD R68, R68, 0x1, -R4.reuse ;  /* 0x000000014444b824 */ /* 0x100fe200078e0a04 */
[----:B------:R-:W-:Y:S01]  /*4d30*/  IABS R64, R17 ;  /* 0x0000001100407213 */ /* 0x000fe20000000000 */
[----:B------:R-:W-:Y:S02]  /*4d40*/  IMAD.MOV R5, RZ, RZ, -R5 ;  /* 0x000000ffff057224 */ /* 0x000fe400078e0a05 */
[----:B------:R-:W-:Y:S02]  /*4d50*/  @!P2 IMAD.IADD R72, R72, 0x1, -R4 ;  /* 0x000000014848a824 */ /* 0x000fe400078e0a04 */
[----:B------:R-:W-:Y:S01]  /*4d60*/  @!P0 IMAD.MOV R76, RZ, RZ, -R76 ;  /* 0x000000ffff4c8224 */ /* 0x000fe200078e0a4c */
[C---:B------:R-:W-:Y:S01]  /*4d70*/  ISETP.GT.U32.AND P0, PT, R4.reuse, R68, PT ;  /* 0x000000440400720c */ /* 0x040fe20003f04070 */
[C---:B------:R-:W-:Y:S01]  /*4d80*/  IMAD R66, R4.reuse, R5, R66 ;  /* 0x0000000504427224 */ /* 0x040fe200078e0242 */
[----:B------:R-:W-:Y:S01]  /*4d90*/  ISETP.GT.U32.AND P2, PT, R4, R72, PT ;  /* 0x000000480400720c */ /* 0x000fe20003f44070 */
[----:B------:R-:W-:-:S04]  /*4da0*/  IMAD.HI.U32 R5, R3, R62, RZ ;  /* 0x0000003e03057227 */ /* 0x000fc800078e00ff */
        /* <DEDUP_REMOVED lines=8> */
[--C-:B------:R-:W-:Y:S01]  /*4e30*/  @!P2 IMAD.IADD R72, R72, 0x1, -R4.reuse ;  /* 0x000000014848a824 */ /* 0x100fe200078e0a04 */
[----:B------:R-:W-:Y:S01]  /*4e40*/  ISETP.GE.AND P2, PT, R11, RZ, PT ;  /* 0x000000ff0b00720c */ /* 0x000fe20003f46270 */
[----:B------:R-:W-:Y:S01]  /*4e50*/  @!P4 IMAD.IADD R70, R70, 0x1, -R4 ;  /* 0x000000014646c824 */ /* 0x000fe200078e0a04 */
[C---:B------:R-:W-:Y:S01]  /*4e60*/  ISETP.GT.U32.AND P4, PT, R4.reuse, R66, PT ;  /* 0x000000420400720c */ /* 0x040fe20003f84070 */
[----:B------:R-:W-:Y:S01]  /*4e70*/  @!P5 IMAD.MOV R74, RZ, RZ, -R74 ;  /* 0x000000ffff4ad224 */ /* 0x000fe200078e0a4a */
[----:B------:R-:W-:Y:S01]  /*4e80*/  IABS R60, R7 ;  /* 0x00000007003c7213 */ /* 0x000fe20000000000 */
[----:B------:R-:W-:Y:S01]  /*4e90*/  @!P6 IMAD.MOV R72, RZ, RZ, -R72 ;  /* 0x000000ffff48e224 */ /* 0x000fe200078e0a48 */
[----:B------:R-:W-:Y:S01]  /*4ea0*/  ISETP.GT.U32.AND P3, PT, R4, R70, PT ;  /* 0x000000460400720c */ /* 0x000fe20003f64070 */
[----:B------:R-:W-:Y:S01]  /*4eb0*/  VIADD R11, R0, 0x16 ;  /* 0x00000016000b7836 */ /* 0x000fe20000000000 */
[----:B------:R-:W-:Y:S01]  /*4ec0*/  ISETP.GT.U32.AND P5, PT, R4, R64, PT ;  /* 0x000000400400720c */ /* 0x000fe20003fa4070 */
[----:B------:R-:W-:-:S03]  /*4ed0*/  IMAD.HI.U32 R5, R3, R60, RZ ;  /* 0x0000003c03057227 */ /* 0x000fc600078e00ff */
[----:B------:R-:W-:Y:S01]  /*4ee0*/  IABS R168, R11 ;  /* 0x0000000b00a87213 */ /* 0x000fe20000000000 */
[--C-:B------:R-:W-:Y:S02]  /*4ef0*/  @!P0 IMAD.IADD R62, R62, 0x1, -R4.reuse ;  /* 0x000000013e3e8824 */ /* 0x100fe400078e0a04 */
[----:B------:R-:W-:Y:S02]  /*4f00*/  IMAD.MOV R5, RZ, RZ, -R5 ;  /* 0x000000ffff057224 */ /* 0x000fe400078e0a05 */
[----:B------:R-:W-:Y:S01]  /*4f10*/  @!P4 IMAD.IADD R66, R66, 0x1, -R4 ;  /* 0x000000014242c824 */ /* 0x000fe200078e0a04 */
[----:B------:R-:W-:Y:S01]  /*4f20*/  ISETP.GE.AND P4, PT, R15, RZ, PT ;  /* 0x000000ff0f00720c */ /* 0x000fe20003f86270 */
[----:B------:R-:W-:Y:S01]  /*4f30*/  @!P2 IMAD.MOV R68, RZ, RZ, -R68 ;  /* 0x000000ffff44a224 */ /* 0x000fe200078e0a44 */
[C---:B------:R-:W-:Y:S01]  /*4f40*/  ISETP.GT.U32.AND P2, PT, R4.reuse, R62, PT ;  /* 0x0000003e0400720c */ /* 0x040fe20003f44070 */
[C---:B------:R-:W-:Y:S01]  /*4f50*/  IMAD R60, R4.reuse, R5, R60 ;  /* 0x00000005043c7224 */ /* 0x040fe200078e023c */
[----:B------:R-:W-:Y:S01]  /*4f60*/  ISETP.GT.U32.AND P6, PT, R4, R66, PT ;  /* 0x000000420400720c */ /* 0x000fe20003fc4070 */
[----:B------:R-:W-:-:S02]  /*4f70*/  VIADD R5, R0, 0x19 ;  /* 0x0000001900057836 */ /* 0x000fc40000000000 */
[--C-:B------:R-:W-:Y:S01]  /*4f80*/  @!P3 IMAD.IADD R70, R70, 0x1, -R4.reuse ;  /* 0x000000014646b824 */ /* 0x100fe200078e0a04 */
[----:B------:R-:W-:Y:S01]  /*4f90*/  ISETP.GE.AND P3, PT, R17, RZ, PT ;  /* 0x000000ff1100720c */ /* 0x000fe20003f66270 */
[----:B------:R-:W-:Y:S01]  /*4fa0*/  @!P5 IMAD.IADD R64, R64, 0x1, -R4 ;  /* 0x000000014040d824 */ /* 0x000fe200078e0a04 */
[----:B------:R-:W-:Y:S01]  /*4fb0*/  IABS R58, R5 ;  /* 0x00000005003a7213 */ /* 0x000fe20000000000 */
[----:B------:R-:W-:Y:S01]  /*4fc0*/  @!P1 IMAD.MOV R70, RZ, RZ, -R70 ;  /* 0x000000ffff469224 */ /* 0x000fe200078e0a46 */
[----:B------:R-:W-:Y:S01]  /*4fd0*/  ISETP.GE.AND P1, PT, R9, RZ, PT ;  /* 0x000000ff0900720c */ /* 0x000fe20003f26270 */
[----:B------:R-:W-:Y:S01]  /*4fe0*/  VIADD R9, R0, 0x17 ;  /* 0x0000001700097836 */ /* 0x000fe20000000000 */
[----:B------:R-:W-:Y:S01]  /*4ff0*/  ISETP.GT.U32.AND P5, PT, R4, R64, PT ;  /* 0x000000400400720c */ /* 0x000fe20003fa4070 */
[----:B------:R-:W-:Y:S01]  /*5000*/  @!P2 IMAD.IADD R62, R62, 0x1, -R4 ;  /* 0x000000013e3ea824 */ /* 0x000fe200078e0a04 */
[----:B------:R-:W-:Y:S01]  /*5010*/  ISETP.GE.AND P0, PT, R5, RZ, PT ;  /* 0x000000ff0500720c */ /* 0x000fe20003f06270 */
[----:B------:R-:W-:Y:S01]  /*5020*/  IMAD.HI.U32 R5, R3, R58, RZ ;  /* 0x0000003a03057227 */ /* 0x000fe200078e00ff */
[----:B------:R-:W-:-:S02]  /*5030*/  ISETP.GE.AND P2, PT, R11, RZ, PT ;  /* 0x000000ff0b00720c */ /* 0x000fc40003f46270 */
[----:B------:R-:W-:Y:S01]  /*5040*/  IABS R54, R9 ;  /* 0x0000000900367213 */ /* 0x000fe20000000000 */
[----:B------:R-:W-:Y:S02]  /*5050*/  IMAD.MOV R11, RZ, RZ, -R5 ;  /* 0x000000ffff0b7224 */ /* 0x000fe400078e0a05 */
[----:B------:R-:W-:Y:S01]  /*5060*/  @!P6 IMAD.IADD R66, R66, 0x1, -R4 ;  /* 0x000000014242e824 */ /* 0x000fe200078e0a04 */
[----:B------:R-:W-:Y:S01]  /*5070*/  ISETP.GE.AND P6, PT, R7, RZ, PT ;  /* 0x000000ff0700720c */ /* 0x000fe20003fc6270 */
[----:B------:R-:W-:Y:S02]  /*5080*/  VIADD R7, R0, 0x18 ;  /* 0x0000001800077836 */ /* 0x000fe40000000000 */
[C---:B------:R-:W-:Y:S02]  /*5090*/  IMAD R58, R4.reuse, R11, R58 ;  /* 0x0000000b043a7224 */ /* 0x040fe400078e023a */
[----:B------:R-:W-:Y:S01]  /*50a0*/  @!P4 IMAD.MOV R66, RZ, RZ, -R66 ;  /* 0x000000ffff42c224 */ /* 0x000fe200078e0a42 */
[----:B------:R-:W-:Y:S01]  /*50b0*/  ISETP.GT.U32.AND P4, PT, R4, R60, PT ;  /* 0x0000003c0400720c */ /* 0x000fe20003f84070 */
[----:B------:R-:W-:Y:S01]  /*50c0*/  @!P5 IMAD.IADD R64, R64, 0x1, -R4 ;  /* 0x000000014040d824 */ /* 0x000fe200078e0a04 */
[----:B------:R-:W-:Y:S01]  /*50d0*/  ISETP.GE.AND P5, PT, R7, RZ, PT ;  /* 0x000000ff0700720c */ /* 0x000fe20003fa6270 */
[----:B------:R-:W-:Y:S01]  /*50e0*/  @!P1 IMAD.MOV R62, RZ, RZ, -R62 ;  /* 0x000000ffff3e9224 */ /* 0x000fe200078e0a3e */
[----:B------:R-:W-:Y:S01]  /*50f0*/  IABS R56, R7 ;  /* 0x0000000700387213 */ /* 0x000fe20000000000 */
[----:B------:R-:W-:Y:S01]  /*5100*/  IMAD.HI.U32 R7, R3, R54, RZ ;  /* 0x0000003603077227 */ /* 0x000fe200078e00ff */
[----:B------:R-:W-:-:S03]  /*5110*/  ISETP.GT.U32.AND P1, PT, R4, R58, PT ;  /* 0x0000003a0400720c */ /* 0x000fc60003f24070 */
[----:B------:R-:W-:Y:S02]  /*5120*/  IMAD.MOV R7, RZ, RZ, -R7 ;  /* 0x000000ffff077224 */ /* 0x000fe400078e0a07 */
[----:B------:R-:W-:-:S04]  /*5130*/  IMAD.HI.U32 R5, R3, R56, RZ ;  /* 0x0000003803057227 */ /* 0x000fc800078e00ff */
[----:B------:R-:W-:Y:S02]  /*5140*/  IMAD R54, R4, R7, R54 ;  /* 0x0000000704367224 */ /* 0x000fe400078e0236 */
[--C-:B------:R-:W-:Y:S02]  /*5150*/  @!P4 IMAD.IADD R60, R60, 0x1, -R4.reuse ;  /* 0x000000013c3cc824 */ /* 0x100fe400078e0a04 */
[----:B------:R-:W-:Y:S01]  /*5160*/  @!P1 IMAD.IADD R58, R58, 0x1, -R4 ;  /* 0x000000013a3a9824 */ /* 0x000fe200078e0a04 */
[----:B------:R-:W-:Y:S01]  /*5170*/  ISETP.GT.U32.AND P1, PT, R4, R54, PT ;  /* 0x000000360400720c */ /* 0x000fe20003f24070 */
[----:B------:R-:W-:Y:S01]  /*5180*/  VIADD R13, R0, 0x15 ;  /* 0x00000015000d7836 */ /* 0x000fe20000000000 */
[C---:B------:R-:W-:Y:S01]  /*5190*/  ISETP.GT.U32.AND P4, PT, R4.reuse, R60, PT ;  /* 0x0000003c0400720c */ /* 0x040fe20003f84070 */
[----:B------:R-:W-:Y:S02]  /*51a0*/  IMAD.MOV R5, RZ, RZ, -R5 ;  /* 0x000000ffff057224 */ /* 0x000fe400078e0a05 */
[----:B------:R-:W-:Y:S01]  /*51b0*/  @!P3 IMAD.MOV R64, RZ, RZ, -R64 ;  /* 0x000000ffff40b224 */ /* 0x000fe200078e0a40 */
[----:B------:R-:W-:Y:S01]  /*51c0*/  IABS R48, R13 ;  /* 0x0000000d00307213 */ /* 0x000fe20000000000 */
[----:B------:R-:W-:Y:S01]  /*51d0*/  IMAD R56, R4, R5, R56 ;  /* 0x0000000504387224 */ /* 0x000fe200078e0238 */
[----:B------:R-:W-:Y:S01]  /*51e0*/  ISETP.GE.AND P3, PT, R9, RZ, PT ;  /* 0x000000ff0900720c */ /* 0x000fe20003f66270 */
[----:B------:R-:W-:-:S04]  /*51f0*/  IMAD.HI.U32 R9, R3, R168, RZ ;  /* 0x000000a803097227 */ /* 0x000fc800078e00ff */
[--C-:B------:R-:W-:Y:S02]  /*5200*/  @!P1 IMAD.IADD R54, R54, 0x1, -R4.reuse ;  /* 0x0000000136369824 */ /* 0x100fe400078e0a04 */
[----:B------:R-:W-:Y:S01]  /*5210*/  @!P4 IMAD.IADD R60, R60, 0x1, -R4 ;  /* 0x000000013c3cc824 */ /* 0x000fe200078e0a04 */
[C---:B------:R-:W-:Y:S01]  /*5220*/  ISETP.GT.U32.AND P4, PT, R4.reuse, R56, PT ;  /* 0x000000380400720c */ /* 0x040fe20003f84070 */
[----:B------:R-:W-:Y:S01]  /*5230*/  IMAD.HI.U32 R5, R3, R48, RZ ;  /* 0x0000003003057227 */ /* 0x000fe200078e00ff */
[----:B------:R-:W-:-:S03]  /*5240*/  ISETP.GT.U32.AND P1, PT, R4, R54, PT ;  /* 0x000000360400720c */ /* 0x000fc60003f24070 */
[----:B------:R-:W-:Y:S01]  /*5250*/  @!P6 IMAD.MOV R60, RZ, RZ, -R60 ;  /* 0x000000ffff3ce224 */ /* 0x000fe200078e0a3c */
[----:B------:R-:W-:Y:S01]  /*5260*/  ISETP.GT.U32.AND P6, PT, R4, R58, PT ;  /* 0x0000003a0400720c */ /* 0x000fe20003fc4070 */
[C---:B------:R-:W-:Y:S02]  /*5270*/  VIADD R17, R0.reuse, 0x13 ;  /* 0x0000001300117836 */ /* 0x040fe40000000000 */
[----:B------:R-:W-:Y:S02]  /*5280*/  IMAD.MOV R5, RZ, RZ, -R5 ;  /* 0x000000ffff057224 */ /* 0x000fe400078e0a05 */
[----:B------:R-:W-:Y:S01]  /*5290*/  IMAD.MOV R9, RZ, RZ, -R9 ;  /* 0x000000ffff097224 */ /* 0x000fe200078e0a09 */
[----:B------:R-:W-:Y:S01]  /*52a0*/  IABS R46, R17 ;  /* 0x00000011002e7213 */ /* 0x000fe20000000000 */
[----:B------:R-:W-:Y:S02]  /*52b0*/  VIADD R15, R0, 0x14 ;  /* 0x00000014000f7836 */ /* 0x000fe40000000000 */
[----:B------:R-:W-:-:S02]  /*52c0*/  IMAD R48, R4, R5, R48 ;  /* 0x0000000504307224 */ /* 0x000fc400078e0230 */
[----:B------:R-:W-:Y:S01]  /*52d0*/  IMAD R168, R4, R9, R168 ;  /* 0x0000000904a87224 */ /* 0x000fe200078e02a8 */
[----:B------:R-:W-:Y:S01]  /*52e0*/  IABS R44, R15 ;  /* 0x0000000f002c7213 */ /* 0x000fe20000000000 */
[--C-:B------:R-:W-:Y:S01]  /*52f0*/  @!P1 IMAD.IADD R54, R54, 0x1, -R4.reuse ;  /* 0x0000000136369824 */ /* 0x100fe200078e0a04 */
[----:B------:R-:W-:Y:S01]  /*5300*/  ISETP.GT.U32.AND P1, PT, R4, R48, PT ;  /* 0x000000300400720c */ /* 0x000fe20003f24070 */
[----:B------:R-:W-:Y:S02]  /*5310*/  @!P4 IMAD.IADD R56, R56, 0x1, -R4 ;  /* 0x000000013838c824 */ /* 0x000fe400078e0a04 */
[----:B------:R-:W-:-:S03]  /*5320*/  IMAD.HI.U32 R9, R3, R46, RZ ;  /* 0x0000002e03097227 */ /* 0x000fc600078e00ff */
[----:B------:R-:W-:Y:S01]  /*5330*/  ISETP.GT.U32.AND P4, PT, R4, R56, PT ;  /* 0x000000380400720c */ /* 0x000fe20003f84070 */
[----:B------:R-:W-:Y:S01]  /*5340*/  @!P6 IMAD.IADD R58, R58, 0x1, -R4 ;  /* 0x000000013a3ae824 */ /* 0x000fe200078e0a04 */
[----:B------:R-:W-:Y:S01]  /*5350*/  ISETP.GT.U32.AND P6, PT, R4, R168, PT ;  /* 0x000000a80400720c */ /* 0x000fe20003fc4070 */
[----:B------:R-:W-:-:S04]  /*5360*/  IMAD.HI.U32 R7, R3, R44, RZ ;  /* 0x0000002c03077227 */ /* 0x000fc800078e00ff */
[----:B------:R-:W-:Y:S02]  /*5370*/  IMAD.MOV R9, RZ, RZ, -R9 ;  /* 0x000000ffff097224 */ /* 0x000fe400078e0a09 */
[----:B------:R-:W-:Y:S02]  /*5380*/  IMAD.MOV R7, RZ, RZ, -R7 ;  /* 0x000000ffff077224 */ /* 0x000fe400078e0a07 */
[----:B------:R-:W-:Y:S02]  /*5390*/  IMAD R46, R4, R9, R46 ;  /* 0x00000009042e7224 */ /* 0x000fe400078e022e */
[----:B------:R-:W-:Y:S02]  /*53a0*/  VIADD R19, R0, 0x12 ;  /* 0x0000001200137836 */ /* 0x000fe40000000000 */
[----:B------:R-:W-:Y:S02]  /*53b0*/  IMAD R44, R4, R7, R44 ;  /* 0x00000007042c7224 */ /* 0x000fe400078e022c */
[--C-:B------:R-:W-:Y:S01]  /*53c0*/  @!P1 IMAD.IADD R48, R48, 0x1, -R4.reuse ;  /* 0x0000000130309824 */ /* 0x100fe200078e0a04 */
[----:B------:R-:W-:Y:S01]  /*53d0*/  ISETP.GT.U32.AND P1, PT, R4, R46, PT ;  /* 0x0000002e0400720c */ /* 0x000fe20003f24070 */
[--C-:B------:R-:W-:Y:S01]  /*53e0*/  @!P6 IMAD.IADD R168, R168, 0x1, -R4.reuse ;  /* 0x00000001a8a8e824 */ /* 0x100fe200078e0a04 */
[----:B------:R-:W-:Y:S01]  /*53f0*/  IABS R166, R19 ;  /* 0x0000001300a67213 */ /* 0x000fe20000000000 */
[----:B------:R-:W-:Y:S01]  /*5400*/  @!P4 IMAD.IADD R56, R56, 0x1, -R4 ;  /* 0x000000013838c824 */ /* 0x000fe200078e0a04 */
[----:B------:R-:W-:Y:S01]  /*5410*/  ISETP.GT.U32.AND P6, PT, R4, R44, PT ;  /* 0x0000002c0400720c */ /* 0x000fe20003fc4070 */
[----:B------:R-:W-:Y:S01]  /*5420*/  IMAD.HI.U32 R7, R3, R162, RZ ;  /* 0x000000a203077227 */ /* 0x000fe200078e00ff */
[----:B------:R-:W-:-:S03]  /*5430*/  ISETP.GE.AND P4, PT, R13, RZ, PT ;  /* 0x000000ff0d00720c */ /* 0x000fc60003f86270 */
[----:B------:R-:W-:-:S04]  /*5440*/  IMAD.HI.U32 R11, R3, R166, RZ ;  /* 0x000000a6030b7227 */ /* 0x000fc800078e00ff */
[----:B------:R-:W-:Y:S02]  /*5450*/  VIADD R13, R0, 0x11 ;  /* 0x00000011000d7836 */ /* 0x000fe40000000000 */
[----:B------:R-:W-:Y:S02]  /*5460*/  IMAD.MOV R11, RZ, RZ, -R11 ;  /* 0x000000ffff0b7224 */ /* 0x000fe400078e0a0b */
[----:B------:R-:W-:Y:S01]  /*5470*/  @!P1 IMAD.IADD R46, R46, 0x1, -R4 ;  /* 0x000000012e2e9824 */ /* 0x000fe200078e0a04 */
[----:B------:R-:W-:Y:S01]  /*5480*/  IABS R164, R13 ;  /* 0x0000000d00a47213 */ /* 0x000fe20000000000 */
[C---:B------:R-:W-:Y:S01]  /*5490*/  IMAD R166, R4.reuse, R11, R166 ;  /* 0x0000000b04a67224 */ /* 0x040fe200078e02a6 */
[----:B------:R-:W-:Y:S01]  /*54a0*/  ISETP.GT.U32.AND P1, PT, R4, R48, PT ;  /* 0x000000300400720c */ /* 0x000fe20003f24070 */
[----:B------:R-:W-:Y:S02]  /*54b0*/  @!P6 IMAD.IADD R44, R44, 0x1, -R4 ;  /* 0x000000012c2ce824 */ /* 0x000fe400078e0a04 */
[----:B------:R-:W-:Y:S01]  /*54c0*/  @!P0 IMAD.MOV R58, RZ, RZ, -R58 ;  /* 0x000000ffff3a8224 */ /* 0x000fe200078e0a3a */
[C---:B------:R-:W-:Y:S01]  /*54d0*/  ISETP.GT.U32.AND P0, PT, R4.reuse, R168, PT ;  /* 0x000000a80400720c */ /* 0x040fe20003f04070 */
[----:B------:R-:W-:Y:S01]  /*54e0*/  IMAD.HI.U32 R5, R3, R164, RZ ;  /* 0x000000a403057227 */ /* 0x000fe200078e00ff */
[----:B------:R-:W-:-:S03]  /*54f0*/  ISETP.GT.U32.AND P6, PT, R4, R166, PT ;  /* 0x000000a60400720c */ /* 0x000fc60003fc4070 */
[----:B------:R-:W-:Y:S02]  /*5500*/  IMAD.MOV R7, RZ, RZ, -R7 ;  /* 0x000000ffff077224 */ /* 0x000fe400078e0a07 */
[----:B------:R-:W-:Y:S01]  /*5510*/  @!P5 IMAD.MOV R56, RZ, RZ, -R56 ;  /* 0x000000ffff38d224 */ /* 0x000fe200078e0a38 */
[----:B------:R-:W-:Y:S01]  /*5520*/  ISETP.GT.U32.AND P5, PT, R4, R44, PT ;  /* 0x0000002c0400720c */ /* 0x000fe20003fa4070 */
[----:B------:R-:W-:-:S04]  /*5530*/  IMAD.HI.U32 R9, R3, R160, RZ ;  /* 0x000000a003097227 */ /* 0x000fc800078e00ff */
[----:B------:R-:W-:Y:S02]  /*5540*/  IMAD.MOV R5, RZ, RZ, -R5 ;  /* 0x000000ffff057224 */ /* 0x000fe400078e0a05 */
[C---:B------:R-:W-:Y:S02]  /*5550*/  IMAD R162, R4.reuse, R7, R162 ;  /* 0x0000000704a27224 */ /* 0x040fe400078e02a2 */
[----:B------:R-:W-:Y:S02]  /*5560*/  IMAD.MOV R9, RZ, RZ, -R9 ;  /* 0x000000ffff097224 */ /* 0x000fe400078e0a09 */
[----:B------:R-:W-:Y:S02]  /*5570*/  IMAD R164, R4, R5, R164 ;  /* 0x0000000504a47224 */ /* 0x000fe400078e02a4 */
[----:B------:R-:W-:Y:S01]  /*5580*/  @!P1 IMAD.IADD R48, R48, 0x1, -R4 ;  /* 0x0000000130309824 */ /* 0x000fe200078e0a04 */
[C---:B------:R-:W-:Y:S01]  /*5590*/  ISETP.GT.U32.AND P1, PT, R4.reuse, R162, PT ;  /* 0x000000a20400720c */ /* 0x040fe20003f24070 */
[----:B------:R-:W-:-:S02]  /*55a0*/  IMAD R160, R4, R9, R160 ;  /* 0x0000000904a07224 */ /* 0x000fc400078e02a0 */
[--C-:B------:R-:W-:Y:S01]  /*55b0*/  @!P0 IMAD.IADD R168, R168, 0x1, -R4.reuse ;  /* 0x00000001a8a88824 */ /* 0x100fe200078e0a04 */
[----:B------:R-:W-:Y:S01]  /*55c0*/  ISETP.GT.U32.AND P0, PT, R4, R164, PT ;  /* 0x000000a40400720c */ /* 0x000fe20003f04070 */
[--C-:B------:R-:W-:Y:S01]  /*55d0*/  @!P6 IMAD.IADD R166, R166, 0x1, -R4.reuse ;  /* 0x00000001a6a6e824 */ /* 0x100fe200078e0a04 */
[----:B------:R-:W-:Y:S01]  /*55e0*/  ISETP.GT.U32.AND P6, PT, R4, R46, PT ;  /* 0x0000002e0400720c */ /* 0x000fe20003fc4070 */
[----:B------:R-:W-:Y:S01]  /*55f0*/  @!P5 IMAD.IADD R44, R44, 0x1, -R4 ;  /* 0x000000012c2cd824 */ /* 0x000fe200078e0a04 */
[C---:B------:R-:W-:Y:S01]  /*5600*/  ISETP.GT.U32.AND P5, PT, R4.reuse, R160, PT ;  /* 0x000000a00400720c */ /* 0x040fe20003fa4070 */
[----:B------:R-:W-:Y:S01]  /*5610*/  @!P3 IMAD.MOV R54, RZ, RZ, -R54 ;  /* 0x000000ffff36b224 */ /* 0x000fe200078e0a36 */
[----:B------:R-:W-:Y:S01]  /*5620*/  ISETP.GT.U32.AND P3, PT, R4, R166, PT ;  /* 0x000000a60400720c */ /* 0x000fe20003f64070 */
[----:B------:R-:W-:Y:S02]  /*5630*/  VIADD R7, R0, 0xd ;  /* 0x0000000d00077836 */ /* 0x000fe40000000000 */
[----:B------:R-:W-:Y:S01]  /*5640*/  @!P1 IMAD.IADD R162, R162, 0x1, -R4 ;  /* 0x00000001a2a29824 */ /* 0x000fe200078e0a04 */
[----:B------:R-:W-:Y:S01]  /*5650*/  ISETP.GE.AND P1, PT, R19, RZ, PT ;  /* 0x000000ff1300720c */ /* 0x000fe20003f26270 */
[----:B------:R-:W-:Y:S01]  /*5660*/  IMAD.HI.U32 R11, R3, R158, RZ ;  /* 0x0000009e030b7227 */ /* 0x000fe200078e00ff */
[----:B------:R-:W-:-:S03]  /*5670*/  IABS R156, R7 ;  /* 0x00000007009c7213 */ /* 0x000fc60000000000 */
[--C-:B------:R-:W-:Y:S01]  /*5680*/  @!P0 IMAD.IADD R164, R164, 0x1, -R4.reuse ;  /* 0x00000001a4a48824 */ /* 0x100fe200078e0a04 */
[----:B------:R-:W-:Y:S01]  /*5690*/  ISETP.GE.AND P0, PT, R17, RZ, PT ;  /* 0x000000ff1100720c */ /* 0x000fe20003f06270 */
[----:B------:R-:W-:Y:S02]  /*56a0*/  IMAD.MOV R11, RZ, RZ, -R11 ;  /* 0x000000ffff0b7224 */ /* 0x000fe400078e0a0b */
[----:B------:R-:W-:Y:S02]  /*56b0*/  VIADD R9, R0, 0xc ;  /* 0x0000000c00097836 */ /* 0x000fe40000000000 */
[----:B------:R-:W-:Y:S01]  /*56c0*/  @!P5 IMAD.IADD R160, R160, 0x1, -R4 ;  /* 0x00000001a0a0d824 */ /* 0x000fe200078e0a04 */
[----:B------:R-:W-:Y:S01]  /*56d0*/  ISETP.GE.AND P5, PT, R13, RZ, PT ;  /* 0x000000ff0d00720c */ /* 0x000fe20003fa6270 */
[----:B------:R-:W-:Y:S01]  /*56e0*/  @!P2 IMAD.MOV R168, RZ, RZ, -R168 ;  /* 0x000000ffffa8a224 */ /* 0x000fe200078e0aa8 */
[----:B------:R-:W-:Y:S01]  /*56f0*/  ISETP.GT.U32.AND P2, PT, R4, R164, PT ;  /* 0x000000a40400720c */ /* 0x000fe20003f44070 */
[----:B------:R-:W-:Y:S01]  /*5700*/  IMAD.HI.U32 R5, R3, R156, RZ ;  /* 0x0000009c03057227 */ /* 0x000fe200078e00ff */
[----:B------:R-:W-:-:S03]  /*5710*/  IABS R152, R9 ;  /* 0x0000000900987213 */ /* 0x000fc60000000000 */
[----:B------:R-:W-:Y:S02]  /*5720*/  IMAD R158, R4, R11, R158 ;  /* 0x0000000b049e7224 */ /* 0x000fe400078e029e */
[----:B------:R-:W-:Y:S02]  /*5730*/  @!P3 IMAD.IADD R166, R166, 0x1, -R4 ;  /* 0x00000001a6a6b824 */ /* 0x000fe400078e0a04 */
[----:B------:R-:W-:Y:S01]  /*5740*/  @!P4 IMAD.MOV R48, RZ, RZ, -R48 ;  /* 0x000000ffff30c224 */ /* 0x000fe200078e0a30 */
[C---:B------:R-:W-:Y:S01]  /*5750*/  ISETP.GT.U32.AND P4, PT, R4.reuse, R160, PT ;  /* 0x000000a00400720c */ /* 0x040fe20003f84070 */
[----:B------:R-:W-:Y:S01]  /*5760*/  IMAD.MOV R5, RZ, RZ, -R5 ;  /* 0x000000ffff057224 */ /* 0x000fe200078e0a05 */
[C---:B------:R-:W-:Y:S01]  /*5770*/  ISETP.GT.U32.AND P3, PT, R4.reuse, R158, PT ;  /* 0x0000009e0400720c */ /* 0x040fe20003f64070 */
[----:B------:R-:W-:Y:S01]  /*5780*/  @!P1 IMAD.MOV R166, RZ, RZ, -R166 ;  /* 0x000000ffffa69224 */ /* 0x000fe200078e0aa6 */
[----:B------:R-:W-:Y:S01]  /*5790*/  ISETP.GE.AND P1, PT, R25, RZ, PT ;  /* 0x000000ff1900720c */ /* 0x000fe20003f26270 */
[----:B------:R-:W-:-:S02]  /*57a0*/  IMAD R156, R4, R5, R156 ;  /* 0x00000005049c7224 */ /* 0x000fc400078e029c */
[----:B------:R-:W-:-:S04]  /*57b0*/  IMAD.HI.U32 R5, R3, R152, RZ ;  /* 0x0000009803057227 */ /* 0x000fc800078e00ff */
[--C-:B------:R-:W-:Y:S01]  /*57c0*/  @!P2 IMAD.IADD R164, R164, 0x1, -R4.reuse ;  /* 0x00000001a4a4a824 */ /* 0x100fe200078e0a04 */
[----:B------:R-:W-:Y:S01]  /*57d0*/  ISETP.GT.U32.AND P2, PT, R4, R156, PT ;  /* 0x0000009c0400720c */ /* 0x000fe20003f44070 */
[----:B------:R-:W-:Y:S02]  /*57e0*/  IMAD.MOV R5, RZ, RZ, -R5 ;  /* 0x000000ffff057224 */ /* 0x000fe400078e0a05 */
[----:B------:R-:W-:Y:S01]  /*57f0*/  @!P4 IMAD.IADD R160, R160, 0x1, -R4 ;  /* 0x00000001a0a0c824 */ /* 0x000fe200078e0a04 */
[----:B------:R-:W-:Y:S01]  /*5800*/  ISETP.GE.AND P4, PT, R7, RZ, PT ;  /* 0x000000ff0700720c */ /* 0x000fe20003f86270 */
[----:B------:R-:W-:Y:S02]  /*5810*/  IMAD R152, R4, R5, R152 ;  /* 0x0000000504987224 */ /* 0x000fe400078e0298 */
[--C-:B------:R-:W-:Y:S01]  /*5820*/  @!P6 IMAD.IADD R46, R46, 0x1, -R4.reuse ;  /* 0x000000012e2ee824 */ /* 0x100fe200078e0a04 */
[----:B------:R-:W-:Y:S01]  /*5830*/  ISETP.GE.AND P6, PT, R15, RZ, PT ;  /* 0x000000ff0f00720c */ /* 0x000fe20003fc6270 */
[----:B------:R-:W-:Y:S01]  /*5840*/  @!P3 IMAD.IADD R158, R158, 0x1, -R4 ;  /* 0x000000019e9eb824 */ /* 0x000fe200078e0a04 */
[C---:B------:R-:W-:Y:S01]  /*5850*/  ISETP.GT.U32.AND P3, PT, R4.reuse, R162, PT ;  /* 0x000000a20400720c */ /* 0x040fe20003f64070 */
[----:B------:R-:W-:Y:S01]  /*5860*/  @!P1 IMAD.MOV R160, RZ, RZ, -R160 ;  /* 0x000000ffffa09224 */ /* 0x000fe200078e0aa0 */
[----:B------:R-:W-:Y:S01]  /*5870*/  ISETP.GT.U32.AND P1, PT, R4, R152, PT ;  /* 0x000000980400720c */ /* 0x000fe20003f24070 */
[----:B------:R-:W-:Y:S01]  /*5880*/  @!P0 IMAD.MOV R46, RZ, RZ, -R46 ;  /* 0x000000ffff2e8224 */ /* 0x000fe200078e0a2e */
[----:B------:R-:W-:Y:S01]  /*5890*/  ISETP.GE.AND P0, PT, R24, RZ, PT ;  /* 0x000000ff1800720c */ /* 0x000fe20003f06270 */
[----:B------:R-:W-:-:S02]  /*58a0*/  VIADD R5, R0, 0xb ;  /* 0x0000000b00057836 */ /* 0x000fc40000000000 */
[----:B------:R-:W-:Y:S02]  /*58b0*/  @!P2 IMAD.IADD R156, R156, 0x1, -R4 ;  /* 0x000000019c9ca824 */ /* 0x000fe400078e0a04 */
        /* <DEDUP_REMOVED lines=8> */
[----:B------:R-:W-:Y:S01]  /*5940*/  IMAD.HI.U32 R5, R3, R154, RZ ;  /* 0x0000009a03057227 */ /* 0x000fe200078e00ff */
[----:B------:R-:W-:-:S02]  /*5950*/  ISETP.GE.AND P3, PT, R26, RZ, PT ;  /* 0x000000ff1a00720c */ /* 0x000fc40003f66270 */
[C---:B------:R-:W-:Y:S01]  /*5960*/  ISETP.GT.U32.AND P1, PT, R4.reuse, R152, PT ;  /* 0x000000980400720c */ /* 0x040fe20003f24070 */
[----:B------:R-:W-:Y:S01]  /*5970*/  @!P6 IMAD.MOV R44, RZ, RZ, -R44 ;  /* 0x000000ffff2ce224 */ /* 0x000fe200078e0a2c */
[----:B------:R-:W-:Y:S01]  /*5980*/  ISETP.GT.U32.AND P6, PT, R4, R158, PT ;  /* 0x0000009e0400720c */ /* 0x000fe20003fc4070 */
[----:B------:R-:W-:Y:S01]  /*5990*/  @!P0 IMAD.MOV R162, RZ, RZ, -R162 ;  /* 0x000000ffffa28224 */ /* 0x000fe200078e0aa2 */
[----:B------:R-:W-:Y:S01]  /*59a0*/  ISETP.GE.AND P0, PT, R7, RZ, PT ;  /* 0x000000ff0700720c */ /* 0x000fe20003f06270 */
[----:B------:R-:W-:-:S04]  /*59b0*/  IMAD.HI.U32 R7, R3, R116, RZ ;  /* 0x0000007403077227 */ /* 0x000fc800078e00ff */
[----:B------:R-:W-:Y:S02]  /*59c0*/  IMAD.MOV R5, RZ, RZ, -R5 ;  /* 0x000000ffff057224 */ /* 0x000fe400078e0a05 */
[----:B------:R-:W-:Y:S02]  /*59d0*/  @!P5 IMAD.IADD R156, R156, 0x1, -R4 ;  /* 0x000000019c9cd824 */ /* 0x000fe400078e0a04 */
[----:B------:R-:W-:Y:S02]  /*59e0*/  IMAD.MOV R7, RZ, RZ, -R7 ;  /* 0x000000ffff077224 */ /* 0x000fe400078e0a07 */
[C---:B------:R-:W-:Y:S02]  /*59f0*/  IMAD R154, R4.reuse, R5, R154 ;  /* 0x00000005049a7224 */ /* 0x040fe400078e029a */
[C---:B------:R-:W-:Y:S02]  /*5a00*/  IMAD R116, R4.reuse, R7, R116 ;  /* 0x0000000704747224 */ /* 0x040fe400078e0274 */
[----:B------:R-:W-:Y:S01]  /*5a10*/  @!P4 IMAD.MOV R156, RZ, RZ, -R156 ;  /* 0x000000ffff9cc224 */ /* 0x000fe200078e0a9c */
[----:B------:R-:W-:Y:S01]  /*5a20*/  ISETP.GT.U32.AND P4, PT, R4, R154, PT ;  /* 0x0000009a0400720c */ /* 0x000fe20003f84070 */
[--C-:B------:R-:W-:Y:S01]  /*5a30*/  @!P6 IMAD.IADD R158, R158, 0x1, -R4.reuse ;  /* 0x000000019e9ee824 */ /* 0x100fe200078e0a04 */
[----:B------:R-:W-:Y:S01]  /*5a40*/  ISETP.GE.AND P6, PT, R9, RZ, PT ;  /* 0x000000ff0900720c */ /* 0x000fe20003fc6270 */
[----:B------:R-:W-:Y:S01]  /*5a50*/  @!P1 IMAD.IADD R152, R152, 0x1, -R4 ;  /* 0x0000000198989824 */ /* 0x000fe200078e0a04 */
[----:B------:R-:W-:Y:S01]  /*5a60*/  ISETP.GT.U32.AND P1, PT, R4, R116, PT ;  /* 0x000000740400720c */ /* 0x000fe20003f24070 */
[----:B------:R-:W-:-:S02]  /*5a70*/  VIADD R9, R0, 0x9 ;  /* 0x0000000900097836 */ /* 0x000fc40000000000 */
[C---:B------:R-:W-:Y:S02]  /*5a80*/  VIADD R11, R0.reuse, 0x8 ;  /* 0x00000008000b7836 */ /* 0x040fe40000000000 */
[----:B------:R-:W-:Y:S01]  /*5a90*/  @!P3 IMAD.MOV R158, RZ, RZ, -R158 ;  /* 0x000000ffff9eb224 */ /* 0x000fe200078e0a9e */
[----:B------:R-:W-:Y:S01]  /*5aa0*/  IABS R110, R9 ;  /* 0x00000009006e7213 */ /* 0x000fe20000000000 */
[----:B------:R-:W-:Y:S01]  /*5ab0*/  VIADD R13, R0, 0x7 ;  /* 0x00000007000d7836 */ /* 0x000fe20000000000 */
[----:B------:R-:W-:Y:S01]  /*5ac0*/  ISETP.GE.AND P3, PT, R9, RZ, PT ;  /* 0x000000ff0900720c */ /* 0x000fe20003f66270 */
[--C-:B------:R-:W-:Y:S01]  /*5ad0*/  @!P4 IMAD.IADD R154, R154, 0x1, -R4.reuse ;  /* 0x000000019a9ac824 */ /* 0x100fe200078e0a04 */
[----:B------:R-:W-:Y:S01]  /*5ae0*/  IABS R106, R11 ;  /* 0x0000000b006a7213 */ /* 0x000fe20000000000 */
[----:B------:R-:W-:Y:S01]  /*5af0*/  IMAD.HI.U32 R9, R3, R110, RZ ;  /* 0x0000006e03097227 */ /* 0x000fe200078e00ff */
[----:B------:R-:W-:Y:S02]  /*5b00*/  ISETP.GE.AND P5, PT, R11, RZ, PT ;  /* 0x000000ff0b00720c */ /* 0x000fe40003fa6270 */
[----:B------:R-:W-:Y:S01]  /*5b10*/  IABS R102, R13 ;  /* 0x0000000d00667213 */ /* 0x000fe20000000000 */
[----:B------:R-:W-:Y:S01]  /*5b20*/  @!P1 IMAD.IADD R116, R116, 0x1, -R4 ;  /* 0x0000000174749824 */ /* 0x000fe200078e0a04 */
[----:B------:R-:W-:Y:S01]  /*5b30*/  ISETP.GT.U32.AND P4, PT, R4, R154, PT ;  /* 0x0000009a0400720c */ /* 0x000fe20003f84070 */
[----:B------:R-:W-:-:S02]  /*5b40*/  IMAD.MOV R9, RZ, RZ, -R9 ;  /* 0x000000ffff097224 */ /* 0x000fc400078e0a09 */
[----:B------:R-:W-:Y:S01]  /*5b50*/  IMAD.HI.U32 R11, R3, R106, RZ ;  /* 0x0000006a030b7227 */ /* 0x000fe200078e00ff */
[----:B------:R-:W-:-:S03]  /*5b60*/  ISETP.GT.U32.AND P1, PT, R4, R116, PT ;  /* 0x000000740400720c */ /* 0x000fc60003f24070 */
[----:B------:R-:W-:Y:S02]  /*5b70*/  IMAD R110, R4, R9, R110 ;  /* 0x00000009046e7224 */ /* 0x000fe400078e026e */
[----:B------:R-:W-:Y:S02]  /*5b80*/  IMAD.MOV R11, RZ, RZ, -R11 ;  /* 0x000000ffff0b7224 */ /* 0x000fe400078e0a0b */
[----:B------:R-:W-:-:S04]  /*5b90*/  IMAD.HI.U32 R5, R3, R102, RZ ;  /* 0x0000006603057227 */ /* 0x000fc800078e00ff */
[----:B------:R-:W-:Y:S01]  /*5ba0*/  @!P6 IMAD.MOV R152, RZ, RZ, -R152 ;  /* 0x000000ffff98e224 */ /* 0x000fe200078e0a98 */
[C---:B------:R-:W-:Y:S01]  /*5bb0*/  ISETP.GT.U32.AND P6, PT, R4.reuse, R110, PT ;  /* 0x0000006e0400720c */ /* 0x040fe20003fc4070 */
        /* <DEDUP_REMOVED lines=9> */
[--C-:B------:R-:W-:Y:S01]  /*5c50*/  @!P6 IMAD.IADD R110, R110, 0x1, -R4.reuse ;  /* 0x000000016e6ee824 */ /* 0x100fe200078e0a04 */
[----:B------:R-:W-:Y:S01]  /*5c60*/  IABS R112, R15 ;  /* 0x0000000f00707213 */ /* 0x000fe20000000000 */
[----:B------:R-:W-:Y:S01]  /*5c70*/  VIADD R19, R0, 0x4 ;  /* 0x0000000400137836 */ /* 0x000fe20000000000 */
[----:B------:R-:W-:Y:S01]  /*5c80*/  IABS R114, R17 ;  /* 0x0000001100727213 */ /* 0x000fe20000000000 */
[----:B------:R-:W-:Y:S01]  /*5c90*/  @!P4 IMAD.IADD R106, R106, 0x1, -R4 ;  /* 0x000000016a6ac824 */ /* 0x000fe200078e0a04 */
[----:B------:R-:W-:Y:S01]  /*5ca0*/  ISETP.GT.U32.AND P6, PT, R4, R110, PT ;  /* 0x0000006e0400720c */ /* 0x000fe20003fc4070 */
[----:B------:R-:W-:Y:S01]  /*5cb0*/  IMAD.HI.U32 R7, R3, R112, RZ ;  /* 0x0000007003077227 */ /* 0x000fe200078e00ff */
[----:B------:R-:W-:-:S02]  /*5cc0*/  IABS R108, R19 ;  /* 0x00000013006c7213 */ /* 0x000fc40000000000 */
[----:B------:R-:W-:Y:S01]  /*5cd0*/  ISETP.GT.U32.AND P4, PT, R4, R106, PT ;  /* 0x0000006a0400720c */ /* 0x000fe20003f84070 */
[----:B------:R-:W-:-:S04]  /*5ce0*/  IMAD.HI.U32 R9, R3, R114, RZ ;  /* 0x0000007203097227 */ /* 0x000fc800078e00ff */
[----:B------:R-:W-:Y:S02]  /*5cf0*/  @!P1 IMAD.IADD R102, R102, 0x1, -R4 ;  /* 0x0000000166669824 */ /* 0x000fe400078e0a04 */
[----:B------:R-:W-:Y:S02]  /*5d00*/  IMAD.MOV R7, RZ, RZ, -R7 ;  /* 0x000000ffff077224 */ /* 0x000fe400078e0a07 */
[----:B------:R-:W-:Y:S01]  /*5d10*/  IMAD.MOV R9, RZ, RZ, -R9 ;  /* 0x000000ffff097224 */ /* 0x000fe200078e0a09 */
[----:B------:R-:W-:Y:S01]  /*5d20*/  ISETP.GT.U32.AND P1, PT, R4, R102, PT ;  /* 0x000000660400720c */ /* 0x000fe20003f24070 */
[----:B------:R-:W-:-:S04]  /*5d30*/  IMAD.HI.U32 R11, R3, R108, RZ ;  /* 0x0000006c030b7227 */ /* 0x000fc800078e00ff */
[C---:B------:R-:W-:Y:S02]  /*5d40*/  IMAD R112, R4.reuse, R7, R112 ;  /* 0x0000000704707224 */ /* 0x040fe400078e0270 */
[----:B------:R-:W-:Y:S02]  /*5d50*/  IMAD R114, R4, R9, R114 ;  /* 0x0000000904727224 */ /* 0x000fe400078e0272 */
[----:B------:R-:W-:Y:S02]  /*5d60*/  IMAD.MOV R11, RZ, RZ, -R11 ;  /* 0x000000ffff0b7224 */ /* 0x000fe400078e0a0b */
[----:B------:R-:W-:Y:S02]  /*5d70*/  VIADD R9, R0, 0x3 ;  /* 0x0000000300097836 */ /* 0x000fe40000000000 */
[----:B------:R-:W-:Y:S01]  /*5d80*/  @!P6 IMAD.IADD R110, R110, 0x1, -R4 ;  /* 0x000000016e6ee824 */ /* 0x000fe200078e0a04 */
[C---:B------:R-:W-:Y:S01]  /*5d90*/  ISETP.GT.U32.AND P6, PT, R4.reuse, R112, PT ;  /* 0x000000700400720c */ /* 0x040fe20003fc4070 */
[----:B------:R-:W-:Y:S01]  /*5da0*/  IMAD R108, R4, R11, R108 ;  /* 0x0000000b046c7224 */ /* 0x000fe200078e026c */
[----:B------:R-:W-:Y:S01]  /*5db0*/  IABS R104, R9 ;  /* 0x0000000900687213 */ /* 0x000fe20000000000 */
[----:B------:R-:W-:-:S02]  /*5dc0*/  VIADD R11, R0, 0x2 ;  /* 0x00000002000b7836 */ /* 0x000fc40000000000 */
[----:B------:R-:W-:Y:S01]  /*5dd0*/  @!P4 IMAD.IADD R106, R106, 0x1, -R4 ;  /* 0x000000016a6ac824 */ /* 0x000fe200078e0a04 */
[----:B------:R-:W-:Y:S01]  /*5de0*/  ISETP.GT.U32.AND P4, PT, R4, R114, PT ;  /* 0x000000720400720c */ /* 0x000fe20003f84070 */
[----:B------:R-:W-:Y:S01]  /*5df0*/  IMAD.HI.U32 R5, R3, R104, RZ ;  /* 0x0000006803057227 */ /* 0x000fe200078e00ff */
[----:B------:R-:W-:-:S03]  /*5e00*/  IABS R100, R11 ;  /* 0x0000000b00647213 */ /* 0x000fc60000000000 */
[--C-:B------:R-:W-:Y:S01]  /*5e10*/  @!P1 IMAD.IADD R102, R102, 0x1, -R4.reuse ;  /* 0x0000000166669824 */ /* 0x100fe200078e0a04 */
[----:B------:R-:W-:Y:S01]  /*5e20*/  ISETP.GT.U32.AND P1, PT, R4, R108, PT ;  /* 0x0000006c0400720c */ /* 0x000fe20003f24070 */
[----:B------:R-:W-:Y:S02]  /*5e30*/  IMAD.MOV R7, RZ, RZ, -R5 ;  /* 0x000000ffff077224 */ /* 0x000fe400078e0a05 */
[----:B------:R-:W-:Y:S02]  /*5e40*/  @!P6 IMAD.IADD R112, R112, 0x1, -R4 ;  /* 0x000000017070e824 */ /* 0x000fe400078e0a04 */
[----:B------:R-:W-:-:S03]  /*5e50*/  IMAD.HI.U32 R5, R3, R100, RZ ;  /* 0x0000006403057227 */ /* 0x000fc600078e00ff */
[----:B------:R-:W-:Y:S01]  /*5e60*/  ISETP.GT.U32.AND P6, PT, R4, R112, PT ;  /* 0x000000700400720c */ /* 0x000fe20003fc4070 */
[----:B------:R-:W-:Y:S02]  /*5e70*/  VIADD R25, R0, 0x1 ;  /* 0x0000000100197836 */ /* 0x000fe40000000000 */
[----:B------:R-:W-:Y:S02]  /*5e80*/  IMAD.MOV R5, RZ, RZ, -R5 ;  /* 0x000000ffff057224 */ /* 0x000fe400078e0a05 */
[----:B------:R-:W-:Y:S01]  /*5e90*/  @!P4 IMAD.IADD R114, R114, 0x1, -R4 ;  /* 0x000000017272c824 */ /* 0x000fe200078e0a04 */
[----:B------:R-:W-:Y:S01]  /*5ea0*/  IABS R42, R25 ;  /* 0x00000019002a7213 */ /* 0x000fe20000000000 */
[----:B------:R-:W-:Y:S01]  /*5eb0*/  IMAD R100, R4, R5, R100 ;  /* 0x0000000504647224 */ /* 0x000fe200078e0264 */
[----:B------:R-:W-:Y:S01]  /*5ec0*/  ISETP.GE.AND P4, PT, R13, RZ, PT ;  /* 0x000000ff0d00720c */ /* 0x000fe20003f86270 */
[----:B------:R-:W-:Y:S01]  /*5ed0*/  @!P1 IMAD.IADD R108, R108, 0x1, -R4 ;  /* 0x000000016c6c9824 */ /* 0x000fe200078e0a04 */
[----:B------:R-:W-:Y:S01]  /*5ee0*/  ISETP.GT.U32.AND P1, PT, R4, R114, PT ;  /* 0x000000720400720c */ /* 0x000fe20003f24070 */
[----:B------:R-:W-:-:S04]  /*5ef0*/  IMAD.HI.U32 R3, R3, R42, RZ ;  /* 0x0000002a03037227 */ /* 0x000fc800078e00ff */
[----:B------:R-:W-:Y:S01]  /*5f00*/  @!P2 IMAD.MOV R154, RZ, RZ, -R154 ;  /* 0x000000ffff9aa224 */ /* 0x000fe200078e0a9a */
[C---:B------:R-:W-:Y:S01]  /*5f10*/  ISETP.GT.U32.AND P2, PT, R4.reuse, R100, PT ;  /* 0x000000640400720c */ /* 0x040fe20003f44070 */
[----:B------:R-:W-:Y:S01]  /*5f20*/  IMAD R104, R4, R7, R104 ;  /* 0x0000000704687224 */ /* 0x000fe200078e0268 */
[----:B------:R-:W-:Y:S01]  /*5f30*/  SHF.R.S32.HI R7, RZ, 0x1f, R120 ;  /* 0x0000001fff077819 */ /* 0x000fe20000011478 */
[----:B------:R-:W-:Y:S02]  /*5f40*/  IMAD.MOV R3, RZ, RZ, -R3 ;  /* 0x000000ffff037224 */ /* 0x000fe400078e0a03 */
[----:B------:R-:W-:Y:S01]  /*5f50*/  @!P6 IMAD.IADD R112, R112, 0x1, -R4 ;  /* 0x000000017070e824 */ /* 0x000fe200078e0a04 */
[C---:B------:R-:W-:Y:S01]  /*5f60*/  ISETP.GT.U32.AND P6, PT, R4.reuse, R104, PT ;  /* 0x000000680400720c */ /* 0x040fe20003fc4070 */
[----:B------:R-:W-:Y:S01]  /*5f70*/  IMAD R42, R4, R3, R42 ;  /* 0x00000003042a7224 */ /* 0x000fe200078e022a */
[----:B------:R-:W-:Y:S01]  /*5f80*/  LOP3.LUT R3, R91, 0x40, RZ, 0xc0, !PT ;  /* 0x000000405b037812 */ /* 0x000fe200078ec0ff */
[----:B------:R-:W-:Y:S01]  /*5f90*/  @!P1 IMAD.IADD R114, R114, 0x1, -R4 ;  /* 0x0000000172729824 */ /* 0x000fe200078e0a04 */
[----:B------:R-:W-:Y:S01]  /*5fa0*/  LEA.HI R120, R7, R120, RZ, 0x7 ;  /* 0x0000007807787211 */ /* 0x000fe200078f38ff */
[----:B------:R-:W-:Y:S01]  /*5fb0*/  @!P5 IMAD.MOV R106, RZ, RZ, -R106 ;  /* 0x000000ffff6ad224 */ /* 0x000fe200078e0a6a */
[----:B------:R-:W-:Y:S01]  /*5fc0*/  ISETP.GT.U32.AND P1, PT, R4, R42, PT ;  /* 0x0000002a0400720c */ /* 0x000fe20003f24070 */
[----:B------:R-:W-:Y:S01]  /*5fd0*/  @!P2 IMAD.IADD R100, R100, 0x1, -R4 ;  /* 0x000000016464a824 */ /* 0x000fe200078e0a04 */
[----:B------:R-:W-:Y:S01]  /*5fe0*/  ISETP.GE.AND P2, PT, R17, RZ, PT ;  /* 0x000000ff1100720c */ /* 0x000fe20003f46270 */
[----:B------:R-:W-:Y:S01]  /*5ff0*/  @!P0 IMAD.MOV R116, RZ, RZ, -R116 ;  /* 0x000000ffff748224 */ /* 0x000fe200078e0a74 */
[C---:B------:R-:W-:Y:S01]  /*6000*/  ISETP.GT.U32.AND P0, PT, R4.reuse, R108, PT ;  /* 0x0000006c0400720c */ /* 0x040fe20003f04070 */
[----:B------:R-:W-:Y:S01]  /*6010*/  @!P3 IMAD.MOV R110, RZ, RZ, -R110 ;  /* 0x000000ffff6eb224 */ /* 0x000fe200078e0a6e */
[----:B------:R-:W-:Y:S01]  /*6020*/  ISETP.GT.U32.AND P5, PT, R4, R100, PT ;  /* 0x000000640400720c */ /* 0x000fe20003fa4070 */
[----:B------:R-:W-:Y:S01]  /*6030*/  @!P6 IMAD.IADD R104, R104, 0x1, -R4 ;  /* 0x000000016868e824 */ /* 0x000fe200078e0a04 */
[----:B------:R-:W-:Y:S01]  /*6040*/  ISETP.GE.AND P6, PT, R15, RZ, PT ;  /* 0x000000ff0f00720c */ /* 0x000fe20003fc6270 */
[----:B------:R-:W-:-:S02]  /*6050*/  @!P4 IMAD.MOV R102, RZ, RZ, -R102 ;  /* 0x000000ffff66c224 */ /* 0x000fc400078e0a66 */
[----:B------:R-:W-:Y:S01]  /*6060*/  IMAD.SHL.U32 R24, R2, 0x2, RZ ;  /* 0x0000000202187824 */ /* 0x000fe200078e00ff */
[----:B------:R-:W-:Y:S01]  /*6070*/  ISETP.GT.U32.AND P3, PT, R4, R104, PT ;  /* 0x000000680400720c */ /* 0x000fe20003f64070 */
[----:B------:R-:W-:Y:S01]  /*6080*/  @!P1 IMAD.IADD R42, R42, 0x1, -R4 ;  /* 0x000000012a2a9824 */ /* 0x000fe200078e0a04 */
[----:B------:R-:W-:Y:S01]  /*6090*/  ISETP.GE.AND P1, PT, R11, RZ, PT ;  /* 0x000000ff0b00720c */ /* 0x000fe20003f26270 */
[C---:B------:R-:W-:Y:S02]  /*60a0*/  IMAD R2, R3.reuse, 0x100, R24 ;  /* 0x0000010003027824 */ /* 0x040fe400078e0218 */
[--C-:B------:R-:W-:Y:S01]  /*60b0*/  @!P0 IMAD.IADD R108, R108, 0x1, -R4.reuse ;  /* 0x000000016c6c8824 */ /* 0x100fe200078e0a04 */
[----:B------:R-:W-:Y:S01]  /*60c0*/  ISETP.GT.U32.AND P4, PT, R4, R42, PT ;  /* 0x0000002a0400720c */ /* 0x000fe20003f84070 */
[----:B------:R-:W-:Y:S01]  /*60d0*/  @!P5 IMAD.IADD R100, R100, 0x1, -R4 ;  /* 0x000000016464d824 */ /* 0x000fe200078e0a04 */
[----:B------:R-:W-:Y:S01]  /*60e0*/  ISETP.NE.U32.AND P5, PT, R3, RZ, PT ;  /* 0x000000ff0300720c */ /* 0x000fe20003fa5070 */
[----:B------:R-:W-:Y:S01]  /*60f0*/  @!P6 IMAD.MOV R112, RZ, RZ, -R112 ;  /* 0x000000ffff70e224 */ /* 0x000fe200078e0a70 */
[----:B------:R-:W-:Y:S01]  /*6100*/  ISETP.GE.AND P0, PT, R19, RZ, PT ;  /* 0x000000ff1300720c */ /* 0x000fe20003f06270 */
[----:B------:R-:W-:Y:S01]  /*6110*/  @!P2 IMAD.MOV R114, RZ, RZ, -R114 ;  /* 0x000000ffff72a224 */ /* 0x000fe200078e0a72 */
[----:B------:R-:W-:Y:S01]  /*6120*/  SEL R5, RZ, 0x90, !P5 ;  /* 0x00000090ff057807 */ /* 0x000fe20006800000 */
[----:B------:R-:W-:Y:S01]  /*6130*/  @!P3 IMAD.IADD R104, R104, 0x1, -R4 ;  /* 0x000000016868b824 */ /* 0x000fe200078e0a04 */
[----:B------:R-:W-:Y:S01]  /*6140*/  ISETP.GE.AND P3, PT, R9, RZ, PT ;  /* 0x000000ff0900720c */ /* 0x000fe20003f66270 */
[----:B------:R-:W-:Y:S01]  /*6150*/  @!P1 IMAD.MOV R100, RZ, RZ, -R100 ;  /* 0x000000ffff649224 */ /* 0x000fe200078e0a64 */
[----:B------:R-:W-:Y:S01]  /*6160*/  ISETP.GE.AND P5, PT, R25, RZ, PT ;  /* 0x000000ff1900720c */ /* 0x000fe20003fa6270 */
[----:B------:R-:W-:Y:S01]  /*6170*/  IMAD R26, R93, UR9, RZ ;  /* 0x000000095d1a7c24 */ /* 0x000fe2000f8e02ff */
[----:B------:R-:W-:Y:S01]  /*6180*/  LOP3.LUT R3, R5, R24, RZ, 0x3c, !PT ;  /* 0x0000001805037212 */ /* 0x000fe200078e3cff */
[----:B------:R-:W-:Y:S01]  /*6190*/  IMAD R24, R89, UR10, RZ ;  /* 0x0000000a59187c24 */ /* 0x000fe2000f8e02ff */
[----:B------:R-:W-:Y:S01]  /*61a0*/  USHF.L.U32 UR10, UR10, 0x7, URZ ;  /* 0x000000070a0a7899 */ /* 0x000fe2000800063f */
[----:B------:R-:W-:Y:S01]  /*61b0*/  @!P4 IMAD.IADD R42, R42, 0x1, -R4 ;  /* 0x000000012a2ac824 */ /* 0x000fe200078e0a04 */
[----:B------:R-:W-:Y:S01]  /*61c0*/  ISETP.NE.AND P4, PT, R87, RZ, PT ;  /* 0x000000ff5700720c */ /* 0x000fe20003f85270 */
[----:B------:R-:W-:Y:S01]  /*61d0*/  @!P0 IMAD.MOV R108, RZ, RZ, -R108 ;  /* 0x000000ffff6c8224 */ /* 0x000fe200078e0a6c */
[----:B------:R-:W-:Y:S01]  /*61e0*/  LOP3.LUT R87, RZ, R87, RZ, 0x33, !PT ;  /* 0x00000057ff577212 */ /* 0x000fe200078e33ff */
[----:B------:R-:W-:Y:S01]  /*61f0*/  IMAD R50, R52, 0x2, R26 ;  /* 0x0000000234327824 */ /* 0x000fe200078e021a */
[C---:B------:R-:W-:Y:S01]  /*6200*/  LEA R25, P6, R24.reuse, UR4, 0x1 ;  /* 0x0000000418197c11 */ /* 0x040fe2000f8c08ff */
[----:B------:R-:W-:Y:S01]  /*6210*/  @!P3 IMAD.MOV R104, RZ, RZ, -R104 ;  /* 0x000000ffff68b224 */ /* 0x000fe200078e0a68 */
[C---:B------:R-:W-:Y:S01]  /*6220*/  SEL R97, R87.reuse, R6, !P4 ;  /* 0x0000000657617207 */ /* 0x040fe20006000000 */
[----:B------:R-:W-:Y:S01]  /*6230*/  @!P5 IMAD.MOV R42, RZ, RZ, -R42 ;  /* 0x000000ffff2ad224 */ /* 0x000fe200078e0a2a */
[----:B------:R-:W-:Y:S01]  /*6240*/  LEA.HI.X.SX32 R24, R24, UR5, 0x1, P6 ;  /* 0x0000000518187c11 */ /* 0x000fe2000b0f0eff */
[----:B------:R-:W-:Y:S01]  /*6250*/  ULDC UR5, c[0x0][0x240] ;  /* 0x0000900000057ab9 */ /* 0x000fe20000000800 */
[----:B------:R-:W-:Y:S01]  /*6260*/  SEL R12, R87, R12, !P4 ;  /* 0x0000000c570c7207 */ /* 0x000fe20006000000 */
[----:B------:R-:W-:Y:S01]  /*6270*/  IMAD R97, R97, UR5, RZ ;  /* 0x0000000561617c24 */ /* 0x000fe2000f8e02ff */
[C---:B------:R-:W-:Y:S01]  /*6280*/  SEL R117, R87.reuse, R8, !P4 ;  /* 0x0000000857757207 */ /* 0x040fe20006000000 */
[----:B------:R-:W-:Y:S01]  /*6290*/  ULDC UR4, c[0x0][0x234] ;  /* 0x00008d0000047ab9 */ /* 0x000fe20000000800 */
[C---:B------:R-:W-:Y:S01]  /*62a0*/  SEL R4, R87.reuse, R10, !P4 ;  /* 0x0000000a57047207 */ /* 0x040fe20006000000 */
[----:B------:R-:W-:Y:S01]  /*62b0*/  IMAD R12, R12, UR5, RZ ;  /* 0x000000050c0c7c24 */ /* 0x000fe2000f8e02ff */
[----:B------:R-:W-:Y:S01]  /*62c0*/  SEL R5, R87, R20, !P4 ;  /* 0x0000001457057207 */ /* 0x000fe20006000000 */
[----:B------:R-:W-:Y:S01]  /*62d0*/  IMAD R117, R117, UR5, RZ ;  /* 0x0000000575757c24 */ /* 0x000fe2000f8e02ff */
        /* <DEDUP_REMOVED lines=24> */
[C---:B------:R-:W-:Y:S01]  /*6460*/  SEL R88, R87.reuse, R132, !P4 ;  /* 0x0000008457587207 */ /* 0x040fe20006000000 */
        /* <DEDUP_REMOVED lines=221> */
[-C--:B------:R-:W-:Y:S01]  /*7240*/  LEA R89, P4, R97, R25.reuse, 0x1 ;  /* 0x0000001961597211 */ /* 0x080fe200078808ff */
[----:B------:R-:W-:Y:S01]  /*7250*/  IMAD R85, R85, UR5, RZ ;  /* 0x0000000555557c24 */ /* 0x000fe2000f8e02ff */
[-C--:B------:R-:W-:Y:S01]  /*7260*/  LEA R21, P3, R12, R25.reuse, 0x1 ;  /* 0x000000190c157211 */ /* 0x080fe200078608ff */
[----:B------:R-:W-:Y:S01]  /*7270*/  IMAD R87, R87, UR5, RZ ;  /* 0x0000000557577c24 */ /* 0x000fe2000f8e02ff */
[-C--:B------:R-:W-:Y:S01]  /*7280*/  LEA.HI.X.SX32 R99, R97, R24.reuse, 0x1, P4 ;  /* 0x0000001861637211 */ /* 0x080fe200020f0eff */
[----:B------:R0:W-:Y:S01]  /*7290*/  STL [R1+0x444], R89 ;  /* 0x0004445901007387 */ /* 0x0001e20000100800 */
[-C--:B------:R-:W-:Y:S01]  /*72a0*/  LEA R97, P4, R5, R25.reuse, 0x1 ;  /* 0x0000001905617211 */ /* 0x080fe200078808ff */
[----:B------:R-:W-:Y:S01]  /*72b0*/  IMAD R77, R52, 0x2, R50 ;  /* 0x00000002344d7824 */ /* 0x000fe200078e0232 */
[-C--:B------:R-:W-:Y:S01]  /*72c0*/  LEA.HI.X.SX32 R12, R12, R24.reuse, 0x1, P3 ;  /* 0x000000180c0c7211 */ /* 0x080fe200018f0eff */
[----:B------:R1:W-:Y:S01]  /*72d0*/  STL [R1+0x440], R99 ;  /* 0x0004406301007387 */ /* 0x0003e20000100800 */
[-C--:B------:R-:W-:Y:S01]  /*72e0*/  LEA R23, P2, R14, R25.reuse, 0x1 ;  /* 0x000000190e177211 */ /* 0x080fe200078408ff */
[----:B------:R-:W-:Y:S01]  /*72f0*/  IMAD R47, R47, UR4, RZ ;  /* 0x000000042f2f7c24 */ /* 0x000fe2000f8e02ff */
[-C--:B------:R-:W-:Y:S01]  /*7300*/  LEA.HI.X.SX32 R5, R5, R24.reuse, 0x1, P4 ;  /* 0x0000001805057211 */ /* 0x080fe200020f0eff */
[----:B------:R-:W-:Y:S01]  /*7310*/  IMAD R28, R52, 0x2, R77 ;  /* 0x00000002341c7824 */ /* 0x000fe200078e024d */
[-C--:B------:R-:W-:Y:S01]  /*7320*/  LEA.HI.X.SX32 R14, R14, R24.reuse, 0x1, P2 ;  /* 0x000000180e0e7211 */ /* 0x080fe200010f0eff */
[----:B------:R-:W-:Y:S01]  /*7330*/  USHF.R.S32.HI UR11, URZ, 0x1f, UR10 ;  /* 0x0000001f3f0b7899 */ /* 0x000fe2000801140a */
[-C--:B0-----:R-:W-:Y:S01]  /*7340*/  LEA R89, P1, R16, R25.reuse, 0x1 ;  /* 0x0000001910597211 */ /* 0x081fe200078208ff */
[----:B------:R-:W-:Y:S01]  /*7350*/  IMAD R29, R52, 0x2, R28 ;  /* 0x00000002341d7824 */ /* 0x000fe200078e021c */
[-C--:B------:R-:W-:Y:S01]  /*7360*/  LEA R105, P4, R13, R25.reuse, 0x1 ;  /* 0x000000190d697211 */ /* 0x080fe200078808ff */
[----:B------:R-:W-:Y:S01]  /*7370*/  UMOV UR5, URZ ;  /* 0x0000003f00057c82 */ /* 0x000fe20008000000 */
[-C--:B-1----:R-:W-:Y:S01]  /*7380*/  LEA R99, P3, R6, R25.reuse, 0x1 ;  /* 0x0000001906637211 */ /* 0x082fe200078608ff */
[----:B------:R-:W-:Y:S01]  /*7390*/  IMAD R30, R52, 0x2, R29 ;  /* 0x00000002341e7824 */ /* 0x000fe200078e021d */
[-C--:B------:R-:W-:Y:S01]  /*73a0*/  LEA R100, P2, R7, R25.reuse, 0x1 ;  /* 0x0000001907647211 */ /* 0x080fe200078408ff */
[----:B------:R-:W-:Y:S01]  /*73b0*/  USHF.L.U32 UR44, UR10, 0x1, URZ ;  /* 0x000000010a2c7899 */ /* 0x000fe2000800063f */
[-C--:B------:R-:W-:Y:S01]  /*73c0*/  LEA.HI.X.SX32 R6, R6, R24.reuse, 0x1, P3 ;  /* 0x0000001806067211 */ /* 0x080fe200018f0eff */
[----:B------:R-:W-:Y:S01]  /*73d0*/  IMAD R31, R52, 0x2, R30 ;  /* 0x00000002341f7824 */ /* 0x000fe200078e021e */
[-C--:B------:R-:W-:Y:S01]  /*73e0*/  LEA.HI.X.SX32 R16, R16, R24.reuse, 0x1, P1 ;  /* 0x0000001810107211 */ /* 0x080fe200008f0eff */
[----:B------:R-:W-:Y:S01]  /*73f0*/  USHF.L.U64.HI UR6, UR10, 0x1, UR11 ;  /* 0x000000010a067899 */ /* 0x000fe2000801020b */
[-C--:B------:R-:W-:Y:S01]  /*7400*/  LEA R106, P3, R15, R25.reuse, 0x1 ;  /* 0x000000190f6a7211 */ /* 0x080fe200078608ff */
[----:B------:R-:W-:Y:S01]  /*7410*/  IMAD R32, R52, 0x2, R31 ;  /* 0x0000000234207824 */ /* 0x000fe200078e021f */
[-C--:B------:R-:W-:Y:S01]  /*7420*/  LEA R91, P0, R18, R25.reuse, 0x1 ;  /* 0x00000019125b7211 */ /* 0x080fe200078008ff */
[----:B------:R-:W-:Y:S01]  /*7430*/  UMOV UR10, UR15 ;  /* 0x0000000f000a7c82 */ /* 0x000fe20008000000 */
[-C--:B------:R-:W-:Y:S01]  /*7440*/  LEA R101, P1, R8, R25.reuse, 0x1 ;  /* 0x0000001908657211 */ /* 0x080fe200078208ff */
[C---:B------:R-:W-:Y:S01]  /*7450*/  IMAD R33, R52.reuse, 0x2, R32 ;  /* 0x0000000234217824 */ /* 0x040fe200078e0220 */
[-C--:B------:R-:W-:Y:S01]  /*7460*/  LEA R93, P6, R117, R25.reuse, 0x1 ;  /* 0x00000019755d7211 */ /* 0x080fe200078c08ff */
[----:B------:R-:W-:Y:S01]  /*7470*/  UMOV UR11, UR19 ;  /* 0x00000013000b7c82 */ /* 0x000fe20008000000 */
[-C--:B------:R-:W-:Y:S01]  /*7480*/  LEA.HI.X.SX32 R13, R13, R24.reuse, 0x1, P4 ;  /* 0x000000180d0d7211 */ /* 0x080fe200020f0eff */
[----:B------:R-:W-:Y:S01]  /*7490*/  IMAD R34, R52, 0x2, R33 ;  /* 0x0000000234227824 */ /* 0x000fe200078e0221 */
[-C--:B------:R-:W-:Y:S01]  /*74a0*/  LEA.HI.X.SX32 R7, R7, R24.reuse, 0x1, P2 ;  /* 0x0000001807077211 */ /* 0x080fe200010f0eff */
[----:B------:R-:W-:Y:S01]  /*74b0*/  UMOV UR4, URZ ;  /* 0x0000003f00047c82 */ /* 0x000fe20008000000 */
[-C--:B------:R-:W-:Y:S01]  /*74c0*/  LEA R112, P4, R90, R25.reuse, 0x1 ;  /* 0x000000195a707211 */ /* 0x080fe200078808ff */
[----:B------:R-:W-:Y:S01]  /*74d0*/  IMAD R35, R52, 0x2, R34 ;  /* 0x0000000234237824 */ /* 0x000fe200078e0222 */
[-C--:B------:R-:W-:Y:S01]  /*74e0*/  LEA.HI.X.SX32 R15, R15, R24.reuse, 0x1, P3 ;  /* 0x000000180f0f7211 */ /* 0x080fe200018f0eff */
[----:B------:R-:W-:Y:S01]  /*74f0*/  UIADD3.64 UR22, UR10, 0x2, URZ ;  /* 0x000000020a167897 */ /* 0x000fe2000fffe03f */
[-C--:B------:R-:W-:Y:S01]  /*7500*/  LEA.HI.X.SX32 R18, R18, R24.reuse, 0x1, P0 ;  /* 0x0000001812127211 */ /* 0x080fe200000f0eff */
[----:B------:R-:W-:Y:S01]  /*7510*/  IMAD R36, R52, 0x2, R35 ;  /* 0x0000000234247824 */ /* 0x000fe200078e0223 */
[-C--:B------:R-:W-:Y:S01]  /*7520*/  LEA R107, P2, R17, R25.reuse, 0x1 ;  /* 0x00000019116b7211 */ /* 0x080fe200078408ff */
[----:B------:R-:W-:Y:S01]  /*7530*/  UIADD3.64 UR26, UR10, 0x4, URZ ;  /* 0x000000040a1a7897 */ /* 0x000fe2000fffe03f */
[-C--:B------:R-:W-:Y:S01]  /*7540*/  LEA.HI.X.SX32 R8, R8, R24.reuse, 0x1, P1 ;  /* 0x0000001808087211 */ /* 0x080fe200008f0eff */
[----:B------:R-:W-:Y:S01]  /*7550*/  IMAD R37, R52, 0x2, R36 ;  /* 0x0000000234257824 */ /* 0x000fe200078e0224 */
[-C--:B------:R-:W-:Y:S01]  /*7560*/  LEA R113, P3, R92, R25.reuse, 0x1 ;  /* 0x000000195c717211 */ /* 0x080fe200078608ff */
[----:B------:R-:W-:Y:S01]  /*7570*/  UIADD3.64 UR30, UR10, 0x3fe, URZ ;  /* 0x000003fe0a1e7897 */ /* 0x000fe2000fffe03f */
[-C--:B------:R-:W-:Y:S01]  /*7580*/  LEA R95, P5, R4, R25.reuse, 0x1 ;  /* 0x00000019045f7211 */ /* 0x080fe200078a08ff */
[C---:B------:R-:W-:Y:S01]  /*7590*/  IMAD R38, R52.reuse, 0x2, R37 ;  /* 0x0000000234267824 */ /* 0x040fe200078e0225 */
[-C--:B------:R-:W-:Y:S01]  /*75a0*/  LEA R102, P0, R9, R25.reuse, 0x1 ;  /* 0x0000001909667211 */ /* 0x080fe200078008ff */
[----:B------:R-:W-:Y:S01]  /*75b0*/  UIADD3.64 UR34, UR10, 0x400, URZ ;  /* 0x000004000a227897 */ /* 0x000fe2000fffe03f */
[-C--:B------:R-:W-:Y:S01]  /*75c0*/  LEA.HI.X.SX32 R117, R117, R24.reuse, 0x1, P6 ;  /* 0x0000001875757211 */ /* 0x080fe200030f0eff */
[----:B------:R-:W-:Y:S01]  /*75d0*/  IMAD R39, R52, 0x2, R38 ;  /* 0x0000000234277824 */ /* 0x000fe200078e0226 */
[-C--:B------:R-:W-:Y:S01]  /*75e0*/  LEA R108, P1, R19, R25.reuse, 0x1 ;  /* 0x00000019136c7211 */ /* 0x080fe200078208ff */
[----:B------:R-:W-:Y:S01]  /*75f0*/  UIADD3.64 UR38, UR10, 0x402, URZ ;  /* 0x000004020a267897 */ /* 0x000fe2000fffe03f */
[-C--:B------:R-:W-:Y:S01]  /*7600*/  LEA R103, P6, R10, R25.reuse, 0x1 ;  /* 0x000000190a677211 */ /* 0x080fe200078c08ff */
[----:B------:R-:W-:Y:S01]  /*7610*/  IMAD R40, R52, 0x2, R39 ;  /* 0x0000000234287824 */ /* 0x000fe200078e0227 */
[-C--:B------:R-:W-:Y:S01]  /*7620*/  LEA.HI.X.SX32 R90, R90, R24.reuse, 0x1, P4 ;  /* 0x000000185a5a7211 */ /* 0x080fe200020f0eff */
[----:B------:R-:W-:Y:S01]  /*7630*/  UIADD3.64 UR42, UR10, 0x404, URZ ;  /* 0x000004040a2a7897 */ /* 0x000fe2000fffe03f */
[-C--:B------:R-:W-:Y:S01]  /*7640*/  LEA.HI.X.SX32 R17, R17, R24.reuse, 0x1, P2 ;  /* 0x0000001811117211 */ /* 0x080fe200010f0eff */
[----:B------:R-:W-:Y:S01]  /*7650*/  IMAD R41, R52, 0x2, R40 ;  /* 0x0000000234297824 */ /* 0x000fe200078e0228 */
[----:B------:R-:W-:Y:S01]  /*7660*/  LEA R198, P4, R197, R25, 0x1 ;  /* 0x00000019c5c67211 */ /* 0x000fe200078808ff */
[----:B------:R-:W-:Y:S01]  /*7670*/  ULDC UR19, c[0x0][0x230] ;  /* 0x00008c0000137ab9 */ /* 0x000fe20000000800 */
[-C--:B------:R-:W-:Y:S01]  /*7680*/  LEA.HI.X.SX32 R92, R92, R24.reuse, 0x1, P3 ;  /* 0x000000185c5c7211 */ /* 0x080fe200018f0eff */
[----:B------:R-:W-:Y:S01]  /*7690*/  IMAD R42, R52, 0x2, R41 ;  /* 0x00000002342a7824 */ /* 0x000fe200078e0229 */
[----:B------:R-:W-:-:S02]  /*76a0*/  LEA.HI.X.SX32 R4, R4, R24, 0x1, P5 ;  /* 0x0000001804047211 */ /* 0x000fc400028f0eff */
[-C--:B------:R-:W-:Y:S01]  /*76b0*/  LEA.HI.X.SX32 R9, R9, R24.reuse, 0x1, P0 ;  /* 0x0000001809097211 */ /* 0x080fe200000f0eff */
[----:B------:R-:W-:Y:S01]  /*76c0*/  IMAD R43, R52, 0x2, R42 ;  /* 0x00000002342b7824 */ /* 0x000fe200078e022a */
[-C--:B------:R-:W-:Y:S02]  /*76d0*/  LEA R114, P2, R94, R25.reuse, 0x1 ;  /* 0x000000195e727211 */ /* 0x080fe400078408ff */
[----:B------:R-:W-:Y:S01]  /*76e0*/  LEA.HI.X.SX32 R19, R19, R24, 0x1, P1 ;  /* 0x0000001813137211 */ /* 0x000fe200008f0eff */
[----:B------:R-:W-:Y:S01]  /*76f0*/  IMAD R45, R52, 0x2, R43 ;  /* 0x00000002342d7824 */ /* 0x000fe200078e022b */
[-C--:B------:R-:W-:Y:S02]  /*7700*/  LEA R200, P3, R199, R25.reuse, 0x1 ;  /* 0x00000019c7c87211 */ /* 0x080fe400078608ff */
[-C--:B------:R-:W-:Y:S02]  /*7710*/  LEA R104, P5, R11, R25.reuse, 0x1 ;  /* 0x000000190b687211 */ /* 0x080fe400078a08ff */
[----:B------:R-:W-:-:S02]  /*7720*/  LEA R109, P0, R20, R25, 0x1 ;  /* 0x00000019146d7211 */ /* 0x000fc400078008ff */
[-C--:B------:R-:W-:Y:S02]  /*7730*/  LEA.HI.X.SX32 R10, R10, R24.reuse, 0x1, P6 ;  /* 0x000000180a0a7211 */ /* 0x080fe400030f0eff */
[-C--:B------:R-:W-:Y:S02]  /*7740*/  LEA R115, P1, R96, R25.reuse, 0x1 ;  /* 0x0000001960737211 */ /* 0x080fe400078208ff */
[-C--:B------:R-:W-:Y:S02]  /*7750*/  LEA R110, P6, R22, R25.reuse, 0x1 ;  /* 0x00000019166e7211 */ /* 0x080fe400078c08ff */
[-C--:B------:R-:W-:Y:S02]  /*7760*/  LEA.HI.X.SX32 R197, R197, R24.reuse, 0x1, P4 ;  /* 0x00000018c5c57211 */ /* 0x080fe400020f0eff */
[----:B------:R-:W-:Y:S02]  /*7770*/  LEA.HI.X.SX32 R94, R94, R24, 0x1, P2 ;  /* 0x000000185e5e7211 */ /* 0x000fe400010f0eff */
[----:B------:R-:W-:-:S02]  /*7780*/  LEA R212, P4, R211, R25, 0x1 ;  /* 0x00000019d3d47211 */ /* 0x000fc400078808ff */
[-C--:B------:R-:W-:Y:S02]  /*7790*/  LEA.HI.X.SX32 R199, R199, R24.reuse, 0x1, P3 ;  /* 0x00000018c7c77211 */ /* 0x080fe400018f0eff */
[-C--:B------:R-:W-:Y:S02]  /*77a0*/  LEA.HI.X.SX32 R11, R11, R24.reuse, 0x1, P5 ;  /* 0x000000180b0b7211 */ /* 0x080fe400028f0eff */
[-C--:B------:R-:W-:Y:S02]  /*77b0*/  LEA.HI.X.SX32 R20, R20, R24.reuse, 0x1, P0 ;  /* 0x0000001814147211 */ /* 0x080fe400000f0eff */
[-C--:B------:R-:W-:Y:S02]  /*77c0*/  LEA R202, P2, R201, R25.reuse, 0x1 ;  /* 0x00000019c9ca7211 */ /* 0x080fe400078408ff */
[----:B------:R-:W-:Y:S02]  /*77d0*/  LEA.HI.X.SX32 R96, R96, R24, 0x1, P1 ;  /* 0x0000001860607211 */ /* 0x000fe400008f0eff */
[----:B------:R-:W-:-:S02]  /*77e0*/  LEA R214, P3, R213, R25, 0x1 ;  /* 0x00000019d5d67211 */ /* 0x000fc400078608ff */
[-C--:B------:R-:W-:Y:S02]  /*77f0*/  LEA R111, P5, R88, R25.reuse, 0x1 ;  /* 0x00000019586f7211 */ /* 0x080fe400078a08ff */
[-C--:B------:R-:W-:Y:S02]  /*7800*/  LEA R116, P0, R98, R25.reuse, 0x1 ;  /* 0x0000001962747211 */ /* 0x080fe400078008ff */
[-C--:B------:R-:W-:Y:S02]  /*7810*/  LEA.HI.X.SX32 R22, R22, R24.reuse, 0x1, P6 ;  /* 0x0000001816167211 */ /* 0x080fe400030f0eff */
[-C--:B------:R-:W-:Y:S02]  /*7820*/  LEA R204, P1, R203, R25.reuse, 0x1 ;  /* 0x00000019cbcc7211 */ /* 0x080fe400078208ff */
[----:B------:R-:W-:Y:S02]  /*7830*/  LEA R194, P6, R193, R25, 0x1 ;  /* 0x00000019c1c27211 */ /* 0x000fe400078c08ff */
[----:B------:R-:W-:-:S02]  /*7840*/  LEA.HI.X.SX32 R211, R211, R24, 0x1, P4 ;  /* 0x00000018d3d37211 */ /* 0x000fc400020f0eff */
[-C--:B------:R-:W-:Y:S02]  /*7850*/  LEA.HI.X.SX32 R201, R201, R24.reuse, 0x1, P2 ;  /* 0x00000018c9c97211 */ /* 0x080fe400010f0eff */
[-C--:B------:R-:W-:Y:S02]  /*7860*/  LEA R226, P4, R225, R25.reuse, 0x1 ;  /* 0x00000019e1e27211 */ /* 0x080fe400078808ff */
[-C--:B------:R-:W-:Y:S02]  /*7870*/  LEA.HI.X.SX32 R213, R213, R24.reuse, 0x1, P3 ;  /* 0x00000018d5d57211 */ /* 0x080fe400018f0eff */
[-C--:B------:R-:W-:Y:S02]  /*7880*/  LEA.HI.X.SX32 R88, R88, R24.reuse, 0x1, P5 ;  /* 0x0000001858587211 */ /* 0x080fe400028f0eff */
[----:B------:R-:W-:Y:S02]  /*7890*/  LEA.HI.X.SX32 R98, R98, R24, 0x1, P0 ;  /* 0x0000001862627211 */ /* 0x000fe400000f0eff */
[----:B------:R-:W-:-:S02]  /*78a0*/  LEA R216, P2, R215, R25, 0x1 ;  /* 0x00000019d7d87211 */ /* 0x000fc400078408ff */
[-C--:B------:R-:W-:Y:S02]  /*78b0*/  LEA.HI.X.SX32 R203, R203, R24.reuse, 0x1, P1 ;  /* 0x00000018cbcb7211 */ /* 0x080fe400008f0eff */
[-C--:B------:R-:W-:Y:S02]  /*78c0*/  LEA R228, P3, R227, R25.reuse, 0x1 ;  /* 0x00000019e3e47211 */ /* 0x080fe400078608ff */
[-C--:B------:R-:W-:Y:S02]  /*78d0*/  LEA R196, P5, R195, R25.reuse, 0x1 ;  /* 0x00000019c3c47211 */ /* 0x080fe400078a08ff */
[-C--:B------:R-:W-:Y:S02]  /*78e0*/  LEA R206, P0, R205, R25.reuse, 0x1 ;  /* 0x00000019cdce7211 */ /* 0x080fe400078008ff */
[----:B------:R-:W-:Y:S02]  /*78f0*/  LEA.HI.X.SX32 R193, R193, R24, 0x1, P6 ;  /* 0x00000018c1c17211 */ /* 0x000fe400030f0eff */
[----:B------:R-:W-:-:S02]  /*7900*/  LEA R218, P1, R217, R25, 0x1 ;  /* 0x00000019d9da7211 */ /* 0x000fc400078208ff */
[-C--:B------:R-:W-:Y:S02]  /*7910*/  LEA R208, P6, R207, R25.reuse, 0x1 ;  /* 0x00000019cfd07211 */ /* 0x080fe400078c08ff */
[-C--:B------:R-:W-:Y:S02]  /*7920*/  LEA.HI.X.SX32 R225, R225, R24.reuse, 0x1, P4 ;  /* 0x00000018e1e17211 */ /* 0x080fe400020f0eff */
[-C--:B------:R-:W-:Y:S02]  /*7930*/  LEA.HI.X.SX32 R215, R215, R24.reuse, 0x1, P2 ;  /* 0x00000018d7d77211 */ /* 0x080fe400010f0eff */
[----:B------:R-:W-:Y:S02]  /*7940*/  LEA R240, P4, R239, R25, 0x1 ;  /* 0x00000019eff07211 */ /* 0x000fe400078808ff */
[-C--:B------:R-:W-:Y:S02]  /*7950*/  LEA.HI.X.SX32 R227, R227, R24.reuse, 0x1, P3 ;  /* 0x00000018e3e37211 */ /* 0x080fe400018f0eff */
[----:B------:R-:W-:-:S02]  /*7960*/  LEA.HI.X.SX32 R195, R195, R24, 0x1, P5 ;  /* 0x00000018c3c37211 */ /* 0x000fc400028f0eff */
[-C--:B------:R-:W-:Y:S02]  /*7970*/  LEA.HI.X.SX32 R205, R205, R24.reuse, 0x1, P0 ;  /* 0x00000018cdcd7211 */ /* 0x080fe400000f0eff */
[-C--:B------:R-:W-:Y:S02]  /*7980*/  LEA R230, P2, R229, R25.reuse, 0x1 ;  /* 0x00000019e5e67211 */ /* 0x080fe400078408ff */
[----:B------:R-:W-:Y:S02]  /*7990*/  LEA.HI.X.SX32 R217, R217, R24, 0x1, P1 ;  /* 0x00000018d9d97211 */ /* 0x000fe400008f0eff */
        /* <DEDUP_REMOVED lines=10> */
[-C--:B------:R-:W-:Y:S01]  /*7a40*/  LEA.HI.X.SX32 R209, R209, R24.reuse, 0x1, P5 ;  /* 0x00000018d1d17211 */ /* 0x080fe200028f0eff */
[----:B------:R0:W-:Y:S01]  /*7a50*/  STL [R1+0x4], R153 ;  /* 0x0000049901007387 */ /* 0x0001e20000100800 */
[-C--:B------:R-:W-:Y:S02]  /*7a60*/  LEA.HI.X.SX32 R219, R219, R24.reuse, 0x1, P0 ;  /* 0x00000018dbdb7211 */ /* 0x080fe400000f0eff */
[-C--:B------:R-:W-:Y:S02]  /*7a70*/  LEA R244, P2, R243, R25.reuse, 0x1 ;  /* 0x00000019f3f47211 */ /* 0x080fe400078408ff */
[----:B------:R-:W-:Y:S02]  /*7a80*/  LEA.HI.X.SX32 R231, R231, R24, 0x1, P1 ;  /* 0x00000018e7e77211 */ /* 0x000fe400008f0eff */
[----:B------:R-:W-:-:S02]  /*7a90*/  LEA R152, P3, R150, R25, 0x1 ;  /* 0x0000001996987211 */ /* 0x000fc400078608ff */
[-C--:B------:R-:W-:Y:S02]  /*7aa0*/  LEA R224, P5, R223, R25.reuse, 0x1 ;  /* 0x00000019dfe07211 */ /* 0x080fe400078a08ff */
[-C--:B------:R-:W-:Y:S01]  /*7ab0*/  LEA R234, P0, R233, R25.reuse, 0x1 ;  /* 0x00000019e9ea7211 */ /* 0x080fe200078008ff */
[----:B------:R1:W-:Y:S01]  /*7ac0*/  STL [R1+0xc], R152 ;  /* 0x00000c9801007387 */ /* 0x0003e20000100800 */
[-C--:B------:R-:W-:Y:S02]  /*7ad0*/  LEA.HI.X.SX32 R221, R221, R24.reuse, 0x1, P6 ;  /* 0x00000018dddd7211 */ /* 0x080fe400030f0eff */
[-C--:B------:R-:W-:Y:S02]  /*7ae0*/  LEA R246, P1, R245, R25.reuse, 0x1 ;  /* 0x00000019f5f67211 */ /* 0x080fe400078208ff */
[----:B------:R-:W-:Y:S02]  /*7af0*/  LEA R236, P6, R235, R25, 0x1 ;  /* 0x00000019ebec7211 */ /* 0x000fe400078c08ff */
[----:B------:R-:W-:-:S02]  /*7b00*/  LEA.HI.X.SX32 R243, R243, R24, 0x1, P2 ;  /* 0x00000018f3f37211 */ /* 0x000fc400010f0eff */
[-C--:B------:R-:W-:Y:S02]  /*7b10*/  LEA.HI.X.SX32 R223, R223, R24.reuse, 0x1, P5 ;  /* 0x00000018dfdf7211 */ /* 0x080fe400028f0eff */
[-C--:B------:R-:W-:Y:S02]  /*7b20*/  LEA.HI.X.SX32 R233, R233, R24.reuse, 0x1, P0 ;  /* 0x00000018e9e97211 */ /* 0x080fe400000f0eff */
[-C--:B0-----:R-:W-:Y:S02]  /*7b30*/  LEA R153, P2, R149, R25.reuse, 0x1 ;  /* 0x0000001995997211 */ /* 0x081fe400078408ff */
[----:B------:R-:W-:Y:S02]  /*7b40*/  LEA.HI.X.SX32 R245, R245, R24, 0x1, P1 ;  /* 0x00000018f5f57211 */ /* 0x000fe400008f0eff */
[-C--:B------:R-:W-:Y:S01]  /*7b50*/  LEA R238, P5, R237, R25.reuse, 0x1 ;  /* 0x00000019edee7211 */ /* 0x080fe200078a08ff */
[----:B------:R0:W-:Y:S01]  /*7b60*/  STL [R1+0x14], R153 ;  /* 0x0000149901007387 */ /* 0x0001e20000100800 */
[----:B------:R-:W-:-:S02]  /*7b70*/  LEA R248, P0, R247, R25, 0x1 ;  /* 0x00000019f7f87211 */ /* 0x000fc400078008ff */
[-C--:B------:R-:W-:Y:S02]  /*7b80*/  LEA.HI.X.SX32 R235, R235, R24.reuse, 0x1, P6 ;  /* 0x00000018ebeb7211 */ /* 0x080fe400030f0eff */
[-C--:B-1----:R-:W-:Y:S02]  /*7b90*/  LEA R152, P1, R148, R25.reuse, 0x1 ;  /* 0x0000001994987211 */ /* 0x082fe400078208ff */
[-C--:B------:R-:W-:Y:S02]  /*7ba0*/  LEA R250, P6, R249, R25.reuse, 0x1 ;  /* 0x00000019f9fa7211 */ /* 0x080fe400078c08ff */
[-C--:B------:R-:W-:Y:S01]  /*7bb0*/  LEA.HI.X.SX32 R237, R237, R24.reuse, 0x1, P5 ;  /* 0x00000018eded7211 */ /* 0x080fe200028f0eff */
[----:B------:R1:W-:Y:S01]  /*7bc0*/  STL [R1+0x1c], R152 ;  /* 0x00001c9801007387 */ /* 0x0003e20000100800 */
[----:B------:R-:W-:Y:S02]  /*7bd0*/  LEA.HI.X.SX32 R247, R247, R24, 0x1, P0 ;  /* 0x00000018f7f77211 */ /* 0x000fe400000f0eff */
[----:B------:R-:W-:-:S02]  /*7be0*/  LEA R252, P5, R251, R25, 0x1 ;  /* 0x00000019fbfc7211 */ /* 0x000fc400078a08ff */
[-C--:B0-----:R-:W-:Y:S02]  /*7bf0*/  LEA R153, P0, R147, R25.reuse, 0x1 ;  /* 0x0000001993997211 */ /* 0x081fe400078008ff */
[-C--:B------:R-:W-:Y:S02]  /*7c00*/  LEA.HI.X.SX32 R249, R249, R24.reuse, 0x1, P6 ;  /* 0x00000018f9f97211 */ /* 0x080fe400030f0eff */
[-C--:B------:R-:W-:Y:S01]  /*7c10*/  LEA.HI.X.SX32 R251, R251, R24.reuse, 0x1, P5 ;  /* 0x00000018fbfb7211 */ /* 0x080fe200028f0eff */
[----:B------:R0:W-:Y:S01]  /*7c20*/  STL [R1+0x24], R153 ;  /* 0x0000249901007387 */ /* 0x0001e20000100800 */
[CC--:B-1----:R-:W-:Y:S02]  /*7c30*/  LEA R152, P6, R146.reuse, R25.reuse, 0x1 ;  /* 0x0000001992987211 */ /* 0x0c2fe400078c08ff */
[----:B------:R-:W-:Y:S02]  /*7c40*/  LEA R154, P5, R145, R25, 0x1 ;  /* 0x00000019919a7211 */ /* 0x000fe400078a08ff */
[-C--:B------:R-:W-:Y:S01]  /*7c50*/  LEA.HI.X.SX32 R149, R149, R24.reuse, 0x1, P2 ;  /* 0x0000001895957211 */ /* 0x080fe200010f0eff */
[----:B------:R1:W-:Y:S01]  /*7c60*/  STL [R1+0x2c], R152 ;  /* 0x00002c9801007387 */ /* 0x0003e20000100800 */
[----:B------:R-:W-:-:S02]  /*7c70*/  LEA.HI.X.SX32 R146, R146, R24, 0x1, P6 ;  /* 0x0000001892927211 */ /* 0x000fc400030f0eff */
[-C--:B0-----:R-:W-:Y:S01]  /*7c80*/  LEA.HI.X.SX32 R153, R151, R24.reuse, 0x1, P4 ;  /* 0x0000001897997211 */ /* 0x081fe200020f0eff */
[----:B------:R-:W-:Y:S01]  /*7c90*/  STL [R1+0x34], R154 ;  /* 0x0000349a01007387 */ /* 0x000fe20000100800 */
[-C--:B------:R-:W-:Y:S02]  /*7ca0*/  LEA.HI.X.SX32 R151, R150, R24.reuse, 0x1, P3 ;  /* 0x0000001896977211 */ /* 0x080fe400018f0eff */
[CC--:B------:R-:W-:Y:S01]  /*7cb0*/  LEA R150, P3, R143.reuse, R25.reuse, 0x1 ;  /* 0x000000198f967211 */ /* 0x0c0fe200078608ff */
[----:B------:R-:W-:Y:S01]  /*7cc0*/  STL [R1], R153 ;  /* 0x0000009901007387 */ /* 0x000fe20000100800 */
[----:B-1----:R-:W-:Y:S02]  /*7cd0*/  LEA R152, P4, R144, R25, 0x1 ;  /* 0x0000001990987211 */ /* 0x002fe400078808ff */
[----:B------:R-:W-:-:S03]  /*7ce0*/  LEA.HI.X.SX32 R143, R143, R24, 0x1, P3 ;  /* 0x000000188f8f7211 */ /* 0x000fc600018f0eff */
[----:B------:R-:W-:Y:S04]  /*7cf0*/  STL [R1+0x3c], R152 ;  /* 0x00003c9801007387 */ /* 0x000fe80000100800 */
[----:B------:R0:W-:Y:S04]  /*7d00*/  STL [R1+0x8], R151 ;  /* 0x0000089701007387 */ /* 0x0001e80000100800 */
[----:B------:R1:W-:Y:S04]  /*7d10*/  STL [R1+0x44], R150 ;  /* 0x0000449601007387 */ /* 0x0003e80000100800 */
[----:B------:R2:W-:Y:S01]  /*7d20*/  STL [R1+0x10], R149 ;  /* 0x0000109501007387 */ /* 0x0005e20000100800 */
[----:B0-----:R-:W-:-:S02]  /*7d30*/  LEA R151, P2, R142, R25, 0x1 ;  /* 0x000000198e977211 */ /* 0x001fc400078408ff */
[----:B-1----:R-:W-:-:S03]  /*7d40*/  LEA.HI.X.SX32 R150, R148, R24, 0x1, P1 ;  /* 0x0000001894967211 */ /* 0x002fc600008f0eff */
[----:B------:R-:W-:Y:S01]  /*7d50*/  STL [R1+0x4c], R151 ;  /* 0x00004c9701007387 */ /* 0x000fe20000100800 */
[----:B------:R-:W-:Y:S02]  /*7d60*/  LEA.HI.X.SX32 R148, R147, R24, 0x1, P0 ;  /* 0x0000001893947211 */ /* 0x000fe400000f0eff */
[-C--:B--2---:R-:W-:Y:S01]  /*7d70*/  LEA R149, P1, R141, R25.reuse, 0x1 ;  /* 0x000000198d957211 */ /* 0x084fe200078208ff */
[----:B------:R-:W-:Y:S01]  /*7d80*/  STL [R1+0x18], R150 ;  /* 0x0000189601007387 */ /* 0x000fe20000100800 */
[----:B------:R-:W-:-:S03]  /*7d90*/  LEA R147, P0, R140, R25, 0x1 ;  /* 0x000000198c937211 */ /* 0x000fc600078008ff */
[----:B------:R-:W-:Y:S01]  /*7da0*/  STL [R1+0x54], R149 ;  /* 0x0000549501007387 */ /* 0x000fe20000100800 */
[----:B------:R-:W-:-:S03]  /*7db0*/  LEA.HI.X.SX32 R140, R140, R24, 0x1, P0 ;  /* 0x000000188c8c7211 */ /* 0x000fc600000f0eff */
[----:B------:R0:W-:Y:S04]  /*7dc0*/  STL [R1+0x20], R148 ;  /* 0x0000209401007387 */ /* 0x0001e80000100800 */
[----:B------:R1:W-:Y:S04]  /*7dd0*/  STL [R1+0x5c], R147 ;  /* 0x00005c9301007387 */ /* 0x0003e80000100800 */
[----:B------:R2:W-:Y:S01]  /*7de0*/  STL [R1+0x28], R146 ;  /* 0x0000289201007387 */ /* 0x0005e20000100800 */
[----:B0-----:R-:W-:Y:S02]  /*7df0*/  LEA R148, P6, R139, R25, 0x1 ;  /* 0x000000198b947211 */ /* 0x001fe400078c08ff */
        /* <DEDUP_REMOVED lines=107> */
[----:B------:R0:W-:Y:S01]  /*84b0*/  STL [R1+0x13c], R121 ;  /* 0x00013c7901007387 */ /* 0x0001e20000100800 */
[----:B--2---:R-:W-:-:S03]  /*84c0*/  LEA R118, P6, R72, R25, 0x1 ;  /* 0x0000001948767211 */ /* 0x004fc600078c08ff */
[----:B------:R1:W-:Y:S04]  /*84d0*/  STL [R1+0x108], R119 ;  /* 0x0001087701007387 */ /* 0x0003e80000100800 */
[----:B------:R2:W-:Y:S01]  /*84e0*/  STL [R1+0x144], R118 ;  /* 0x0001447601007387 */ /* 0x0005e20000100800 */
[----:B0-----:R-:W-:Y:S02]  /*84f0*/  LEA.HI.X.SX32 R121, R84, R24, 0x1, P5 ;  /* 0x0000001854797211 */ /* 0x001fe400028f0eff */
[----:B-1----:R-:W-:-:S03]  /*8500*/  LEA R119, P5, R70, R25, 0x1 ;  /* 0x0000001946777211 */ /* 0x002fc600078a08ff */
[----:B------:R0:W-:Y:S01]  /*8510*/  STL [R1+0x110], R121 ;  /* 0x0001107901007387 */ /* 0x0001e20000100800 */
[----:B--2---:R-:W-:-:S03]  /*8520*/  LEA.HI.X.SX32 R118, R82, R24, 0x1, P4 ;  /* 0x0000001852767211 */ /* 0x004fc600020f0eff */
[----:B------:R1:W-:Y:S04]  /*8530*/  STL [R1+0x14c], R119 ;  /* 0x00014c7701007387 */ /* 0x0003e80000100800 */
[----:B------:R2:W-:Y:S01]  /*8540*/  STL [R1+0x118], R118 ;  /* 0x0001187601007387 */ /* 0x0005e20000100800 */
[----:B0-----:R-:W-:Y:S02]  /*8550*/  LEA R121, P4, R68, R25, 0x1 ;  /* 0x0000001944797211 */ /* 0x001fe400078808ff */
        /* <DEDUP_REMOVED lines=65> */
[----:B0-----:R-:W-:Y:S01]  /*8970*/  LEA.HI.X.SX32 R121, R44, R24, 0x1, P1 ;  /* 0x000000182c797211 */ /* 0x001fe200008f0eff */
[----:B------:R-:W-:Y:S01]  /*8980*/  IMAD R44, R52, 0x2, R45 ;  /* 0x00000002342c7824 */ /* 0x000fe200078e022d */
[----:B-1----:R-:W-:-:S03]  /*8990*/  LEA R119, P1, R61, R25, 0x1 ;  /* 0x000000193d777211 */ /* 0x002fc600078208ff */
[----:B------:R0:W-:Y:S01]  /*89a0*/  STL [R1+0x1a0], R121 ;  /* 0x0001a07901007387 */ /* 0x0001e20000100800 */
[----:B--2---:R-:W-:-:S03]  /*89b0*/  LEA.HI.X.SX32 R118, R46, R24, 0x1, P0 ;  /* 0x000000182e767211 */ /* 0x004fc600000f0eff */
[----:B------:R1:W-:Y:S01]  /*89c0*/  STL [R1+0x1dc], R119 ;  /* 0x0001dc7701007387 */ /* 0x0003e20000100800 */
[----:B------:R-:W-:-:S03]  /*89d0*/  IMAD R46, R52, 0x2, R44 ;  /* 0x00000002342e7824 */ /* 0x000fc600078e022c */
[----:B------:R2:W-:Y:S01]  /*89e0*/  STL [R1+0x1a8], R118 ;  /* 0x0001a87601007387 */ /* 0x0005e20000100800 */
[----:B0-----:R-:W-:Y:S02]  /*89f0*/  LEA R121, P0, R63, R25, 0x1 ;  /* 0x000000193f797211 */ /* 0x001fe400078008ff */
[----:B-1----:R-:W-:-:S03]  /*8a00*/  LEA.HI.X.SX32 R119, R49, R24, 0x1, P6 ;  /* 0x0000001831777211 */ /* 0x002fc600030f0eff */
[----:B------:R0:W-:Y:S01]  /*8a10*/  STL [R1+0x1e4], R121 ;  /* 0x0001e47901007387 */ /* 0x0001e20000100800 */
[----:B--2---:R-:W-:-:S03]  /*8a20*/  LEA R118, P6, R65, R25, 0x1 ;  /* 0x0000001941767211 */ /* 0x004fc600078c08ff */
[----:B------:R1:W-:Y:S04]  /*8a30*/  STL [R1+0x1b0], R119 ;  /* 0x0001b07701007387 */ /* 0x0003e80000100800 */
[----:B------:R2:W-:Y:S01]  /*8a40*/  STL [R1+0x1ec], R118 ;  /* 0x0001ec7601007387 */ /* 0x0005e20000100800 */
[-C--:B0-----:R-:W-:Y:S01]  /*8a50*/  LEA.HI.X.SX32 R121, R53, R24.reuse, 0x1, P5 ;  /* 0x0000001835797211 */ /* 0x081fe200028f0eff */
[----:B------:R-:W-:Y:S01]  /*8a60*/  IMAD R53, R27, UR9, RZ ;  /* 0x000000091b357c24 */ /* 0x000fe2000f8e02ff */
[----:B------:R-:W-:Y:S01]  /*8a70*/  USHF.L.U32 UR9, UR9, 0x7, URZ ;  /* 0x0000000709097899 */ /* 0x000fe2000800063f */
[----:B-1----:R-:W-:Y:S02]  /*8a80*/  LEA R119, P5, R67, R25, 0x1 ;  /* 0x0000001943777211 */ /* 0x002fe400078a08ff */
[----:B------:R0:W-:Y:S01]  /*8a90*/  STL [R1+0x1b8], R121 ;  /* 0x0001b87901007387 */ /* 0x0001e20000100800 */
[----:B------:R-:W-:Y:S01]  /*8aa0*/  USHF.L.U32 UR45, UR9, 0x1, URZ ;  /* 0x00000001092d7899 */ /* 0x000fe2000800063f */
[----:B--2---:R-:W-:-:S02]  /*8ab0*/  LEA.HI.X.SX32 R118, R55, R24, 0x1, P4 ;  /* 0x0000001837767211 */ /* 0x004fc400020f0eff */
[----:B------:R1:W-:Y:S01]  /*8ac0*/  STL [R1+0x1f4], R119 ;  /* 0x0001f47701007387 */ /* 0x0003e20000100800 */
[----:B------:R-:W-:-:S03]  /*8ad0*/  CS2R R54, SRZ ;  /* 0x0000000000367805 */ /* 0x000fc6000001ff00 */
[----:B------:R2:W-:Y:S01]  /*8ae0*/  STL [R1+0x1c0], R118 ;  /* 0x0001c07601007387 */ /* 0x0005e20000100800 */
[----:B0-----:R-:W-:Y:S02]  /*8af0*/  LEA R121, P4, R69, R25, 0x1 ;  /* 0x0000001945797211 */ /* 0x001fe400078808ff */
[----:B-1----:R-:W-:-:S03]  /*8b00*/  LEA.HI.X.SX32 R119, R57, R24, 0x1, P3 ;  /* 0x0000001839777211 */ /* 0x002fc600018f0eff */
[----:B------:R0:W-:Y:S01]  /*8b10*/  STL [R1+0x1fc], R121 ;  /* 0x0001fc7901007387 */ /* 0x0001e20000100800 */
[----:B------:R-:W-:Y:S02]  /*8b20*/  CS2R R56, SRZ ;  /* 0x0000000000387805 */ /* 0x000fe4000001ff00 */
[----:B--2---:R-:W-:Y:S01]  /*8b30*/  LEA R118, P3, R71, R25, 0x1 ;  /* 0x0000001947767211 */ /* 0x004fe200078608ff */
[----:B------:R1:W-:Y:S04]  /*8b40*/  STL [R1+0x1c8], R119 ;  /* 0x0001c87701007387 */ /* 0x0003e80000100800 */
[----:B------:R2:W-:Y:S01]  /*8b50*/  STL [R1+0x204], R118 ;  /* 0x0002047601007387 */ /* 0x0005e20000100800 */
[----:B0-----:R-:W-:Y:S02]  /*8b60*/  LEA.HI.X.SX32 R121, R59, R24, 0x1, P2 ;  /* 0x000000183b797211 */ /* 0x001fe400010f0eff */
[----:B------:R-:W-:-:S02]  /*8b70*/  CS2R R58, SRZ ;  /* 0x00000000003a7805 */ /* 0x000fc4000001ff00 */
[----:B-1----:R-:W-:Y:S01]  /*8b80*/  LEA R119, P2, R73, R25, 0x1 ;  /* 0x0000001949777211 */ /* 0x002fe200078408ff */
[----:B------:R0:W-:Y:S01]  /*8b90*/  STL [R1+0x1d0], R121 ;  /* 0x0001d07901007387 */ /* 0x0001e20000100800 */
[----:B--2---:R-:W-:-:S03]  /*8ba0*/  LEA.HI.X.SX32 R118, R61, R24, 0x1, P1 ;  /* 0x000000183d767211 */ /* 0x004fc600008f0eff */
        /* <DEDUP_REMOVED lines=31> */
[----:B------:R-:W-:Y:S01]  /*8da0*/  LEA R25, P2, R47, UR12, 0x1 ;  /* 0x0000000c2f197c11 */ /* 0x000fe2000f8408ff */
[----:B------:R-:W-:Y:S01]  /*8db0*/  USGXT.U32 UR12, UR8, 0xe ;  /* 0x0000000e080c789a */ /* 0x000fe20008000000 */
[----:B------:R-:W-:Y:S01]  /*8dc0*/  CS2R R72, SRZ ;  /* 0x0000000000487805 */ /* 0x000fe2000001ff00 */
[----:B------:R2:W-:Y:S01]  /*8dd0*/  STL [R1+0x208], R118 ;  /* 0x0002087601007387 */ /* 0x0005e20000100800 */
[----:B------:R-:W-:Y:S01]  /*8de0*/  USHF.R.S32.HI UR8, URZ, 0x1f, UR9 ;  /* 0x0000001f3f087899 */ /* 0x000fe20008011409 */
[-C--:B0-----:R-:W-:Y:S02]  /*8df0*/  LEA.HI.X.SX32 R121, R75, R24.reuse, 0x1, P1 ;  /* 0x000000184b797211 */ /* 0x081fe400008f0eff */
[----:B------:R-:W-:Y:S01]  /*8e00*/  CS2R R74, SRZ ;  /* 0x00000000004a7805 */ /* 0x000fe2000001ff00 */
[----:B------:R-:W-:Y:S01]  /*8e10*/  USHF.L.U64.HI UR18, UR9, 0x1, UR8 ;  /* 0x0000000109127899 */ /* 0x000fe20008010208 */
[----:B-1----:R-:W-:Y:S01]  /*8e20*/  LEA.HI.X.SX32 R119, R79, R24, 0x1, P0 ;  /* 0x000000184f777211 */ /* 0x002fe200000f0eff */
[----:B------:R0:W-:Y:S01]  /*8e30*/  STL [R1+0x210], R121 ;  /* 0x0002107901007387 */ /* 0x0001e20000100800 */
[----:B------:R-:W-:-:S02]  /*8e40*/  CS2R R78, SRZ ;  /* 0x00000000004e7805 */ /* 0x000fc4000001ff00 */
[----:B--2---:R-:W-:Y:S01]  /*8e50*/  LEA.HI.X.SX32 R118, R81, R24, 0x1, P6 ;  /* 0x0000001851767211 */ /* 0x004fe200030f0eff */
[----:B------:R1:W-:Y:S01]  /*8e60*/  STL [R1+0x218], R119 ;  /* 0x0002187701007387 */ /* 0x0003e20000100800 */
[----:B------:R-:W-:-:S03]  /*8e70*/  CS2R R80, SRZ ;  /* 0x0000000000507805 */ /* 0x000fc6000001ff00 */
[----:B------:R2:W-:Y:S01]  /*8e80*/  STL [R1+0x220], R118 ;  /* 0x0002207601007387 */ /* 0x0005e20000100800 */
[-C--:B0-----:R-:W-:Y:S02]  /*8e90*/  LEA.HI.X.SX32 R121, R83, R24.reuse, 0x1, P5 ;  /* 0x0000001853797211 */ /* 0x081fe400028f0eff */
[----:B------:R-:W-:Y:S02]  /*8ea0*/  CS2R R82, SRZ ;  /* 0x0000000000527805 */ /* 0x000fe4000001ff00 */
[-C--:B-1----:R-:W-:Y:S01]  /*8eb0*/  LEA.HI.X.SX32 R119, R85, R24.reuse, 0x1, P4 ;  /* 0x0000001855777211 */ /* 0x082fe200020f0eff */
[----:B------:R0:W-:Y:S01]  /*8ec0*/  STL [R1+0x42c], R121 ;  /* 0x00042c7901007387 */ /* 0x0001e20000100800 */
[----:B------:R-:W-:Y:S02]  /*8ed0*/  CS2R R84, SRZ ;  /* 0x0000000000547805 */ /* 0x000fe4000001ff00 */
[----:B--2---:R-:W-:Y:S01]  /*8ee0*/  LEA.HI.X.SX32 R118, R87, R24, 0x1, P3 ;  /* 0x0000001857767211 */ /* 0x004fe200018f0eff */
[----:B------:R1:W-:Y:S01]  /*8ef0*/  STL [R1+0x434], R119 ;  /* 0x0004347701007387 */ /* 0x0003e20000100800 */
[----:B------:R-:W-:Y:S01]  /*8f00*/  LEA.HI.X.SX32 R24, R47, UR13, 0x1, P2 ;  /* 0x0000000d2f187c11 */ /* 0x000fe200090f0eff */
[----:B------:R-:W-:Y:S01]  /*8f10*/  IMAD R47, R52, 0x2, R46 ;  /* 0x00000002342f7824 */ /* 0x000fe200078e022e */
[----:B------:R-:W-:Y:S01]  /*8f20*/  UIADD3 UR13, UP0, UR12, 0x80, URZ ;  /* 0x000000800c0d7890 */ /* 0x000fe2000ff1e03f */
[----:B------:R2:W-:Y:S01]  /*8f30*/  STL [R1+0x238], R118 ;  /* 0x0002387601007387 */ /* 0x0005e20000100800 */
[----:B------:R-:W-:-:S02]  /*8f40*/  CS2R R86, SRZ ;  /* 0x0000000000567805 */ /* 0x000fc4000001ff00 */
[-C--:B0-----:R-:W-:Y:S01]  /*8f50*/  LEA R121, P3, R26, R25.reuse, 0x1 ;  /* 0x000000191a797211 */ /* 0x081fe200078608ff */
[----:B------:R-:W-:Y:S01]  /*8f60*/  IMAD R48, R52, 0x2, R47 ;  /* 0x0000000234307824 */ /* 0x000fe200078e022f */
[----:B------:R-:W-:Y:S01]  /*8f70*/  UIADD3.X UR9, UR5, 0x40000040, URZ, UP0, !UPT ;  /* 0x4000004005097890 */ /* 0x000fe200087fe43f */
[-C--:B-1----:R-:W-:Y:S02]  /*8f80*/  LEA R119, P5, R50, R25.reuse, 0x1 ;  /* 0x0000001932777211 */ /* 0x082fe400078a08ff */
[----:B------:R0:W-:Y:S01]  /*8f90*/  STL [R1+0x240], R121 ;  /* 0x0002407901007387 */ /* 0x0001e20000100800 */
[----:B------:R-:W-:Y:S01]  /*8fa0*/  IMAD R49, R52, 0x2, R48 ;  /* 0x0000000234317824 */ /* 0x000fe200078e0230 */
[----:B------:R-:W-:Y:S01]  /*8fb0*/  UMOV UR8, UR13 ;  /* 0x0000000d00087c82 */ /* 0x000fe20008000000 */
[----:B--2---:R-:W-:Y:S01]  /*8fc0*/  LEA R118, P4, R77, R25, 0x1 ;  /* 0x000000194d767211 */ /* 0x004fe200078808ff */
[----:B------:R1:W-:Y:S01]  /*8fd0*/  STL [R1+0x248], R119 ;  /* 0x0002487701007387 */ /* 0x0003e20000100800 */
[----:B------:R-:W-:-:S02]  /*8fe0*/  UIADD3.64 UR20, UR8, 0x80, URZ ;  /* 0x0000008008147897 */ /* 0x000fc4000fffe03f */
[----:B------:R-:W-:Y:S01]  /*8ff0*/  UIADD3.64 UR24, UR8, 0x100, URZ ;  /* 0x0000010008187897 */ /* 0x000fe2000fffe03f */
[----:B------:R2:W-:Y:S01]  /*9000*/  STL [R1+0x250], R118 ;  /* 0x0002507601007387 */ /* 0x0005e20000100800 */
[----:B------:R-:W-:Y:S01]  /*9010*/  UIADD3.64 UR28, UR8, 0x180, URZ ;  /* 0x00000180081c7897 */ /* 0x000fe2000fffe03f */
[-C--:B0-----:R-:W-:Y:S01]  /*9020*/  LEA R121, P0, R28, R25.reuse, 0x1 ;  /* 0x000000191c797211 */ /* 0x081fe200078008ff */
[----:B------:R-:W-:Y:S02]  /*9030*/  UIADD3.64 UR32, UR8, 0x200, URZ ;  /* 0x0000020008207897 */ /* 0x000fe4000fffe03f */
[----:B------:R-:W-:Y:S01]  /*9040*/  UIADD3.64 UR36, UR8, 0x280, URZ ;  /* 0x0000028008247897 */ /* 0x000fe2000fffe03f */
[-C--:B-1----:R-:W-:Y:S01]  /*9050*/  LEA R119, P1, R29, R25.reuse, 0x1 ;  /* 0x000000191d777211 */ /* 0x082fe200078208ff */
[----:B------:R0:W-:Y:S01]  /*9060*/  STL [R1+0x258], R121 ;  /* 0x0002587901007387 */ /* 0x0001e20000100800 */
[----:B------:R-:W-:Y:S01]  /*9070*/  UIADD3.64 UR40, UR8, 0x300, URZ ;  /* 0x0000030008287897 */ /* 0x000fe2000fffe03f */
[----:B--2---:R-:W-:-:S02]  /*9080*/  LEA R118, P2, R30, R25, 0x1 ;  /* 0x000000191e767211 */ /* 0x004fc400078408ff */
        /* <DEDUP_REMOVED lines=13> */
[----:B------:R-:W-:Y:S02]  /*9160*/  CS2R R76, SRZ ;  /* 0x00000000004c7805 */ /* 0x000fe4000001ff00 */
[-C--:B--2---:R-:W-:Y:S01]  /*9170*/  LEA R118, P4, R33, R25.reuse, 0x1 ;  /* 0x0000001921767211 */ /* 0x084fe200078808ff */
[----:B------:R1:W-:Y:S04]  /*9180*/  STL [R1+0x24c], R119 ;  /* 0x00024c7701007387 */ /* 0x0003e80000100800 */
[----:B------:R2:W-:Y:S01]  /*9190*/  STL [R1+0x280], R118 ;  /* 0x0002807601007387 */ /* 0x0005e20000100800 */
[----:B0-----:R-:W-:Y:S02]  /*91a0*/  LEA.HI.X.SX32 R121, R28, R24, 0x1, P0 ;  /* 0x000000181c797211 */ /* 0x001fe400000f0eff */
[----:B-1----:R-:W-:-:S03]  /*91b0*/  LEA R119, P0, R34, R25, 0x1 ;  /* 0x0000001922777211 */ /* 0x002fc600078008ff */
[----:B------:R0:W-:Y:S01]  /*91c0*/  STL [R1+0x254], R121 ;  /* 0x0002547901007387 */ /* 0x0001e20000100800 */
[----:B--2---:R-:W-:-:S03]  /*91d0*/  LEA.HI.X.SX32 R118, R29, R24, 0x1, P1 ;  /* 0x000000181d767211 */ /* 0x004fc600008f0eff */
[----:B------:R1:W-:Y:S01]  /*91e0*/  STL [R1+0x288], R119 ;  /* 0x0002887701007387 */ /* 0x0003e20000100800 */
[----:B------:R-:W-:-:S03]  /*91f0*/  IMAD R29, R52, 0x2, R50 ;  /* 0x00000002341d7824 */ /* 0x000fc600078e0232 */
[----:B------:R2:W-:Y:S01]  /*9200*/  STL [R1+0x25c], R118 ;  /* 0x00025c7601007387 */ /* 0x0005e20000100800 */
[----:B------:R-:W-:Y:S01]  /*9210*/  IMAD R28, R52, 0x2, R29 ;  /* 0x00000002341c7824 */ /* 0x000fe200078e021d */
        /* <DEDUP_REMOVED lines=14> */
[----:B0-----:R-:W-:-:S03]  /*9300*/  LEA R121, P5, R38, R25, 0x1 ;  /* 0x0000001926797211 */ /* 0x001fc600078a08ff */
[C---:B------:R-:W-:Y:S01]  /*9310*/  IMAD R30, R52.reuse, 0x2, R31 ;  /* 0x00000002341e7824 */ /* 0x040fe200078e021f */
[-C--:B-1----:R-:W-:Y:S01]  /*9320*/  LEA.HI.X.SX32 R119, R33, R24.reuse, 0x1, P4 ;  /* 0x0000001821777211 */ /* 0x082fe200020f0eff */
[----:B------:R0:W-:Y:S02]  /*9330*/  STL [R1+0x2a8], R121 ;  /* 0x0002a87901007387 */ /* 0x0001e40000100800 */
[----:B------:R-:W-:Y:S01]  /*9340*/  IMAD R51, R52, 0x2, R30 ;  /* 0x0000000234337824 */ /* 0x000fe200078e021e */
[----:B--2---:R-:W-:Y:S01]  /*9350*/  LEA R118, P4, R39, R25, 0x1 ;  /* 0x0000001927767211 */ /* 0x004fe200078808ff */
[----:B------:R1:W-:Y:S04]  /*9360*/  STL [R1+0x27c], R119 ;  /* 0x00027c7701007387 */ /* 0x0003e80000100800 */
[----:B------:R2:W-:Y:S01]  /*9370*/  STL [R1+0x2b0], R118 ;  /* 0x0002b07601007387 */ /* 0x0005e20000100800 */
[----:B0-----:R-:W-:-:S02]  /*9380*/  LEA.HI.X.SX32 R121, R34, R24, 0x1, P0 ;  /* 0x0000001822797211 */ /* 0x001fc400000f0eff */
        /* <DEDUP_REMOVED lines=8> */
[----:B------:R-:W-:Y:S01]  /*9410*/  IMAD R36, R52, 0x2, R51 ;  /* 0x0000000234247824 */ /* 0x000fe200078e0233 */
[----:B--2---:R-:W-:Y:S02]  /*9420*/  LEA R118, P2, R42, R25, 0x1 ;  /* 0x000000192a767211 */ /* 0x004fe400078408ff */
[----:B------:R1:W-:Y:S01]  /*9430*/  STL [R1+0x294], R119 ;  /* 0x0002947701007387 */ /* 0x0003e20000100800 */
[----:B------:R-:W-:-:S03]  /*9440*/  IMAD R35, R52, 0x2, R36 ;  /* 0x0000000234237824 */ /* 0x000fc600078e0224 */
        /* <DEDUP_REMOVED lines=15> */
[----:B------:R1:W-:Y:S02]  /*9540*/  STL [R1+0x2ac], R119 ;  /* 0x0002ac7701007387 */ /* 0x0003e40000100800 */
[----:B------:R-:W-:Y:S02]  /*9550*/  IMAD R39, R52, 0x2, R37 ;  /* 0x0000000234277824 */ /* 0x000fe400078e0225 */
[----:B------:R2:W-:Y:S01]  /*9560*/  STL [R1+0x2e0], R118 ;  /* 0x0002e07601007387 */ /* 0x0005e20000100800 */
[----:B0-----:R-:W-:-:S02]  /*9570*/  LEA.HI.X.SX32 R121, R40, R24, 0x1, P0 ;  /* 0x0000001828797211 */ /* 0x001fc400000f0eff */
[----:B-1----:R-:W-:-:S03]  /*9580*/  LEA R119, P0, R53, R25, 0x1 ;  /* 0x0000001935777211 */ /* 0x002fc600078008ff */
[----:B------:R0:W-:Y:S01]  /*9590*/  STL [R1+0x2b4], R121 ;  /* 0x0002b47901007387 */ /* 0x0001e20000100800 */
[----:B--2---:R-:W-:-:S03]  /*95a0*/  LEA.HI.X.SX32 R118, R41, R24, 0x1, P1 ;  /* 0x0000001829767211 */ /* 0x004fc600008f0eff */
[----:B------:R1:W-:Y:S04]  /*95b0*/  STL [R1+0x424], R119 ;  /* 0x0004247701007387 */ /* 0x0003e80000100800 */
[----:B------:R2:W-:Y:S01]  /*95c0*/  STL [R1+0x2bc], R118 ;  /* 0x0002bc7601007387 */ /* 0x0005e20000100800 */
[-C--:B0-----:R-:W-:Y:S02]  /*95d0*/  LEA.HI.X.SX32 R121, R42, R24.reuse, 0x1, P2 ;  /* 0x000000182a797211 */ /* 0x081fe400010f0eff */
[----:B-1----:R-:W-:-:S03]  /*95e0*/  LEA.HI.X.SX32 R119, R43, R24, 0x1, P3 ;  /* 0x000000182b777211 */ /* 0x002fc600018f0eff */
[----:B------:R0:W-:Y:S01]  /*95f0*/  STL [R1+0x2c4], R121 ;  /* 0x0002c47901007387 */ /* 0x0001e20000100800 */
[----:B------:R-:W-:Y:S02]  /*9600*/  CS2R R42, SRZ ;  /* 0x00000000002a7805 */ /* 0x000fe4000001ff00 */
[-C--:B--2---:R-:W-:Y:S01]  /*9610*/  LEA.HI.X.SX32 R118, R45, R24.reuse, 0x1, P5 ;  /* 0x000000182d767211 */ /* 0x084fe200028f0eff */
[----:B------:R1:W-:Y:S04]  /*9620*/  STL [R1+0x2cc], R119 ;  /* 0x0002cc7701007387 */ /* 0x0003e80000100800 */
[----:B------:R2:W-:Y:S01]  /*9630*/  STL [R1+0x2d4], R118 ;  /* 0x0002d47601007387 */ /* 0x0005e20000100800 */
[----:B0-----:R-:W-:Y:S02]  /*9640*/  LEA.HI.X.SX32 R121, R44, R24, 0x1, P4 ;  /* 0x000000182c797211 */ /* 0x001fe400020f0eff */
[----:B------:R-:W-:-:S02]  /*9650*/  CS2R R44, SRZ ;  /* 0x00000000002c7805 */ /* 0x000fc4000001ff00 */
[-C--:B-1----:R-:W-:Y:S01]  /*9660*/  LEA R119, P1, R46, R25.reuse, 0x1 ;  /* 0x000000192e777211 */ /* 0x082fe200078208ff */
[----:B------:R0:W-:Y:S01]  /*9670*/  STL [R1+0x2dc], R121 ;  /* 0x0002dc7901007387 */ /* 0x0001e20000100800 */
[----:B--2---:R-:W-:-:S03]  /*9680*/  LEA R118, P2, R47, R25, 0x1 ;  /* 0x000000192f767211 */ /* 0x004fc600078408ff */
[----:B------:R1:W-:Y:S04]  /*9690*/  STL [R1+0x2e8], R119 ;  /* 0x0002e87701007387 */ /* 0x0003e80000100800 */
[----:B------:R2:W-:Y:S01]  /*96a0*/  STL [R1+0x2f0], R118 ;  /* 0x0002f07601007387 */ /* 0x0005e20000100800 */
[-C--:B0-----:R-:W-:Y:S02]  /*96b0*/  LEA.HI.X.SX32 R121, R53, R24.reuse, 0x1, P0 ;  /* 0x0000001835797211 */ /* 0x081fe400000f0eff */
[----:B-1----:R-:W-:-:S03]  /*96c0*/  LEA.HI.X.SX32 R119, R46, R24, 0x1, P1 ;  /* 0x000000182e777211 */ /* 0x002fc600008f0eff */
[----:B------:R0:W-:Y:S01]  /*96d0*/  STL [R1+0x420], R121 ;  /* 0x0004207901007387 */ /* 0x0001e20000100800 */
[----:B--2---:R-:W-:-:S03]  /*96e0*/  LEA.HI.X.SX32 R118, R47, R24, 0x1, P2 ;  /* 0x000000182f767211 */ /* 0x004fc600010f0eff */
[----:B------:R1:W-:Y:S01]  /*96f0*/  STL [R1+0x2e4], R119 ;  /* 0x0002e47701007387 */ /* 0x0003e20000100800 */
[----:B------:R-:W-:-:S03]  /*9700*/  CS2R R46, SRZ ;  /* 0x00000000002e7805 */ /* 0x000fc6000001ff00 */
[----:B------:R2:W-:Y:S01]  /*9710*/  STL [R1+0x2ec], R118 ;  /* 0x0002ec7601007387 */ /* 0x0005e20000100800 */
[-C--:B0-----:R-:W-:Y:S02]  /*9720*/  LEA R121, P0, R48, R25.reuse, 0x1 ;  /* 0x0000001930797211 */ /* 0x081fe400078008ff */
[----:B-1----:R-:W-:-:S03]  /*9730*/  LEA R119, P1, R49, R25, 0x1 ;  /* 0x0000001931777211 */ /* 0x002fc600078208ff */
[----:B------:R0:W-:Y:S01]  /*9740*/  STL [R1+0x2f8], R121 ;  /* 0x0002f87901007387 */ /* 0x0001e20000100800 */
[----:B--2---:R-:W-:-:S03]  /*9750*/  LEA R118, P2, R26, R25, 0x1 ;  /* 0x000000191a767211 */ /* 0x004fc600078408ff */
[----:B------:R1:W-:Y:S04]  /*9760*/  STL [R1+0x300], R119 ;  /* 0x0003007701007387 */ /* 0x0003e80000100800 */
[----:B------:R2:W-:Y:S01]  /*9770*/  STL [R1+0x308], R118 ;  /* 0x0003087601007387 */ /* 0x0005e20000100800 */
[-C--:B0-----:R-:W-:Y:S02]  /*9780*/  LEA.HI.X.SX32 R121, R48, R24.reuse, 0x1, P0 ;  /* 0x0000001830797211 */ /* 0x081fe400000f0eff */
[----:B-1----:R-:W-:-:S03]  /*9790*/  LEA.HI.X.SX32 R119, R49, R24, 0x1, P1 ;  /* 0x0000001831777211 */ /* 0x002fc600008f0eff */
[----:B------:R0:W-:Y:S01]  /*97a0*/  STL [R1+0x2f4], R121 ;  /* 0x0002f47901007387 */ /* 0x0001e20000100800 */
[----:B------:R-:W-:Y:S02]  /*97b0*/  CS2R R48, SRZ ;  /* 0x0000000000307805 */ /* 0x000fe4000001ff00 */
[----:B--2---:R-:W-:Y:S01]  /*97c0*/  LEA.HI.X.SX32 R118, R26, R24, 0x1, P2 ;  /* 0x000000181a767211 */ /* 0x004fe200010f0eff */
[----:B------:R1:W-:Y:S01]  /*97d0*/  STL [R1+0x2fc], R119 ;  /* 0x0002fc7701007387 */ /* 0x0003e20000100800 */
[----:B------:R-:W-:-:S03]  /*97e0*/  IMAD R26, R52, 0x2, R39 ;  /* 0x00000002341a7824 */ /* 0x000fc600078e0227 */
[----:B------:R2:W-:Y:S01]  /*97f0*/  STL [R1+0x304], R118 ;  /* 0x0003047601007387 */ /* 0x0005e20000100800 */
[----:B------:R-:W-:Y:S01]  /*9800*/  IMAD R41, R52, 0x2, R26 ;  /* 0x0000000234297824 */ /* 0x000fe200078e021a */
        /* <DEDUP_REMOVED lines=28> */
[----:B0-----:R-:W-:-:S03]  /*99d0*/  LEA R121, P0, R51, R25, 0x1 ;  /* 0x0000001933797211 */ /* 0x001fc600078008ff */
[----:B------:R-:W-:Y:S01]  /*99e0*/  IMAD R29, R52, 0x2, R32 ;  /* 0x00000002341d7824 */ /* 0x000fe200078e0220 */
[-C--:B-1----:R-:W-:Y:S01]  /*99f0*/  LEA R119, P1, R36, R25.reuse, 0x1 ;  /* 0x0000001924777211 */ /* 0x082fe200078208ff */
[----:B------:R0:W-:Y:S01]  /*9a00*/  STL [R1+0x340], R121 ;  /* 0x0003407901007387 */ /* 0x0001e20000100800 */
[----:B--2---:R-:W-:-:S03]  /*9a10*/  LEA R118, P2, R35, R25, 0x1 ;  /* 0x0000001923767211 */ /* 0x004fc600078408ff */
[----:B------:R1:W-:Y:S04]  /*9a20*/  STL [R1+0x348], R119 ;  /* 0x0003487701007387 */ /* 0x0003e80000100800 */
[----:B------:R2:W-:Y:S01]  /*9a30*/  STL [R1+0x350], R118 ;  /* 0x0003507601007387 */ /* 0x0005e20000100800 */
[-C--:B0-----:R-:W-:Y:S02]  /*9a40*/  LEA.HI.X.SX32 R121, R51, R24.reuse, 0x1, P0 ;  /* 0x0000001833797211 */ /* 0x081fe400000f0eff */
[----:B------:R-:W-:Y:S02]  /*9a50*/  CS2R R50, SRZ ;  /* 0x0000000000327805 */ /* 0x000fe4000001ff00 */
[-C--:B-1----:R-:W-:Y:S01]  /*9a60*/  LEA.HI.X.SX32 R119, R36, R24.reuse, 0x1, P1 ;  /* 0x0000001824777211 */ /* 0x082fe200008f0eff */
        /* <DEDUP_REMOVED lines=45> */
[----:B------:R-:W-:Y:S01]  /*9d40*/  IMAD R28, R52, 0x2, R37 ;  /* 0x00000002341c7824 */ /* 0x000fe200078e0225 */
[----:B--2---:R-:W-:Y:S02]  /*9d50*/  LEA.HI.X.SX32 R118, R40, R24, 0x1, P2 ;  /* 0x0000001828767211 */ /* 0x004fe400010f0eff */
        /* <DEDUP_REMOVED lines=28> */
[----:B------:R1:W-:Y:S04]  /*9f20*/  STL [R1+0x3bc], R119 ;  /* 0x0003bc7701007387 */ /* 0x0003e80000100800 */
        /* <DEDUP_REMOVED lines=26> */
[----:B------:R-:W-:Y:S01]  /*a0d0*/  IMAD R28, R52, 0x2, R32 ;  /* 0x00000002341c7824 */ /* 0x000fe200078e0220 */
[----:B--2---:R-:W-:-:S02]  /*a0e0*/  LEA.HI.X.SX32 R118, R29, R24, 0x1, P2 ;  /* 0x000000181d767211 */ /* 0x004fc400010f0eff */
        /* <DEDUP_REMOVED lines=15> */
[----:B------:R1:W-:Y:S04]  /*a1e0*/  STL [R1+0x404], R119 ;  /* 0x0004047701007387 */ /* 0x0003e80000100800 */
[----:B------:R2:W-:Y:S01]  /*a1f0*/  STL [R1+0x40c], R118 ;  /* 0x00040c7601007387 */ /* 0x0005e20000100800 */
[-C--:B0-----:R-:W-:Y:S02]  /*a200*/  LEA R121, P2, R29, R25.reuse, 0x1 ;  /* 0x000000191d797211 */ /* 0x081fe400078408ff */
[----:B-1----:R-:W-:-:S02]  /*a210*/  LEA R119, P0, R32, R25, 0x1 ;  /* 0x0000001920777211 */ /* 0x002fc400078008ff */
[----:B--2---:R-:W-:-:S03]  /*a220*/  LEA R118, P1, R28, R25, 0x1 ;  /* 0x000000191c767211 */ /* 0x004fc600078208ff */
[----:B------:R0:W-:Y:S04]  /*a230*/  STL [R1+0x414], R119 ;  /* 0x0004147701007387 */ /* 0x0001e80000100800 */
[----:B------:R1:W-:Y:S04]  /*a240*/  STL [R1+0x418], R118 ;  /* 0x0004187601007387 */ /* 0x0003e80000100800 */
[----:B------:R2:W-:Y:S01]  /*a250*/  STL [R1+0x41c], R121 ;  /* 0x00041c7901007387 */ /* 0x0005e20000100800 */
[----:B0-----:R-:W-:Y:S02]  /*a260*/  LEA R119, P3, R52, R25, 0x1 ;  /* 0x0000001934777211 */ /* 0x001fe400078608ff */
        /* <DEDUP_REMOVED lines=8> */
[----:B-1----:R-:W-:Y:S01]  /*a2f0*/  LEA.HI.X.SX32 R118, R52, R24, 0x1, P3 ;  /* 0x0000001834767211 */ /* 0x002fe200018f0eff */
[----:B------:R0:W-:Y:S01]  /*a300*/  STL [R1+0x230], R119 ;  /* 0x0002307701007387 */ /* 0x0001e20000100800 */
[----:B------:R-:W-:Y:S02]  /*a310*/  CS2R R24, SRZ ;  /* 0x0000000000187805 */ /* 0x000fe4000001ff00 */
[----:B------:R-:W-:Y:S02]  /*a320*/  CS2R R52, SRZ ;  /* 0x0000000000347805 */ /* 0x000fe4000001ff00 */
[C---:B--2---:R-:W-:Y:S01]  /*a330*/  LOP3.LUT R121, R27.reuse, 0x6, RZ, 0xfc, !PT ;  /* 0x000000061b797812 */ /* 0x044fe200078efcff */
[----:B------:R1:W-:Y:S01]  /*a340*/  STL [R1+0x228], R118 ;  /* 0x0002287601007387 */ /* 0x0003e20000100800 */
[C---:B------:R-:W-:Y:S02]  /*a350*/  LOP3.LUT R121, R27.reuse, 0xc, RZ, 0xfc, !PT ;  /* 0x0000000c1b797812 */ /* 0x040fe400078efcff */
[----:B------:R-:W-:-:S02]  /*a360*/  LOP3.LUT R121, R27, 0x12, RZ, 0xfc, !PT ;  /* 0x000000121b797812 */ /* 0x000fc400078efcff */
[C---:B------:R-:W-:Y:S02]  /*a370*/  LOP3.LUT R121, R27.reuse, 0x18, RZ, 0xfc, !PT ;  /* 0x000000181b797812 */ /* 0x040fe400078efcff */
[C---:B0-----:R-:W-:Y:S02]  /*a380*/  LOP3.LUT R119, R27.reuse, 0x2, RZ, 0xfc, !PT ;  /* 0x000000021b777812 */ /* 0x041fe400078efcff */
[C---:B------:R-:W-:Y:S02]  /*a390*/  LOP3.LUT R119, R27.reuse, 0x8, RZ, 0xfc, !PT ;  /* 0x000000081b777812 */ /* 0x040fe400078efcff */
[C---:B-1----:R-:W-:Y:S02]  /*a3a0*/  LOP3.LUT R118, R27.reuse, 0x4, RZ, 0xfc, !PT ;  /* 0x000000041b767812 */ /* 0x042fe400078efcff */
[C---:B------:R-:W-:Y:S02]  /*a3b0*/  LOP3.LUT R118, R27.reuse, 0xa, RZ, 0xfc, !PT ;  /* 0x0000000a1b767812 */ /* 0x040fe400078efcff */
[----:B------:R-:W-:-:S02]  /*a3c0*/  LOP3.LUT R118, R27, 0x10, RZ, 0xfc, !PT ;  /* 0x000000101b767812 */ /* 0x000fc400078efcff */
[C---:B------:R-:W-:Y:S02]  /*a3d0*/  LOP3.LUT R118, R27.reuse, 0x16, RZ, 0xfc, !PT ;  /* 0x000000161b767812 */ /* 0x040fe400078efcff */
[C---:B------:R-:W-:Y:S02]  /*a3e0*/  LOP3.LUT R118, R27.reuse, 0x1c, RZ, 0xfc, !PT ;  /* 0x0000001c1b767812 */ /* 0x040fe400078efcff */
[C---:B------:R-:W-:Y:S02]  /*a3f0*/  LOP3.LUT R118, R27.reuse, 0x22, RZ, 0xfc, !PT ;  /* 0x000000221b767812 */ /* 0x040fe400078efcff */
[C---:B------:R-:W-:Y:S02]  /*a400*/  LOP3.LUT R118, R27.reuse, 0x28, RZ, 0xfc, !PT ;  /* 0x000000281b767812 */ /* 0x040fe400078efcff */
        /* <DEDUP_REMOVED lines=28> */
[----:B------:R-:W-:Y:S02]  /*a5d0*/  SHF.R.S32.HI R118, RZ, 0x7, R120 ;  /* 0x00000007ff767819 */ /* 0x000fe40000011478 */
[C---:B------:R-:W-:Y:S02]  /*a5e0*/  LOP3.LUT R119, R27.reuse, 0x62, RZ, 0xfc, !PT ;  /* 0x000000621b777812 */ /* 0x040fe400078efcff */
[C---:B------:R-:W-:Y:S01]  /*a5f0*/  LOP3.LUT R119, R27.reuse, 0x68, RZ, 0xfc, !PT ;  /* 0x000000681b777812 */ /* 0x040fe200078efcff */
[----:B------:R0:W-:Y:S01]  /*a600*/  STL [R1+0x448], R118 ;  /* 0x0004487601007387 */ /* 0x0001e20000100800 */
[----:B------:R-:W-:-:S02]  /*a610*/  LOP3.LUT R119, R27, 0x6e, RZ, 0xfc, !PT ;  /* 0x0000006e1b777812 */ /* 0x000fc400078efcff */
[C---:B------:R-:W-:Y:S02]  /*a620*/  LOP3.LUT R119, R27.reuse, 0x74, RZ, 0xfc, !PT ;  /* 0x000000741b777812 */ /* 0x040fe400078efcff */
[----:B------:R-:W-:Y:S02]  /*a630*/  LOP3.LUT R119, R27, 0x7a, RZ, 0xfc, !PT ;  /* 0x0000007a1b777812 */ /* 0x000fe400078efcff */
[C---:B------:R-:W-:Y:S02]  /*a640*/  LOP3.LUT R120, R2.reuse, 0x20, RZ, 0x3c, !PT ;  /* 0x0000002002787812 */ /* 0x040fe400078e3cff */
[C---:B------:R-:W-:Y:S02]  /*a650*/  LOP3.LUT R119, R2.reuse, 0x30, RZ, 0x3c, !PT ;  /* 0x0000003002777812 */ /* 0x040fe400078e3cff */
[C---:B0-----:R-:W-:Y:S02]  /*a660*/  LOP3.LUT R118, R2.reuse, 0x10, RZ, 0x3c, !PT ;  /* 0x0000001002767812 */ /* 0x041fe400078e3cff */
[----:B------:R-:W-:-:S02]  /*a670*/  LOP3.LUT R120, R2, 0x50, RZ, 0x3c, !PT ;  /* 0x0000005002787812 */ /* 0x000fc400078e3cff */
[C---:B------:R-:W-:Y:S02]  /*a680*/  LOP3.LUT R118, R2.reuse, 0x40, RZ, 0x3c, !PT ;  /* 0x0000004002767812 */ /* 0x040fe400078e3cff */
[C---:B------:R-:W-:Y:S02]  /*a690*/  LOP3.LUT R119, R2.reuse, 0x60, RZ, 0x3c, !PT ;  /* 0x0000006002777812 */ /* 0x040fe400078e3cff */
[C---:B------:R-:W-:Y:S02]  /*a6a0*/  LOP3.LUT R120, R3.reuse, 0x20, RZ, 0x3c, !PT ;  /* 0x0000002003787812 */ /* 0x040fe400078e3cff */
[----:B------:R-:W-:Y:S02]  /*a6b0*/  LOP3.LUT R118, R2, 0x70, RZ, 0x3c, !PT ;  /* 0x0000007002767812 */ /* 0x000fe400078e3cff */
[C---:B------:R-:W-:Y:S01]  /*a6c0*/  LOP3.LUT R119, R3.reuse, 0x40, RZ, 0x3c, !PT ;  /* 0x0000004003777812 */ /* 0x040fe200078e3cff */
[----:B------:R0:W-:Y:S01]  /*a6d0*/  STL [R1+0x56c], R120 ;  /* 0x00056c7801007387 */ /* 0x0001e20000100800 */
[----:B------:R-:W-:-:S02]  /*a6e0*/  LOP3.LUT R118, R3, 0x60, RZ, 0x3c, !PT ;  /* 0x0000006003767812 */ /* 0x000fc400078e3cff */
[C---:B------:R-:W-:Y:S01]  /*a6f0*/  LOP3.LUT R121, R27.reuse, 0x1e, RZ, 0xfc, !PT ;  /* 0x0000001e1b797812 */ /* 0x040fe200078efcff */
[----:B------:R0:W-:Y:S01]  /*a700*/  STL [R1+0x568], R119 ;  /* 0x0005687701007387 */ /* 0x0001e20000100800 */
[C---:B------:R-:W-:Y:S02]  /*a710*/  LOP3.LUT R121, R27.reuse, 0x24, RZ, 0xfc, !PT ;  /* 0x000000241b797812 */ /* 0x040fe400078efcff */
[C---:B------:R-:W-:Y:S01]  /*a720*/  LOP3.LUT R121, R27.reuse, 0x2a, RZ, 0xfc, !PT ;  /* 0x0000002a1b797812 */ /* 0x040fe200078efcff */
[----:B------:R0:W-:Y:S01]  /*a730*/  STL [R1+0x564], R118 ;  /* 0x0005647601007387 */ /* 0x0001e20000100800 */
        /* <DEDUP_REMOVED lines=12> */
[----:B------:R-:W-:Y:S02]  /*a800*/  LOP3.LUT R121, R27, 0x78, RZ, 0xfc, !PT ;  /* 0x000000781b797812 */ /* 0x000fe400078efcff */
[----:B0-----:R-:W-:-:S07]  /*a810*/  CS2R R26, SRZ ;  /* 0x00000000001a7805 */ /* 0x001fce000001ff00 */
.L_x_1:
[----:B------:R-:W2:Y:S04]  /*a820*/  LDL R119, [R1+0x234] ;  /* 0x0002340001777983 */ /* 0x000ea80000100800 */
[----:B------:R-:W3:Y:S04]  /*a830*/  LDL R159, [R1+0x230] ;  /* 0x00023000019f7983 */ /* 0x000ee80000100800 */
[----:B------:R-:W4:Y:S04]  /*a840*/  LDL R121, [R1+0x41c] ;  /* 0x00041c0001797983 */ /* 0x000f280000100800 */
[----:B------:R0:W-:Y:S04]  /*a850*/  STL [R1+0x6cc], R98 ;  /* 0x0006cc6201007387 */ /* 0x0001e80000100800 */
[----:B0-----:R-:W3:Y:S01]  /*a860*/  LDL R98, [R1+0x228] ;  /* 0x0002280001627983 */ /* 0x001ee20000100800 */
[----:B------:R-:W-:-:S03]  /*a870*/  UIMAD UR5, UR4, -0x80, UR19 ;  /* 0xffffff80040578a4 */ /* 0x000fc6000f8e0213 */
[----:B------:R-:W-:Y:S04]  /*a880*/  STL [R1+0x6c8], R108 ;  /* 0x0006c86c01007387 */ /* 0x000fe80000100800 */
[----:B------:R-:W-:Y:S04]  /*a890*/  STL [R1+0x6c4], R19 ;  /* 0x0006c41301007387 */ /* 0x000fe80000100800 */
[----:B------:R0:W-:Y:S04]  /*a8a0*/  STL [R1+0x6c0], R100 ;  /* 0x0006c06401007387 */ /* 0x0001e80000100800 */
[----:B------:R-:W-:Y:S04]  /*a8b0*/  STL [R1+0x6bc], R7 ;  /* 0x0006bc0701007387 */ /* 0x000fe80000100800 */
[----:B-----5:R1:W-:Y:S04]  /*a8c0*/  STL [R1+0x574], R0 ;  /* 0x0005740001007387 */ /* 0x0203e80000100800 */
[----:B0-----:R-:W4:Y:S01]  /*a8d0*/  LDL R100, [R1+0x22c] ;  /* 0x00022c0001647983 */ /* 0x001f220000100800 */
[----:B------:R-:W0:Y:S03]  /*a8e0*/  S2R R118, SR_TID.X ;  /* 0x0000000000767919 */ /* 0x000e260000002100 */
[----:B-1----:R-:W4:Y:S01]  /*a8f0*/  LDL R0, [R1+0x418] ;  /* 0x0004180001007983 */ /* 0x002f220000100800 */
[----:B------:R-:W1:Y:S01]  /*a900*/  S2R R120, SR_TID.X ;  /* 0x0000000000787919 */ /* 0x000e620000002100 */
[----:B------:R-:W1:Y:S01]  /*a910*/  S2R R7, SR_TID.X ;  /* 0x0000000000077919 */ /* 0x000e620000002100 */
[----:B0-----:R-:W-:-:S02]  /*a920*/  SHF.R.U32.HI R108, RZ, 0x6, R118 ;  /* 0x00000006ff6c7819 */ /* 0x001fc40000011676 */
[----:B------:R-:W-:Y:S02]  /*a930*/  SHF.R.U32.HI R19, RZ, 0x6, R118 ;  /* 0x00000006ff137819 */ /* 0x000fe40000011676 */
[----:B------:R-:W-:Y:S02]  /*a940*/  SGXT.U32 R108, R108, 0x1 ;  /* 0x000000016c6c781a */ /* 0x000fe40000000000 */
[----:B------:R-:W-:Y:S02]  /*a950*/  SGXT.U32 R19, R19, 0x1 ;  /* 0x000000011313781a */ /* 0x000fe40000000000 */
[----:B------:R-:W-:Y:S02]  /*a960*/  LOP3.LUT R108, R108, 0x4, RZ, 0xfc, !PT ;  /* 0x000000046c6c7812 */ /* 0x000fe400078efcff */
[----:B-1----:R-:W-:Y:S02]  /*a970*/  SHF.R.U32.HI R120, RZ, 0x6, R120 ;  /* 0x00000006ff787819 */ /* 0x002fe40000011678 */
[----:B------:R-:W-:-:S02]  /*a980*/  ISETP.GE.AND P2, PT, R108, UR5, PT ;  /* 0x000000056c007c0c */ /* 0x000fc4000bf46270 */
[----:B------:R-:W0:Y:S01]  /*a990*/  S2R R108, SR_TID.X ;  /* 0x00000000006c7919 */ /* 0x000e220000002100 */
[----:B------:R-:W-:Y:S02]  /*a9a0*/  LOP3.LUT R19, R19, 0x2, RZ, 0xfc, !PT ;  /* 0x0000000213137812 */ /* 0x000fe400078efcff */
[----:B------:R-:W-:Y:S02]  /*a9b0*/  SGXT.U32 R120, R120, 0x1 ;  /* 0x000000017878781a */ /* 0x000fe40000000000 */
[----:B------:R-:W-:Y:S02]  /*a9c0*/  ISETP.GE.AND P1, PT, R19, UR5, PT ;  /* 0x0000000513007c0c */ /* 0x000fe4000bf26270 */
[----:B------:R-:W-:Y:S02]  /*a9d0*/  LOP3.LUT R120, R120, 0x6, RZ, 0xfc, !PT ;  /* 0x0000000678787812 */ /* 0x000fe400078efcff */
[----:B------:R-:W-:Y:S02]  /*a9e0*/  SHF.R.U32.HI R118, RZ, 0x6, R7 ;  /* 0x00000006ff767819 */ /* 0x000fe40000011607 */
[----:B------:R-:W-:-:S02]  /*a9f0*/  ISETP.GE.AND P3, PT, R120, UR5, PT ;  /* 0x0000000578007c0c */ /* 0x000fc4000bf66270 */
[----:B------:R-:W-:Y:S02]  /*aa00*/  SGXT.U32 R118, R118, 0x1 ;  /* 0x000000017676781a */ /* 0x000fe40000000000 */
[----:B------:R-:W-:Y:S02]  /*aa10*/  PRMT R126, RZ, 0x7610, R126 ;  /* 0x00007610ff7e7816 */ /* 0x000fe4000000007e */
[----:B------:R-:W-:Y:S02]  /*aa20*/  ISETP.GE.AND P0, PT, R118, UR5, PT ;  /* 0x0000000576007c0c */ /* 0x000fe4000bf06270 */
[--C-:B0-----:R-:W-:Y:S02]  /*aa30*/  SHF.R.U32.HI R120, RZ, 0x6, R108.reuse ;  /* 0x00000006ff787819 */ /* 0x101fe4000001166c */
[----:B------:R-:W-:Y:S02]  /*aa40*/  SHF.R.U32.HI R19, RZ, 0x6, R108 ;  /* 0x00000006ff137819 */ /* 0x000fe4000001166c */
[----:B------:R-:W-:Y:S01]  /*aa50*/  SGXT.U32 R120, R120, 0x1 ;  /* 0x000000017878781a */ /* 0x000fe20000000000 */
[----:B------:R-:W4:Y:S01]  /*aa60*/  LDL R108, [R1+0x414] ;  /* 0x00041400016c7983 */ /* 0x000f220000100800 */
[----:B------:R-:W-:-:S02]  /*aa70*/  SGXT.U32 R19, R19, 0x1 ;  /* 0x000000011313781a */ /* 0x000fc40000000000 */
[----:B------:R-:W-:Y:S02]  /*aa80*/  LOP3.LUT R120, R120, 0x8, RZ, 0xfc, !PT ;  /* 0x0000000878787812 */ /* 0x000fe400078efcff */
[----:B------:R-:W-:Y:S02]  /*aa90*/  LOP3.LUT R19, R19, 0xa, RZ, 0xfc, !PT ;  /* 0x0000000a13137812 */ /* 0x000fe400078efcff */
[----:B------:R-:W-:Y:S02]  /*aaa0*/  ISETP.GE.AND P4, PT, R120, UR5, PT ;  /* 0x0000000578007c0c */ /* 0x000fe4000bf86270 */
[----:B------:R-:W4:Y:S01]  /*aab0*/  LDL R120, [R1+0x224] ;  /* 0x0002240001787983 */ /* 0x000f220000100800 */
[----:B------:R-:W-:-:S03]  /*aac0*/  ISETP.GE.AND P5, PT, R19, UR5, PT ;  /* 0x0000000513007c0c */ /* 0x000fc6000bfa6270 */
[----:B------:R-:W4:Y:S01]  /*aad0*/  LDL R19, [R1+0x410] ;  /* 0x0004100001137983 */ /* 0x000f220000100800 */
[----:B------:R-:W-:Y:S01]  /*aae0*/  PRMT R166, RZ, 0x7610, R166 ;  /* 0x00007610ffa67816 */ /* 0x000fe200000000a6 */
[----:B--2---:R-:W-:Y:S02]  /*aaf0*/  @!P1 IMAD.MOV.U32 R118, RZ, RZ, R119 ;  /* 0x000000ffff769224 */ /* 0x004fe400078e0077 */
[----:B---3--:R-:W-:Y:S02]  /*ab00*/  @!P1 IMAD.MOV.U32 R119, RZ, RZ, R98 ;  /* 0x000000ffff779224 */ /* 0x008fe400078e0062 */
[----:B------:R-:W2:Y:S04]  /*ab10*/  LDL R98, [R1+0x40c] ;  /* 0x00040c0001627983 */ /* 0x000ea80000100800 */
[----:B------:R4:W3:Y:S02]  /*ab20*/  @!P1 LDG.E.U16 R126, desc[UR16][R118.64] ;  /* 0x00000010767e9981 */ /* 0x0008e4000c1e1500 */
[----:B----4-:R-:W-:-:S02]  /*ab30*/  @!P2 IMAD.MOV.U32 R118, RZ, RZ, R121 ;  /* 0x000000ffff76a224 */ /* 0x010fc400078e0079 */
[----:B------:R-:W0:Y:S01]  /*ab40*/  S2R R121, SR_TID.X ;  /* 0x0000000000797919 */ /* 0x000e220000002100 */
[----:B------:R-:W-:Y:S01]  /*ab50*/  @!P2 IMAD.MOV.U32 R119, RZ, RZ, R159 ;  /* 0x000000ffff77a224 */ /* 0x000fe200078e009f */
[----:B------:R-:W-:Y:S02]  /*ab60*/  PRMT R182, RZ, 0x7610, R182 ;  /* 0x00007610ffb67816 */ /* 0x000fe400000000b6 */
[----:B------:R-:W-:Y:S01]  /*ab70*/  PRMT R141, RZ, 0x7610, R141 ;  /* 0x00007610ff8d7816 */ /* 0x000fe2000000008d */
[----:B------:R-:W4:Y:S04]  /*ab80*/  LDL R159, [R1+0x3fc] ;  /* 0x0003fc00019f7983 */ /* 0x000f280000100800 */
[----:B------:R1:W3:Y:S02]  /*ab90*/  @!P2 LDG.E.U16 R166, desc[UR16][R118.64] ;  /* 0x0000001076a6a981 */ /* 0x0002e4000c1e1500 */
[----:B-1----:R-:W-:Y:S01]  /*aba0*/  @!P3 IMAD.MOV.U32 R118, RZ, RZ, R0 ;  /* 0x000000ffff76b224 */ /* 0x002fe200078e0000 */
[----:B0-----:R-:W-:-:S04]  /*abb0*/  SHF.R.U32.HI R0, RZ, 0x6, R121 ;  /* 0x00000006ff007819 */ /* 0x001fc80000011679 */
[----:B------:R-:W-:-:S04]  /*abc0*/  SGXT.U32 R0, R0, 0x1 ;  /* 0x000000010000781a */ /* 0x000fc80000000000 */
[----:B------:R-:W-:-:S04]  /*abd0*/  LOP3.LUT R0, R0, 0xc, RZ, 0xfc, !PT ;  /* 0x0000000c00007812 */ /* 0x000fc800078efcff */
[----:B------:R-:W-:Y:S02]  /*abe0*/  ISETP.GE.AND P1, PT, R0, UR5, PT ;  /* 0x0000000500007c0c */ /* 0x000fe4000bf26270 */
[----:B------:R-:W-:-:S04]  /*abf0*/  SHF.R.U32.HI R0, RZ, 0x6, R121 ;  /* 0x00000006ff007819 */ /* 0x000fc80000011679 */
[----:B------:R-:W-:-:S04]  /*ac00*/  SGXT.U32 R0, R0, 0x1 ;  /* 0x000000010000781a */ /* 0x000fc80000000000 */
[----:B------:R-:W-:Y:S01]  /*ac10*/  LOP3.LUT R0, R0, 0xe, RZ, 0xfc, !PT ;  /* 0x0000000e00007812 */ /* 0x000fe200078efcff */
[----:B------:R-:W-:Y:S02]  /*ac20*/  @!P3 IMAD.MOV.U32 R119, RZ, RZ, R100 ;  /* 0x000000ffff77b224 */ /* 0x000fe400078e0064 */
[----:B------:R-:W4:Y:S01]  /*ac30*/  LDL R100, [R1+0x404] ;  /* 0x0004040001647983 */ /* 0x000f220000100800 */
[----:B------:R-:W-:-:S03]  /*ac40*/  ISETP.GE.AND P2, PT, R0, UR5, PT ;  /* 0x0000000500007c0c */ /* 0x000fc6000bf46270 */
[----:B------:R-:W3:Y:S04]  /*ac50*/  LDL R0, [R1+0x408] ;  /* 0x0004080001007983 */ /* 0x000ee80000100800 */
[----:B------:R0:W3:Y:S01]  /*ac60*/  @!P3 LDG.E.U16 R182, desc[UR16][R118.64] ;  /* 0x0000001076b6b981 */ /* 0x0000e2000c1e1500 */
[----:B------:R-:W-:Y:S02]  /*ac70*/  PRMT R125, RZ, 0x7610, R125 ;  /* 0x00007610ff7d7816 */ /* 0x000fe4000000007d */
[----:B------:R-:W-:-:S04]  /*ac80*/  SHF.R.U32.HI R121, RZ, 0x6, R121 ;  /* 0x00000006ff797819 */ /* 0x000fc80000011679 */
[----:B------:R-:W-:Y:S01]  /*ac90*/  SGXT.U32 R121, R121, 0x1 ;  /* 0x000000017979781a */ /* 0x000fe20000000000 */
[----:B0-----:R-:W-:Y:S02]  /*aca0*/  @!P4 IMAD.MOV.U32 R118, RZ, RZ, R108 ;  /* 0x000000ffff76c224 */ /* 0x001fe400078e006c */
[----:B------:R-:W-:Y:S01]  /*acb0*/  @!P4 IMAD.MOV.U32 R119, RZ, RZ, R120 ;  /* 0x000000ffff77c224 */ /* 0x000fe200078e0078 */
[----:B------:R-:W-:Y:S01]  /*acc0*/  LOP3.LUT R121, R121, 0x10, RZ, 0xfc, !PT ;  /* 0x0000001079797812 */ /* 0x000fe200078efcff */
[----:B------:R-:W3:Y:S04]  /*acd0*/  LDL R120, [R1+0x3f4] ;  /* 0x0003f40001787983 */ /* 0x000ee80000100800 */
[----:B------:R0:W3:Y:S04]  /*ace0*/  @!P4 LDG.E.U16 R141, desc[UR16][R118.64] ;  /* 0x00000010768dc981 */ /* 0x0000e8000c1e1500 */
[----:B------:R-:W3:Y:S01]  /*acf0*/  LDL R108, [R1+0x3f8] ;  /* 0x0003f800016c7983 */ /* 0x000ee20000100800 */
[----:B0-----:R-:W-:Y:S01]  /*ad00*/  @!P5 IMAD.MOV.U32 R118, RZ, RZ, R19 ;  /* 0x000000ffff76d224 */ /* 0x001fe200078e0013 */
[----:B------:R-:W-:-:S02]  /*ad10*/  ISETP.GE.AND P3, PT, R121, UR5, PT ;  /* 0x0000000579007c0c */ /* 0x000fc4000bf66270 */
[----:B------:R-:W3:Y:S04]  /*ad20*/  LDL R19, [R1+0x3f0] ;  /* 0x0003f00001137983 */ /* 0x000ee80000100800 */
[----:B------:R-:W3:Y:S01]  /*ad30*/  LDL R121, [R1+0x400] ;  /* 0x0004000001797983 */ /* 0x000ee20000100800 */
[----:B--2---:R-:W-:-:S03]  /*ad40*/  @!P5 IMAD.MOV.U32 R119, RZ, RZ, R98 ;  /* 0x000000ffff77d224 */ /* 0x004fc600078e0062 */
[----:B------:R-:W2:Y:S04]  /*ad50*/  LDL R98, [R1+0x3ec] ;  /* 0x0003ec0001627983 */ /* 0x000ea80000100800 */
[----:B------:R0:W2:Y:S02]  /*ad60*/  @!P5 LDG.E.U16 R125, desc[UR16][R118.64] ;  /* 0x00000010767dd981 */ /* 0x0000a4000c1e1500 */
[----:B0-----:R-:W0:Y:S02]  /*ad70*/  S2R R118, SR_TID.X ;  /* 0x0000000000767919 */ /* 0x001e240000002100 */
[--C-:B0-----:R-:W-:Y:S02]  /*ad80*/  SHF.R.U32.HI R119, RZ, 0x6, R118.reuse ;  /* 0x00000006ff777819 */ /* 0x101fe40000011676 */
[----:B------:R-:W-:-:S02]  /*ad90*/  SHF.R.U32.HI R118, RZ, 0x6, R118 ;  /* 0x00000006ff767819 */ /* 0x000fc40000011676 */
[----:B------:R-:W-:Y:S02]  /*ada0*/  SGXT.U32 R119, R119, 0x1 ;  /* 0x000000017777781a */ /* 0x000fe40000000000 */
[----:B------:R-:W-:Y:S02]  /*adb0*/  SGXT.U32 R118, R118, 0x1 ;  /* 0x000000017676781a */ /* 0x000fe40000000000 */
[----:B------:R-:W-:Y:S02]  /*adc0*/  LOP3.LUT R119, R119, 0x14, RZ, 0xfc, !PT ;  /* 0x0000001477777812 */ /* 0x000fe400078efcff */
[----:B------:R-:W-:Y:S02]  /*add0*/  LOP3.LUT R118, R118, 0x12, RZ, 0xfc, !PT ;  /* 0x0000001276767812 */ /* 0x000fe400078efcff */
[----:B------:R-:W-:Y:S02]  /*ade0*/  ISETP.GE.AND P5, PT, R119, UR5, PT ;  /* 0x0000000577007c0c */ /* 0x000fe4000bfa6270 */
[----:B------:R-:W-:Y:S01]  /*adf0*/  ISETP.GE.AND P4, PT, R118, UR5, PT ;  /* 0x0000000576007c0c */ /* 0x000fe2000bf86270 */
[----:B----4-:R-:W-:-:S02]  /*ae00*/  @!P1 IMAD.MOV.U32 R119, RZ, RZ, R100 ;  /* 0x000000ffff779224 */ /* 0x010fc400078e0064 */
[----:B------:R-:W4:Y:S01]  /*ae10*/  LDL R100, [R1+0x3e4] ;  /* 0x0003e40001647983 */ /* 0x000f220000100800 */
[----:B---3--:R-:W-:-:S03]  /*ae20*/  @!P1 IMAD.MOV.U32 R118, RZ, RZ, R0 ;  /* 0x000000ffff769224 */ /* 0x008fc600078e0000 */
[----:B------:R-:W3:Y:S01]  /*ae30*/  LDL R0, [R1+0x3e8] ;  /* 0x0003e80001007983 */ /* 0x000ee20000100800 */
[----:B------:R-:W-:-:S06]  /*ae40*/  PRMT R169, RZ, 0x7610, R169 ;  /* 0x00007610ffa97816 */ /* 0x000fcc00000000a9 */
[----:B------:R0:W3:Y:S01]  /*ae50*/  @!P1 LDG.E.U16 R169, desc[UR16][R118.64] ;  /* 0x0000001076a99981 */ /* 0x0000e2000c1e1500 */
[----:B------:R-:W-:Y:S02]  /*ae60*/  PRMT R180, RZ, 0x7610, R180 ;  /* 0x00007610ffb47816 */ /* 0x000fe400000000b4 */
[----:B------:R-:W-:Y:S01]  /*ae70*/  PRMT R140, RZ, 0x7610, R140 ;  /* 0x00007610ff8c7816 */ /* 0x000fe2000000008c */
[----:B0-----:R-:W-:Y:S01]  /*ae80*/  @!P2 IMAD.MOV.U32 R119, RZ, RZ, R159 ;  /* 0x000000ffff77a224 */ /* 0x001fe200078e009f */
[----:B------:R-:W-:Y:S01]  /*ae90*/  PRMT R124, RZ, 0x7610, R124 ;  /* 0x00007610ff7c7816 */ /* 0x000fe2000000007c */
[----:B------:R-:W3:Y:S01]  /*aea0*/  LDL R159, [R1+0x3d4] ;  /* 0x0003d400019f7983 */ /* 0x000ee20000100800 */
[----:B------:R-:W-:Y:S01]  /*aeb0*/  PRMT R170, RZ, 0x7610, R170 ;  /* 0x00007610ffaa7816 */ /* 0x000fe200000000aa */
[----:B------:R-:W-:Y:S02]  /*aec0*/  @!P2 IMAD.MOV.U32 R118, RZ, RZ, R121 ;  /* 0x000000ffff76a224 */ /* 0x000fe400078e0079 */
[----:B------:R-:W0:Y:S03]  /*aed0*/  S2R R121, SR_TID.X ;  /* 0x0000000000797919 */ /* 0x000e260000002100 */
[----:B------:R1:W3:Y:S02]  /*aee0*/  @!P2 LDG.E.U16 R180, desc[UR16][R118.64] ;  /* 0x0000001076b4a981 */ /* 0x0002e4000c1e1500 */
[----:B-1----:R-:W-:-:S02]  /*aef0*/  @!P3 IMAD.MOV.U32 R118, RZ, RZ, R108 ;  /* 0x000000ffff76b224 */ /* 0x002fc400078e006c */
[----:B------:R-:W-:-:S05]  /*af00*/  @!P3 IMAD.MOV.U32 R119, RZ, RZ, R120 ;  /* 0x000000ffff77b224 */ /* 0x000fca00078e0078 */
[----:B------:R1:W3:Y:S02]  /*af10*/  @!P3 LDG.E.U16 R140, desc[UR16][R118.64] ;  /* 0x00000010768cb981 */ /* 0x0002e4000c1e1500 */
[----:B-1----:R-:W-:Y:S01]  /*af20*/  @!P4 IMAD.MOV.U32 R118, RZ, RZ, R19 ;  /* 0x000000ffff76c224 */ /* 0x002fe200078e0013 */
[--C-:B0-----:R-:W-:Y:S01]  /*af30*/  SHF.R.U32.HI R108, RZ, 0x6, R121.reuse ;  /* 0x00000006ff6c7819 */ /* 0x101fe20000011679 */
[----:B------:R-:W3:Y:S01]  /*af40*/  LDL R19, [R1+0x3d0] ;  /* 0x0003d00001137983 */ /* 0x000ee20000100800 */
[--C-:B------:R-:W-:Y:S02]  /*af50*/  SHF.R.U32.HI R120, RZ, 0x6, R121.reuse ;  /* 0x00000006ff787819 */ /* 0x100fe40000011679 */
[----:B------:R-:W-:-:S04]  /*af60*/  SHF.R.U32.HI R121, RZ, 0x6, R121 ;  /* 0x00000006ff797819 */ /* 0x000fc80000011679 */
[----:B------:R-:W-:-:S04]  /*af70*/  SGXT.U32 R121, R121, 0x1 ;  /* 0x000000017979781a */ /* 0x000fc80000000000 */
[----:B------:R-:W-:-:S04]  /*af80*/  LOP3.LUT R121, R121, 0x16, RZ, 0xfc, !PT ;  /* 0x0000001679797812 */ /* 0x000fc800078efcff */
[----:B------:R-:W-:Y:S02]  /*af90*/  ISETP.GE.AND P3, PT, R121, UR5, PT ;  /* 0x0000000579007c0c */ /* 0x000fe4000bf66270 */
[----:B------:R-:W3:Y:S01]  /*afa0*/  LDL R121, [R1+0x3d8] ;  /* 0x0003d80001797983 */ /* 0x000ee20000100800 */
[----:B--2---:R-:W-:-:S03]  /*afb0*/  @!P4 IMAD.MOV.U32 R119, RZ, RZ, R98 ;  /* 0x000000ffff77c224 */ /* 0x004fc600078e0062 */
[----:B------:R-:W2:Y:S04]  /*afc0*/  LDL R98, [R1+0x3cc] ;  /* 0x0003cc0001627983 */ /* 0x000ea80000100800 */
[----:B------:R4:W2:Y:S02]  /*afd0*/  @!P4 LDG.E.U16 R124, desc[UR16][R118.64] ;  /* 0x00000010767cc981 */ /* 0x0008a4000c1e1500 */
[----:B----4-:R-:W-:Y:S02]  /*afe0*/  @!P5 IMAD.MOV.U32 R119, RZ, RZ, R100 ;  /* 0x000000ffff77d224 */ /* 0x010fe400078e0064 */
[----:B---3--:R-:W-:-:S05]  /*aff0*/  @!P5 IMAD.MOV.U32 R118, RZ, RZ, R0 ;  /* 0x000000ffff76d224 */ /* 0x008fca00078e0000 */
[----:B------:R0:W3:Y:S04]  /*b000*/  @!P5 LDG.E.U16 R170, desc[UR16][R118.64] ;  /* 0x0000001076aad981 */ /* 0x0000e8000c1e1500 */
[----:B------:R-:W0:Y:S04]  /*b010*/  LDL R118, [R1+0x3dc] ;  /* 0x0003dc0001767983 */ /* 0x000e280000100800 */
[----:B------:R-:W0:Y:S01]  /*b020*/  LDL R119, [R1+0x3e0] ;  /* 0x0003e00001777983 */ /* 0x000e220000100800 */
[----:B------:R-:W-:-:S04]  /*b030*/  SGXT.U32 R120, R120, 0x1 ;  /* 0x000000017878781a */ /* 0x000fc80000000000 */
[----:B------:R-:W-:-:S04]  /*b040*/  LOP3.LUT R120, R120, 0x18, RZ, 0xfc, !PT ;  /* 0x0000001878787812 */ /* 0x000fc800078efcff */
[----:B------:R-:W-:Y:S02]  /*b050*/  ISETP.GE.AND P2, PT, R120, UR5, PT ;  /* 0x0000000578007c0c */ /* 0x000fe4000bf46270 */
[----:B------:R-:W1:Y:S01]  /*b060*/  S2R R120, SR_TID.X ;  /* 0x0000000000787919 */ /* 0x000e620000002100 */
[----:B------:R-:W-:-:S04]  /*b070*/  SGXT.U32 R108, R108, 0x1 ;  /* 0x000000016c6c781a */ /* 0x000fc80000000000 */
[----:B------:R-:W-:Y:S02]  /*b080*/  LOP3.LUT R108, R108, 0x1a, RZ, 0xfc, !PT ;  /* 0x0000001a6c6c7812 */ /* 0x000fe400078efcff */
[----:B------:R-:W-:Y:S02]  /*b090*/  PRMT R178, RZ, 0x7610, R178 ;  /* 0x00007610ffb27816 */ /* 0x000fe400000000b2 */
[----:B------:R-:W-:Y:S02]  /*b0a0*/  ISETP.GE.AND P1, PT, R108, UR5, PT ;  /* 0x000000056c007c0c */ /* 0x000fe4000bf26270 */
[----:B------:R-:W-:Y:S01]  /*b0b0*/  PRMT R139, RZ, 0x7610, R139 ;  /* 0x00007610ff8b7816 */ /* 0x000fe2000000008b */
[----:B------:R-:W4:Y:S01]  /*b0c0*/  LDL R108, [R1+0x3bc] ;  /* 0x0003bc00016c7983 */ /* 0x000f220000100800 */
[--C-:B-1----:R-:W-:Y:S02]  /*b0d0*/  SHF.R.U32.HI R0, RZ, 0x6, R120.reuse ;  /* 0x00000006ff007819 */ /* 0x102fe40000011678 */
[----:B------:R-:W-:-:S02]  /*b0e0*/  SHF.R.U32.HI R100, RZ, 0x6, R120 ;  /* 0x00000006ff647819 */ /* 0x000fc40000011678 */
[----:B------:R-:W3:Y:S01]  /*b0f0*/  LDL R120, [R1+0x3c4] ;  /* 0x0003c40001787983 */ /* 0x000ee20000100800 */
[----:B------:R-:W-:Y:S02]  /*b100*/  SGXT.U32 R0, R0, 0x1 ;  /* 0x000000010000781a */ /* 0x000fe40000000000 */
[----:B------:R-:W-:Y:S02]  /*b110*/  SGXT.U32 R100, R100, 0x1 ;  /* 0x000000016464781a */ /* 0x000fe40000000000 */
[----:B------:R-:W-:Y:S02]  /*b120*/  LOP3.LUT R0, R0, 0x1c, RZ, 0xfc, !PT ;  /* 0x0000001c00007812 */ /* 0x000fe400078efcff */
[----:B------:R-:W-:Y:S02]  /*b130*/  LOP3.LUT R100, R100, 0x1e, RZ, 0xfc, !PT ;  /* 0x0000001e64647812 */ /* 0x000fe400078efcff */
[----:B------:R-:W-:Y:S02]  /*b140*/  ISETP.GE.AND P4, PT, R0, UR5, PT ;  /* 0x0000000500007c0c */ /* 0x000fe4000bf86270 */
[----:B------:R-:W4:Y:S01]  /*b150*/  LDL R0, [R1+0x3c8] ;  /* 0x0003c80001007983 */ /* 0x000f220000100800 */
[----:B------:R-:W-:-:S03]  /*b160*/  ISETP.GE.AND P5, PT, R100, UR5, PT ;  /* 0x0000000564007c0c */ /* 0x000fc6000bfa6270 */
[----:B------:R-:W4:Y:S01]  /*b170*/  LDL R100, [R1+0x3c0] ;  /* 0x0003c00001647983 */ /* 0x000f220000100800 */
[----:B------:R-:W-:Y:S02]  /*b180*/  PRMT R123, RZ, 0x7610, R123 ;  /* 0x00007610ff7b7816 */ /* 0x000fe4000000007b */
[----:B0-----:R-:W-:-:S04]  /*b190*/  @!P3 LOP3.LUT R119, R119, R118, RZ, 0x3c, !PT ;  /* 0x000000767777b212 */ /* 0x001fc800078e3cff */
[----:B------:R-:W-:-:S04]  /*b1a0*/  @!P3 LOP3.LUT R118, R119, R118, RZ, 0x3c, !PT ;  /* 0x000000767776b212 */ /* 0x000fc800078e3cff */
[----:B------:R-:W-:-:S05]  /*b1b0*/  @!P3 LOP3.LUT R119, R119, R118, RZ, 0x3c, !PT ;  /* 0x000000767777b212 */ /* 0x000fca00078e3cff */
[----:B------:R0:W4:Y:S02]  /*b1c0*/  @!P3 LDG.E.U16 R178, desc[UR16][R118.64] ;  /* 0x0000001076b2b981 */ /* 0x000124000c1e1500 */
[----:B0-----:R-:W-:Y:S02]  /*b1d0*/  @!P2 IMAD.MOV.U32 R118, RZ, RZ, R121 ;  /* 0x000000ffff76a224 */ /* 0x001fe400078e0079 */
[----:B------:R-:W-:-:S05]  /*b1e0*/  @!P2 IMAD.MOV.U32 R119, RZ, RZ, R159 ;  /* 0x000000ffff77a224 */ /* 0x000fca00078e009f */
[----:B------:R0:W4:Y:S02]  /*b1f0*/  @!P2 LDG.E.U16 R139, desc[UR16][R118.64] ;  /* 0x00000010768ba981 */ /* 0x000124000c1e1500 */
[----:B0-----:R-:W-:Y:S02]  /*b200*/  @!P1 IMAD.MOV.U32 R118, RZ, RZ, R19 ;  /* 0x000000ffff769224 */ /* 0x001fe400078e0013 */
[----:B--2---:R-:W-:Y:S01]  /*b210*/  @!P1 IMAD.MOV.U32 R119, RZ, RZ, R98 ;  /* 0x000000ffff779224 */ /* 0x004fe200078e0062 */
[----:B------:R-:W2:Y:S04]  /*b220*/  LDL R19, [R1+0x3b8] ;  /* 0x0003b80001137983 */ /* 0x000ea80000100800 */
[----:B------:R-:W2:Y:S04]  /*b230*/  LDL R98, [R1+0x3b4] ;  /* 0x0003b40001627983 */ /* 0x000ea80000100800 */
[----:B------:R0:W2:Y:S02]  /*b240*/  @!P1 LDG.E.U16 R123, desc[UR16][R118.64] ;  /* 0x00000010767b9981 */ /* 0x0000a4000c1e1500 */
[----:B0-----:R-:W0:Y:S02]  /*b250*/  S2R R119, SR_TID.X ;  /* 0x0000000000777919 */ /* 0x001e240000002100 */
[----:B0-----:R-:W-:-:S02]  /*b260*/  SHF.R.U32.HI R121, RZ, 0x6, R119 ;  /* 0x00000006ff797819 */ /* 0x001fc40000011677 */
[--C-:B------:R-:W-:Y:S02]  /*b270*/  SHF.R.U32.HI R159, RZ, 0x6, R119.reuse ;  /* 0x00000006ff9f7819 */ /* 0x100fe40000011677 */
[----:B------:R-:W-:-:S04]  /*b280*/  SHF.R.U32.HI R119, RZ, 0x6, R119 ;  /* 0x00000006ff777819 */ /* 0x000fc80000011677 */
[----:B------:R-:W-:-:S04]  /*b290*/  SGXT.U32 R119, R119, 0x1 ;  /* 0x000000017777781a */ /* 0x000fc80000000000 */
[----:B------:R-:W-:-:S04]  /*b2a0*/  LOP3.LUT R119, R119, 0x20, RZ, 0xfc, !PT ;  /* 0x0000002077777812 */ /* 0x000fc800078efcff */
[----:B------:R-:W-:Y:S01]  /*b2b0*/  ISETP.GE.AND P3, PT, R119, UR5, PT ;  /* 0x0000000577007c0c */ /* 0x000fe2000bf66270 */
[----:B---3--:R-:W-:Y:S02]  /*b2c0*/  @!P4 IMAD.MOV.U32 R119, RZ, RZ, R120 ;  /* 0x000000ffff77c224 */ /* 0x008fe400078e0078 */
[----:B------:R-:W0:Y:S01]  /*b2d0*/  S2R R120, SR_TID.X ;  /* 0x0000000000787919 */ /* 0x000e220000002100 */
[----:B------:R-:W-:Y:S01]  /*b2e0*/  PRMT R173, RZ, 0x7610, R173 ;  /* 0x00007610ffad7816 */ /* 0x000fe200000000ad */
[----:B----4-:R-:W-:Y:S01]  /*b2f0*/  @!P4 IMAD.MOV.U32 R118, RZ, RZ, R0 ;  /* 0x000000ffff76c224 */ /* 0x010fe200078e0000 */
[----:B------:R-:W-:Y:S01]  /*b300*/  PRMT R177, RZ, 0x7610, R177 ;  /* 0x00007610ffb17816 */ /* 0x000fe200000000b1 */
[----:B------:R-:W3:Y:S04]  /*b310*/  LDL R0, [R1+0x3b0] ;  /* 0x0003b00001007983 */ /* 0x000ee80000100800 */
[----:B------:R1:W4:Y:S01]  /*b320*/  @!P4 LDG.E.U16 R173, desc[UR16][R118.64] ;  /* 0x0000001076adc981 */ /* 0x000322000c1e1500 */
[----:B------:R-:W-:-:S02]  /*b330*/  SGXT.U32 R121, R121, 0x1 ;  /* 0x000000017979781a */ /* 0x000fc40000000000 */
[----:B------:R-:W-:Y:S02]  /*b340*/  SGXT.U32 R159, R159, 0x1 ;  /* 0x000000019f9f781a */ /* 0x000fe40000000000 */
[----:B------:R-:W-:Y:S01]  /*b350*/  PRMT R138, RZ, 0x7610, R138 ;  /* 0x00007610ff8a7816 */ /* 0x000fe2000000008a */
[----:B-1----:R-:W-:Y:S02]  /*b360*/  @!P5 IMAD.MOV.U32 R118, RZ, RZ, R100 ;  /* 0x000000ffff76d224 */ /* 0x002fe400078e0064 */
[----:B------:R-:W-:Y:S01]  /*b370*/  @!P5 IMAD.MOV.U32 R119, RZ, RZ, R108 ;  /* 0x000000ffff77d224 */ /* 0x000fe200078e006c */
[----:B------:R-:W-:Y:S02]  /*b380*/  LOP3.LUT R159, R159, 0x22, RZ, 0xfc, !PT ;  /* 0x000000229f9f7812 */ /* 0x000fe400078efcff */
[----:B------:R-:W-:Y:S02]  /*b390*/  LOP3.LUT R121, R121, 0x24, RZ, 0xfc, !PT ;  /* 0x0000002479797812 */ /* 0x000fe400078efcff */
[----:B------:R2:W4:Y:S01]  /*b3a0*/  @!P5 LDG.E.U16 R177, desc[UR16][R118.64] ;  /* 0x0000001076b1d981 */ /* 0x000522000c1e1500 */
[----:B0-----:R-:W-:-:S02]  /*b3b0*/  SHF.R.U32.HI R100, RZ, 0x6, R120 ;  /* 0x00000006ff647819 */ /* 0x001fc40000011678 */
[----:B------:R-:W-:Y:S02]  /*b3c0*/  SHF.R.U32.HI R108, RZ, 0x6, R120 ;  /* 0x00000006ff6c7819 */ /* 0x000fe40000011678 */
[----:B------:R-:W-:Y:S02]  /*b3d0*/  SGXT.U32 R100, R100, 0x1 ;  /* 0x000000016464781a */ /* 0x000fe40000000000 */
[----:B------:R-:W-:Y:S02]  /*b3e0*/  SGXT.U32 R108, R108, 0x1 ;  /* 0x000000016c6c781a */ /* 0x000fe40000000000 */
[----:B------:R-:W-:Y:S02]  /*b3f0*/  ISETP.GE.AND P2, PT, R159, UR5, PT ;  /* 0x000000059f007c0c */ /* 0x000fe4000bf46270 */
[----:B------:R-:W-:Y:S01]  /*b400*/  ISETP.GE.AND P1, PT, R121, UR5, PT ;  /* 0x0000000579007c0c */ /* 0x000fe2000bf26270 */
[----:B------:R-:W4:Y:S01]  /*b410*/  LDL R159, [R1+0x3a4] ;  /* 0x0003a400019f7983 */ /* 0x000f220000100800 */
[----:B------:R-:W-:-:S02]  /*b420*/  LOP3.LUT R108, R108, 0x26, RZ, 0xfc, !PT ;  /* 0x000000266c6c7812 */ /* 0x000fc400078efcff */
[----:B------:R-:W-:Y:S01]  /*b430*/  LOP3.LUT R100, R100, 0x28, RZ, 0xfc, !PT ;  /* 0x0000002864647812 */ /* 0x000fe200078efcff */
[----:B------:R-:W4:Y:S01]  /*b440*/  LDL R121, [R1+0x3a8] ;  /* 0x0003a80001797983 */ /* 0x000f220000100800 */
[----:B------:R-:W-:Y:S02]  /*b450*/  ISETP.GE.AND P4, PT, R108, UR5, PT ;  /* 0x000000056c007c0c */ /* 0x000fe4000bf86270 */
[----:B------:R-:W-:Y:S01]  /*b460*/  ISETP.GE.AND P5, PT, R100, UR5, PT ;  /* 0x0000000564007c0c */ /* 0x000fe2000bfa6270 */
[----:B------:R-:W4:Y:S04]  /*b470*/  LDL R108, [R1+0x39c] ;  /* 0x00039c00016c7983 */ /* 0x000f280000100800 */
[----:B------:R-:W4:Y:S01]  /*b480*/  LDL R100, [R1+0x3a0] ;  /* 0x0003a00001647983 */ /* 0x000f220000100800 */
[----:B--2---:R-:W-:-:S03]  /*b490*/  @!P3 IMAD.MOV.U32 R118, RZ, RZ, R19 ;  /* 0x000000ffff76b224 */ /* 0x004fc600078e0013 */
[----:B------:R-:W2:Y:S01]  /*b4a0*/  LDL R19, [R1+0x398] ;  /* 0x0003980001137983 */ /* 0x000ea20000100800 */
[----:B------:R-:W-:-:S03]  /*b4b0*/  @!P3 IMAD.MOV.U32 R119, RZ, RZ, R98 ;  /* 0x000000ffff77b224 */ /* 0x000fc600078e0062 */
[----:B------:R-:W2:Y:S04]  /*b4c0*/  LDL R98, [R1+0x394] ;  /* 0x0003940001627983 */ /* 0x000ea80000100800 */
[----:B------:R3:W2:Y:S04]  /*b4d0*/  @!P3 LDG.E.U16 R138, desc[UR16][R118.64] ;  /* 0x00000010768ab981 */ /* 0x0006a8000c1e1500 */
[----:B------:R-:W4:Y:S01]  /*b4e0*/  LDL R119, [R1+0x3ac] ;  /* 0x0003ac0001777983 */ /* 0x000f220000100800 */
[----:B------:R-:W-:Y:S02]  /*b4f0*/  PRMT R122, RZ, 0x7610, R122 ;  /* 0x00007610ff7a7816 */ /* 0x000fe4000000007a */
[----:B------:R-:W-:-:S02]  /*b500*/  PRMT R175, RZ, 0x7610, R175 ;  /* 0x00007610ffaf7816 */ /* 0x000fc400000000af */
[----:B------:R-:W-:Y:S02]  /*b510*/  PRMT R174, RZ, 0x7610, R174 ;  /* 0x00007610ffae7816 */ /* 0x000fe400000000ae */
[----:B------:R-:W-:Y:S01]  /*b520*/  PRMT R137, RZ, 0x7610, R137 ;  /* 0x00007610ff897816 */ /* 0x000fe20000000089 */
[----:B---3--:R-:W-:Y:S01]  /*b530*/  @!P2 IMAD.MOV.U32 R118, RZ, RZ, R0 ;  /* 0x000000ffff76a224 */ /* 0x008fe200078e0000 */
[----:B------:R-:W-:-:S04]  /*b540*/  SHF.R.U32.HI R0, RZ, 0x6, R120 ;  /* 0x00000006ff007819 */ /* 0x000fc80000011678 */
[----:B------:R-:W-:-:S04]  /*b550*/  SGXT.U32 R0, R0, 0x1 ;  /* 0x000000010000781a */ /* 0x000fc80000000000 */
[----:B------:R-:W-:Y:S01]  /*b560*/  LOP3.LUT R0, R0, 0x2a, RZ, 0xfc, !PT ;  /* 0x0000002a00007812 */ /* 0x000fe200078efcff */
[----:B----4-:R0:W3:Y:S03]  /*b570*/  @!P2 LDG.E.U16 R122, desc[UR16][R118.64] ;  /* 0x00000010767aa981 */ /* 0x0100e6000c1e1500 */
[----:B------:R-:W-:Y:S02]  /*b580*/  ISETP.GE.AND P2, PT, R0, UR5, PT ;  /* 0x0000000500007c0c */ /* 0x000fe4000bf46270 */
[--C-:B------:R-:W-:Y:S02]  /*b590*/  SHF.R.U32.HI R0, RZ, 0x6, R120.reuse ;  /* 0x00000006ff007819 */ /* 0x100fe40000011678 */
[----:B------:R-:W-:Y:S01]  /*b5a0*/  SHF.R.U32.HI R120, RZ, 0x6, R120 ;  /* 0x00000006ff787819 */ /* 0x000fe20000011678 */
[----:B0-----:R-:W-:Y:S02]  /*b5b0*/  @!P1 IMAD.MOV.U32 R118, RZ, RZ, R121 ;  /* 0x000000ffff769224 */ /* 0x001fe400078e0079 */
[----:B------:R-:W-:Y:S01]  /*b5c0*/  @!P1 IMAD.MOV.U32 R119, RZ, RZ, R159 ;  /* 0x000000ffff779224 */ /* 0x000fe200078e009f */
[----:B------:R-:W-:Y:S01]  /*b5d0*/  SGXT.U32 R120, R120, 0x1 ;  /* 0x000000017878781a */ /* 0x000fe20000000000 */
[----:B------:R-:W4:Y:S01]  /*b5e0*/  LDL R159, [R1+0x388] ;  /* 0x00038800019f7983 */ /* 0x000f220000100800 */
[----:B------:R-:W-:-:S03]  /*b5f0*/  SGXT.U32 R0, R0, 0x1 ;  /* 0x000000010000781a */ /* 0x000fc60000000000 */
[----:B------:R0:W3:Y:S01]  /*b600*/  @!P1 LDG.E.U16 R175, desc[UR16][R118.64] ;  /* 0x0000001076af9981 */ /* 0x0000e2000c1e1500 */
[----:B------:R-:W-:Y:S02]  /*b610*/  LOP3.LUT R120, R120, 0x2c, RZ, 0xfc, !PT ;  /* 0x0000002c78787812 */ /* 0x000fe400078efcff */
[----:B------:R-:W-:Y:S01]  /*b620*/  LOP3.LUT R0, R0, 0x2e, RZ, 0xfc, !PT ;  /* 0x0000002e00007812 */ /* 0x000fe200078efcff */
[----:B------:R-:W3:Y:S01]  /*b630*/  LDL R121, [R1+0x37c] ;  /* 0x00037c0001797983 */ /* 0x000ee20000100800 */
[----:B0-----:R-:W-:Y:S02]  /*b640*/  @!P4 IMAD.MOV.U32 R118, RZ, RZ, R100 ;  /* 0x000000ffff76c224 */ /* 0x001fe400078e0064 */
[----:B------:R-:W-:Y:S01]  /*b650*/  @!P4 IMAD.MOV.U32 R119, RZ, RZ, R108 ;  /* 0x000000ffff77c224 */ /* 0x000fe200078e006c */
[----:B------:R-:W-:Y:S02]  /*b660*/  ISETP.GE.AND P3, PT, R120, UR5, PT ;  /* 0x0000000578007c0c */ /* 0x000fe4000bf66270 */
[----:B------:R-:W-:Y:S01]  /*b670*/  ISETP.GE.AND P6, PT, R0, UR5, PT ;  /* 0x0000000500007c0c */ /* 0x000fe2000bfc6270 */
[----:B------:R-:W3:Y:S04]  /*b680*/  LDL R120, [R1+0x380] ;  /* 0x0003800001787983 */ /* 0x000ee80000100800 */
[----:B------:R2:W3:Y:S04]  /*b690*/  @!P4 LDG.E.U16 R174, desc[UR16][R118.64] ;  /* 0x0000001076aec981 */ /* 0x0004e8000c1e1500 */
[----:B------:R-:W3:Y:S01]  /*b6a0*/  LDL.LU R0, [R1+0x420] ;  /* 0x0004200001007983 */ /* 0x000ee20000300800 */
[----:B------:R-:W-:-:S03]  /*b6b0*/  PRMT R158, RZ, 0x7610, R158 ;  /* 0x00007610ff9e7816 */ /* 0x000fc6000000009e */
[----:B------:R-:W3:Y:S01]  /*b6c0*/  LDL R108, [R1+0x374] ;  /* 0x00037400016c7983 */ /* 0x000ee20000100800 */
[----:B--2---:R-:W-:Y:S02]  /*b6d0*/  @!P5 IMAD.MOV.U32 R118, RZ, RZ, R19 ;  /* 0x000000ffff76d224 */ /* 0x004fe400078e0013 */
[----:B------:R-:W-:Y:S01]  /*b6e0*/  @!P5 IMAD.MOV.U32 R119, RZ, RZ, R98 ;  /* 0x000000ffff77d224 */ /* 0x000fe200078e0062 */
[----:B------:R-:W2:Y:S04]  /*b6f0*/  LDL R100, [R1+0x378] ;  /* 0x0003780001647983 */ /* 0x000ea80000100800 */
[----:B------:R0:W2:Y:S04]  /*b700*/  @!P5 LDG.E.U16 R137, desc[UR16][R118.64] ;  /* 0x000000107689d981 */ /* 0x0000a8000c1e1500 */
[----:B------:R-:W2:Y:S04]  /*b710*/  LDL R19, [R1+0x424] ;  /* 0x0004240001137983 */ /* 0x000ea80000100800 */
[----:B------:R-:W0:Y:S04]  /*b720*/  LDL R118, [R1+0x38c] ;  /* 0x00038c0001767983 */ /* 0x000e280000100800 */
[----:B------:R-:W0:Y:S01]  /*b730*/  LDL R119, [R1+0x390] ;  /* 0x0003900001777983 */ /* 0x000e220000100800 */
[----:B------:R-:W1:Y:S02]  /*b740*/  S2R R98, SR_TID.X ;  /* 0x0000000000627919 */ /* 0x000e640000002100 */
[----:B-1----:R-:W-:-:S04]  /*b750*/  SHF.R.U32.HI R98, RZ, 0x6, R98 ;  /* 0x00000006ff627819 */ /* 0x002fc80000011662 */
[----:B------:R-:W-:-:S04]  /*b760*/  SGXT.U32 R98, R98, 0x1 ;  /* 0x000000016262781a */ /* 0x000fc80000000000 */
[----:B------:R-:W-:-:S04]  /*b770*/  LOP3.LUT R98, R98, 0x30, RZ, 0xfc, !PT ;  /* 0x0000003062627812 */ /* 0x000fc800078efcff */
[----:B------:R-:W-:Y:S02]  /*b780*/  ISETP.GE.AND P1, PT, R98, UR5, PT ;  /* 0x0000000562007c0c */ /* 0x000fe4000bf26270 */
[----:B------:R-:W2:Y:S01]  /*b790*/  LDL.LU R98, [R1+0x6cc] ;  /* 0x0006cc0001627983 */ /* 0x000ea20000300800 */
[----:B0-----:R-:W-:-:S04]  /*b7a0*/  @!P2 LOP3.LUT R119, R119, R118, RZ, 0x3c, !PT ;  /* 0x000000767777a212 */ /* 0x001fc800078e3cff */
[----:B------:R-:W-:-:S04]  /*b7b0*/  @!P2 LOP3.LUT R118, R119, R118, RZ, 0x3c, !PT ;  /* 0x000000767776a212 */ /* 0x000fc800078e3cff */
[----:B------:R-:W-:-:S05]  /*b7c0*/  @!P2 LOP3.LUT R119, R119, R118, RZ, 0x3c, !PT ;  /* 0x000000767777a212 */ /* 0x000fca00078e3cff */
[----:B------:R4:W2:Y:S04]  /*b7d0*/  @!P2 LDG.E.U16 R158, desc[UR16][R118.64] ;  /* 0x00000010769ea981 */ /* 0x0008a8000c1e1500 */
[----:B------:R-:W3:Y:S01]  /*b7e0*/  LDL R119, [R1+0x384] ;  /* 0x0003840001777983 */ /* 0x000ee20000100800 */
[----:B----4-:R-:W-:Y:S02]  /*b7f0*/  @!P3 IMAD.MOV.U32 R118, RZ, RZ, R159 ;  /* 0x000000ffff76b224 */ /* 0x010fe400078e009f */
[----:B------:R-:W0:Y:S01]  /*b800*/  S2R R159, SR_TID.X ;  /* 0x00000000009f7919 */ /* 0x000e220000002100 */
[----:B------:R-:W-:Y:S02]  /*b810*/  PRMT R176, RZ, 0x7610, R176 ;  /* 0x00007610ffb07816 */ /* 0x000fe400000000b0 */
[----:B------:R-:W-:-:S02]  /*b820*/  PRMT R172, RZ, 0x7610, R172 ;  /* 0x00007610ffac7816 */ /* 0x000fc400000000ac */
[----:B------:R-:W-:Y:S02]  /*b830*/  PRMT R136, RZ, 0x7610, R136 ;  /* 0x00007610ff887816 */ /* 0x000fe40000000088 */
[----:B------:R-:W-:Y:S01]  /*b840*/  PRMT R142, RZ, 0x7610, R142 ;  /* 0x00007610ff8e7816 */ /* 0x000fe2000000008e */
[----:B---3--:R1:W3:Y:S02]  /*b850*/  @!P3 LDG.E.U16 R176, desc[UR16][R118.64] ;  /* 0x0000001076b0b981 */ /* 0x0082e4000c1e1500 */
[----:B-1----:R-:W-:Y:S01]  /*b860*/  @!P6 IMAD.MOV.U32 R118, RZ, RZ, R120 ;  /* 0x000000ffff76e224 */ /* 0x002fe200078e0078 */
[----:B0-----:R-:W-:Y:S01]  /*b870*/  SHF.R.U32.HI R120, RZ, 0x6, R159 ;  /* 0x00000006ff787819 */ /* 0x001fe2000001169f */
[----:B------:R-:W-:Y:S01]  /*b880*/  @!P6 IMAD.MOV.U32 R119, RZ, RZ, R121 ;  /* 0x000000ffff77e224 */ /* 0x000fe200078e0079 */
[--C-:B------:R-:W-:Y:S02]  /*b890*/  SHF.R.U32.HI R121, RZ, 0x6, R159.reuse ;  /* 0x00000006ff797819 */ /* 0x100fe4000001169f */
[----:B------:R-:W-:-:S02]  /*b8a0*/  SHF.R.U32.HI R159, RZ, 0x6, R159 ;  /* 0x00000006ff9f7819 */ /* 0x000fc4000001169f */
[----:B------:R2:W4:Y:S01]  /*b8b0*/  @!P6 LDG.E.U16 R172, desc[UR16][R118.64] ;  /* 0x0000001076ace981 */ /* 0x000522000c1e1500 */
[----:B------:R-:W-:Y:S02]  /*b8c0*/  SGXT.U32 R120, R120, 0x1 ;  /* 0x000000017878781a */ /* 0x000fe40000000000 */
[----:B------:R-:W-:Y:S02]  /*b8d0*/  SGXT.U32 R159, R159, 0x1 ;  /* 0x000000019f9f781a */ /* 0x000fe40000000000 */
[----:B------:R-:W-:Y:S01]  /*b8e0*/  SGXT.U32 R121, R121, 0x1 ;  /* 0x000000017979781a */ /* 0x000fe20000000000 */
[----:B--2---:R-:W-:Y:S02]  /*b8f0*/  @!P1 IMAD.MOV.U32 R118, RZ, RZ, R100 ;  /* 0x000000ffff769224 */ /* 0x004fe400078e0064 */
[----:B------:R-:W-:Y:S01]  /*b900*/  @!P1 IMAD.MOV.U32 R119, RZ, RZ, R108 ;  /* 0x000000ffff779224 */ /* 0x000fe200078e006c */
[----:B------:R-:W-:Y:S01]  /*b910*/  LOP3.LUT R159, R159, 0x32, RZ, 0xfc, !PT ;  /* 0x000000329f9f7812 */ /* 0x000fe200078efcff */
[----:B------:R-:W2:Y:S01]  /*b920*/  LDL R100, [R1+0x350] ;  /* 0x0003500001647983 */ /* 0x000ea20000100800 */
[----:B------:R-:W-:-:S02]  /*b930*/  LOP3.LUT R121, R121, 0x34, RZ, 0xfc, !PT ;  /* 0x0000003479797812 */ /* 0x000fc400078efcff */
[----:B------:R-:W-:Y:S01]  /*b940*/  LOP3.LUT R120, R120, 0x36, RZ, 0xfc, !PT ;  /* 0x0000003678787812 */ /* 0x000fe200078efcff */
[----:B------:R0:W3:Y:S01]  /*b950*/  @!P1 LDG.E.U16 R136, desc[UR16][R118.64] ;  /* 0x0000001076889981 */ /* 0x0000e2000c1e1500 */
[----:B------:R-:W-:Y:S02]  /*b960*/  ISETP.GE.AND P2, PT, R159, UR5, PT ;  /* 0x000000059f007c0c */ /* 0x000fe4000bf46270 */
[----:B------:R-:W-:Y:S01]  /*b970*/  ISETP.GE.AND P3, PT, R121, UR5, PT ;  /* 0x0000000579007c0c */ /* 0x000fe2000bf66270 */
[----:B------:R-:W4:Y:S01]  /*b980*/  LDL R159, [R1+0x358] ;  /* 0x00035800019f7983 */ /* 0x000f220000100800 */
[----:B------:R-:W-:-:S03]  /*b990*/  ISETP.GE.AND P4, PT, R120, UR5, PT ;  /* 0x0000000578007c0c */ /* 0x000fc6000bf86270 */
[----:B------:R-:W2:Y:S01]  /*b9a0*/  LDL R121, [R1+0x360] ;  /* 0x0003600001797983 */ /* 0x000ea20000100800 */
[----:B0-----:R-:W-:Y:S02]  /*b9b0*/  @!P0 IMAD.MOV.U32 R118, RZ, RZ, R19 ;  /* 0x000000ffff768224 */ /* 0x001fe400078e0013 */
[----:B------:R-:W-:Y:S01]  /*b9c0*/  @!P0 IMAD.MOV.U32 R119, RZ, RZ, R0 ;  /* 0x000000ffff778224 */ /* 0x000fe200078e0000 */
[----:B------:R-:W3:Y:S04]  /*b9d0*/  LDL R120, [R1+0x34c] ;  /* 0x00034c0001787983 */ /* 0x000ee80000100800 */
[----:B------:R0:W-:Y:S04]  /*b9e0*/  STL [R1+0x578], R0 ;  /* 0x0005780001007387 */ /* 0x0001e80000100800 */
[----:B------:R1:W3:Y:S01]  /*b9f0*/  @!P0 LDG.E.U16 R142, desc[UR16][R118.64] ;  /* 0x00000010768e8981 */ /* 0x0002e2000c1e1500 */
[----:B------:R-:W1:Y:S01]  /*ba00*/  S2R R108, SR_TID.X ;  /* 0x00000000006c7919 */ /* 0x000e620000002100 */
[----:B------:R-:W-:-:S02]  /*ba10*/  PRMT R192, RZ, 0x7610, R192 ;  /* 0x00007610ffc07816 */ /* 0x000fc400000000c0 */
[----:B0-----:R-:W3:Y:S04]  /*ba20*/  LDL R0, [R1+0x354] ;  /* 0x0003540001007983 */ /* 0x001ee80000100800 */
[----:B------:R-:W4:Y:S04]  /*ba30*/  LDL R118, [R1+0x36c] ;  /* 0x00036c0001767983 */ /* 0x000f280000100800 */
[----:B------:R-:W4:Y:S01]  /*ba40*/  LDL R119, [R1+0x370] ;  /* 0x0003700001777983 */ /* 0x000f220000100800 */
[--C-:B-1----:R-:W-:Y:S02]  /*ba50*/  SHF.R.U32.HI R19, RZ, 0x6, R108.reuse ;  /* 0x00000006ff137819 */ /* 0x102fe4000001166c */
[----:B------:R-:W-:-:S02]  /*ba60*/  SHF.R.U32.HI R108, RZ, 0x6, R108 ;  /* 0x00000006ff6c7819 */ /* 0x000fc4000001166c */
[----:B------:R-:W-:Y:S02]  /*ba70*/  SGXT.U32 R19, R19, 0x1 ;  /* 0x000000011313781a */ /* 0x000fe40000000000 */
[----:B------:R-:W-:Y:S02]  /*ba80*/  SGXT.U32 R108, R108, 0x1 ;  /* 0x000000016c6c781a */ /* 0x000fe40000000000 */
[----:B------:R-:W-:Y:S02]  /*ba90*/  LOP3.LUT R19, R19, 0x3a, RZ, 0xfc, !PT ;  /* 0x0000003a13137812 */ /* 0x000fe400078efcff */
[----:B------:R-:W-:Y:S02]  /*baa0*/  LOP3.LUT R108, R108, 0x38, RZ, 0xfc, !PT ;  /* 0x000000386c6c7812 */ /* 0x000fe400078efcff */
[----:B------:R-:W-:Y:S02]  /*bab0*/  ISETP.GE.AND P0, PT, R19, UR5, PT ;  /* 0x0000000513007c0c */ /* 0x000fe4000bf06270 */
[----:B------:R-:W-:-:S02]  /*bac0*/  ISETP.GE.AND P1, PT, R108, UR5, PT ;  /* 0x000000056c007c0c */ /* 0x000fc4000bf26270 */
[----:B------:R-:W3:Y:S04]  /*bad0*/  LDL.LU R108, [R1+0x6c8] ;  /* 0x0006c800016c7983 */ /* 0x000ee80000300800 */
[----:B------:R-:W3:Y:S01]  /*bae0*/  LDL.LU R19, [R1+0x6c4] ;  /* 0x0006c40001137983 */ /* 0x000ee20000300800 */
[----:B----4-:R-:W-:-:S04]  /*baf0*/  @!P2 LOP3.LUT R119, R119, R118, RZ, 0x3c, !PT ;  /* 0x000000767777a212 */ /* 0x010fc800078e3cff */
[----:B------:R-:W-:-:S04]  /*bb00*/  @!P2 LOP3.LUT R118, R119, R118, RZ, 0x3c, !PT ;  /* 0x000000767776a212 */ /* 0x000fc800078e3cff */
[----:B------:R-:W-:-:S05]  /*bb10*/  @!P2 LOP3.LUT R119, R119, R118, RZ, 0x3c, !PT ;  /* 0x000000767777a212 */ /* 0x000fca00078e3cff */
[----:B------:R0:W4:Y:S04]  /*bb20*/  @!P2 LDG.E.U16 R192, desc[UR16][R118.64] ;  /* 0x0000001076c0a981 */ /* 0x000128000c1e1500 */
[----:B------:R-:W0:Y:S04]  /*bb30*/  LDL R118, [R1+0x364] ;  /* 0x0003640001767983 */ /* 0x000e280000100800 */
[----:B------:R-:W0:Y:S01]  /*bb40*/  LDL R119, [R1+0x368] ;  /* 0x0003680001777983 */ /* 0x000e220000100800 */
[----:B------:R-:W-:Y:S02]  /*bb50*/  PRMT R179, RZ, 0x7610, R179 ;  /* 0x00007610ffb37816 */ /* 0x000fe400000000b3 */
[----:B0-----:R-:W-:-:S04]  /*bb60*/  @!P3 LOP3.LUT R119, R119, R118, RZ, 0x3c, !PT ;  /* 0x000000767777b212 */ /* 0x001fc800078e3cff */
[----:B------:R-:W-:-:S04]  /*bb70*/  @!P3 LOP3.LUT R118, R119, R118, RZ, 0x3c, !PT ;  /* 0x000000767776b212 */ /* 0x000fc800078e3cff */
[----:B------:R-:W-:-:S05]  /*bb80*/  @!P3 LOP3.LUT R119, R119, R118, RZ, 0x3c, !PT ;  /* 0x000000767777b212 */ /* 0x000fca00078e3cff */
[----:B------:R2:W4:Y:S04]  /*bb90*/  @!P3 LDG.E.U16 R179, desc[UR16][R118.64] ;  /* 0x0000001076b3b981 */ /* 0x000528000c1e1500 */
[----:B------:R-:W3:Y:S01]  /*bba0*/  LDL R119, [R1+0x35c] ;  /* 0x00035c0001777983 */ /* 0x000ee20000100800 */
[----:B------:R-:W-:Y:S01]  /*bbb0*/  PRMT R171, RZ, 0x7610, R171 ;  /* 0x00007610ffab7816 */ /* 0x000fe200000000ab */
[----:B--2---:R-:W-:Y:S02]  /*bbc0*/  @!P4 IMAD.MOV.U32 R118, RZ, RZ, R121 ;  /* 0x000000ffff76c224 */ /* 0x004fe400078e0079 */
[----:B------:R-:W0:Y:S01]  /*bbd0*/  S2R R121, SR_TID.X ;  /* 0x0000000000797919 */ /* 0x000e220000002100 */
[----:B------:R-:W-:Y:S02]  /*bbe0*/  PRMT R135, RZ, 0x7610, R135 ;  /* 0x00007610ff877816 */ /* 0x000fe40000000087 */
[----:B------:R-:W-:Y:S01]  /*bbf0*/  PRMT R191, RZ, 0x7610, R191 ;  /* 0x00007610ffbf7816 */ /* 0x000fe200000000bf */
[----:B---3--:R1:W2:Y:S02]  /*bc00*/  @!P4 LDG.E.U16 R171, desc[UR16][R118.64] ;  /* 0x0000001076abc981 */ /* 0x0082a4000c1e1500 */
[----:B-1----:R-:W1:Y:S01]  /*bc10*/  S2R R119, SR_TID.X ;  /* 0x0000000000777919 */ /* 0x002e620000002100 */
[----:B0-----:R-:W-:-:S04]  /*bc20*/  SHF.R.U32.HI R118, RZ, 0x6, R121 ;  /* 0x00000006ff767819 */ /* 0x001fc80000011679 */
[----:B------:R-:W-:-:S04]  /*bc30*/  SGXT.U32 R118, R118, 0x1 ;  /* 0x000000017676781a */ /* 0x000fc80000000000 */
[----:B------:R-:W-:Y:S02]  /*bc40*/  LOP3.LUT R118, R118, 0x3e, RZ, 0xfc, !PT ;  /* 0x0000003e76767812 */ /* 0x000fe400078efcff */
[----:B-1----:R-:W-:-:S04]  /*bc50*/  SHF.R.U32.HI R119, RZ, 0x6, R119 ;  /* 0x00000006ff777819 */ /* 0x002fc80000011677 */
[----:B------:R-:W-:-:S04]  /*bc60*/  SGXT.U32 R119, R119, 0x1 ;  /* 0x000000017777781a */ /* 0x000fc80000000000 */
[----:B------:R-:W-:-:S04]  /*bc70*/  LOP3.LUT R119, R119, 0x3c, RZ, 0xfc, !PT ;  /* 0x0000003c77777812 */ /* 0x000fc800078efcff */
[----:B------:R-:W-:Y:S02]  /*bc80*/  ISETP.GE.AND P2, PT, R119, UR5, PT ;  /* 0x0000000577007c0c */ /* 0x000fe4000bf46270 */
[----:B------:R-:W-:Y:S02]  /*bc90*/  SHF.R.U32.HI R119, RZ, 0x6, R121 ;  /* 0x00000006ff777819 */ /* 0x000fe40000011679 */
[----:B------:R-:W-:Y:S01]  /*bca0*/  ISETP.GE.AND P3, PT, R118, UR5, PT ;  /* 0x0000000576007c0c */ /* 0x000fe2000bf66270 */
[----:B------:R-:W3:Y:S01]  /*bcb0*/  LDL R121, [R1+0x348] ;  /* 0x0003480001797983 */ /* 0x000ee20000100800 */
[----:B------:R-:W-:-:S04]  /*bcc0*/  SGXT.U32 R119, R119, 0x1 ;  /* 0x000000017777781a */ /* 0x000fc80000000000 */
[----:B------:R-:W-:Y:S01]  /*bcd0*/  LOP3.LUT R119, R119, 0x40, RZ, 0xfc, !PT ;  /* 0x0000004077777812 */ /* 0x000fe200078efcff */
[----:B------:R-:W-:Y:S01]  /*bce0*/  @!P1 IMAD.MOV.U32 R118, RZ, RZ, R159 ;  /* 0x000000ffff769224 */ /* 0x000fe200078e009f */
[----:B------:R-:W-:Y:S01]  /*bcf0*/  PRMT R181, RZ, 0x7610, R181 ;  /* 0x00007610ffb57816 */ /* 0x000fe200000000b5 */
[----:B------:R-:W4:Y:S01]  /*bd00*/  LDL R159, [R1+0x328] ;  /* 0x00032800019f7983 */ /* 0x000f220000100800 */
[----:B------:R-:W-:Y:S01]  /*bd10*/  ISETP.GE.AND P4, PT, R119, UR5, PT ;  /* 0x0000000577007c0c */ /* 0x000fe2000bf86270 */
[----:B------:R-:W-:Y:S01]  /*bd20*/  @!P1 IMAD.MOV.U32 R119, RZ, RZ, R0 ;  /* 0x000000ffff779224 */ /* 0x000fe200078e0000 */
[----:B------:R-:W-:Y:S01]  /*bd30*/  PRMT R168, RZ, 0x7610, R168 ;  /* 0x00007610ffa87816 */ /* 0x000fe200000000a8 */
[----:B------:R-:W2:Y:S04]  /*bd40*/  LDL R0, [R1+0x330] ;  /* 0x0003300001007983 */ /* 0x000ea80000100800 */
[----:B------:R0:W4:Y:S02]  /*bd50*/  @!P1 LDG.E.U16 R135, desc[UR16][R118.64] ;  /* 0x0000001076879981 */ /* 0x000124000c1e1500 */
[----:B0-----:R-:W-:-:S02]  /*bd60*/  @!P0 IMAD.MOV.U32 R118, RZ, RZ, R100 ;  /* 0x000000ffff768224 */ /* 0x001fc400078e0064 */
[----:B------:R-:W-:-:S05]  /*bd70*/  @!P0 IMAD.MOV.U32 R119, RZ, RZ, R120 ;  /* 0x000000ffff778224 */ /* 0x000fca00078e0078 */
[----:B------:R3:W4:Y:S04]  /*bd80*/  @!P0 LDG.E.U16 R191, desc[UR16][R118.64] ;  /* 0x0000001076bf8981 */ /* 0x000728000c1e1500 */
[----:B------:R-:W2:Y:S01]  /*bd90*/  LDL R119, [R1+0x344] ;  /* 0x0003440001777983 */ /* 0x000ea20000100800 */
[----:B---3--:R-:W-:-:S05]  /*bda0*/  @!P2 IMAD.MOV.U32 R118, RZ, RZ, R121 ;  /* 0x000000ffff76a224 */ /* 0x008fca00078e0079 */
[----:B--2---:R0:W2:Y:S04]  /*bdb0*/  @!P2 LDG.E.U16 R181, desc[UR16][R118.64] ;  /* 0x0000001076b5a981 */ /* 0x0040a8000c1e1500 */
[----:B------:R-:W0:Y:S04]  /*bdc0*/  LDL R118, [R1+0x33c] ;  /* 0x00033c0001767983 */ /* 0x000e280000100800 */
[----:B------:R-:W0:Y:S02]  /*bdd0*/  LDL R119, [R1+0x340] ;  /* 0x0003400001777983 */ /* 0x000e240000100800 */
[----:B0-----:R-:W-:-:S04]  /*bde0*/  @!P3 LOP3.LUT R119, R119, R118, RZ, 0x3c, !PT ;  /* 0x000000767777b212 */ /* 0x001fc800078e3cff */
[----:B------:R-:W-:-:S04]  /*bdf0*/  @!P3 LOP3.LUT R118, R119, R118, RZ, 0x3c, !PT ;  /* 0x000000767776b212 */ /* 0x000fc800078e3cff */
[----:B------:R-:W-:-:S05]  /*be00*/  @!P3 LOP3.LUT R119, R119, R118, RZ, 0x3c, !PT ;  /* 0x000000767777b212 */ /* 0x000fca00078e3cff */
[----:B------:R0:W3:Y:S04]  /*be10*/  @!P3 LDG.E.U16 R168, desc[UR16][R118.64] ;  /* 0x0000001076a8b981 */ /* 0x0000e8000c1e1500 */
[----:B------:R-:W0:Y:S04]  /*be20*/  LDL R118, [R1+0x334] ;  /* 0x0003340001767983 */ /* 0x000e280000100800 */
[----:B------:R-:W0:Y:S01]  /*be30*/  LDL R119, [R1+0x338] ;  /* 0x0003380001777983 */ /* 0x000e220000100800 */
[----:B------:R-:W-:Y:S01]  /*be40*/  PRMT R134, RZ, 0x7610, R134 ;  /* 0x00007610ff867816 */ /* 0x000fe20000000086 */
[----:B------:R-:W1:Y:S01]  /*be50*/  S2R R120, SR_TID.X ;  /* 0x0000000000787919 */ /* 0x000e620000002100 */
[----:B0-----:R-:W-:-:S04]  /*be60*/  @!P4 LOP3.LUT R119, R119, R118, RZ, 0x3c, !PT ;  /* 0x000000767777c212 */ /* 0x001fc800078e3cff */
[----:B------:R-:W-:-:S04]  /*be70*/  @!P4 LOP3.LUT R118, R119, R118, RZ, 0x3c, !PT ;  /* 0x000000767776c212 */ /* 0x000fc800078e3cff */
[----:B------:R-:W-:-:S05]  /*be80*/  @!P4 LOP3.LUT R119, R119, R118, RZ, 0x3c, !PT ;  /* 0x000000767777c212 */ /* 0x000fca00078e3cff */
[----:B------:R0:W2:Y:S04]  /*be90*/  @!P4 LDG.E.U16 R134, desc[UR16][R118.64] ;  /* 0x000000107686c981 */ /* 0x0000a8000c1e1500 */
[----:B------:R-:W4:Y:S01]  /*bea0*/  LDL R119, [R1+0x32c] ;  /* 0x00032c0001777983 */ /* 0x000f220000100800 */
[--C-:B-1----:R-:W-:Y:S02]  /*beb0*/  SHF.R.U32.HI R100, RZ, 0x6, R120.reuse ;  /* 0x00000006ff647819 */ /* 0x102fe40000011678 */
[----:B------:R-:W-:-:S04]  /*bec0*/  SHF.R.U32.HI R120, RZ, 0x6, R120 ;  /* 0x00000006ff787819 */ /* 0x000fc80000011678 */
[----:B------:R-:W-:-:S04]  /*bed0*/  SGXT.U32 R120, R120, 0x1 ;  /* 0x000000017878781a */ /* 0x000fc80000000000 */
[----:B------:R-:W-:-:S04]  /*bee0*/  LOP3.LUT R120, R120, 0x42, RZ, 0xfc, !PT ;  /* 0x0000004278787812 */ /* 0x000fc800078efcff */
[----:B------:R-:W-:Y:S02]  /*bef0*/  ISETP.GE.AND P0, PT, R120, UR5, PT ;  /* 0x0000000578007c0c */ /* 0x000fe4000bf06270 */
[----:B------:R-:W-:Y:S01]  /*bf00*/  SGXT.U32 R100, R100, 0x1 ;  /* 0x000000016464781a */ /* 0x000fe20000000000 */
[----:B------:R-:W3:Y:S01]  /*bf10*/  LDL R120, [R1+0x31c] ;  /* 0x00031c0001787983 */ /* 0x000ee20000100800 */
[----:B------:R-:W-:Y:S02]  /*bf20*/  PRMT R149, RZ, 0x7610, R149 ;  /* 0x00007610ff957816 */ /* 0x000fe40000000095 */
[----:B------:R-:W-:-:S07]  /*bf30*/  LOP3.LUT R100, R100, 0x44, RZ, 0xfc, !PT ;  /* 0x0000004464647812 */ /* 0x000fce00078efcff */
[----:B0-----:R-:W-:Y:S01]  /*bf40*/  @!P0 IMAD.MOV.U32 R118, RZ, RZ, R0 ;  /* 0x000000ffff768224 */ /* 0x001fe200078e0000 */
[----:B------:R-:W-:Y:S01]  /*bf50*/  ISETP.GE.AND P1, PT, R100, UR5, PT ;  /* 0x0000000564007c0c */ /* 0x000fe2000bf26270 */
[----:B------:R-:W0:Y:S01]  /*bf60*/  S2R R121, SR_TID.X ;  /* 0x0000000000797919 */ /* 0x000e220000002100 */
[----:B------:R-:W2:Y:S01]  /*bf70*/  LDL R100, [R1+0x320] ;  /* 0x0003200001647983 */ /* 0x000ea20000100800 */
[----:B------:R-:W-:Y:S02]  /*bf80*/  PRMT R183, RZ, 0x7610, R183 ;  /* 0x00007610ffb77816 */ /* 0x000fe400000000b7 */
[----:B------:R-:W-:Y:S01]  /*bf90*/  PRMT R167, RZ, 0x7610, R167 ;  /* 0x00007610ffa77816 */ /* 0x000fe200000000a7 */
[----:B------:R-:W3:Y:S04]  /*bfa0*/  LDL R0, [R1+0x2f8] ;  /* 0x0002f80001007983 */ /* 0x000ee80000100800 */
[----:B----4-:R1:W4:Y:S04]  /*bfb0*/  @!P0 LDG.E.U16 R149, desc[UR16][R118.64] ;  /* 0x0000001076958981 */ /* 0x010328000c1e1500 */
[----:B------:R-:W2:Y:S01]  /*bfc0*/  LDL R119, [R1+0x324] ;  /* 0x0003240001777983 */ /* 0x000ea20000100800 */
[----:B0-----:R-:W-:-:S04]  /*bfd0*/  SHF.R.U32.HI R121, RZ, 0x6, R121 ;  /* 0x00000006ff797819 */ /* 0x001fc80000011679 */
[----:B------:R-:W-:-:S04]  /*bfe0*/  SGXT.U32 R121, R121, 0x1 ;  /* 0x000000017979781a */ /* 0x000fc80000000000 */
[----:B------:R-:W-:-:S04]  /*bff0*/  LOP3.LUT R121, R121, 0x46, RZ, 0xfc, !PT ;  /* 0x0000004679797812 */ /* 0x000fc800078efcff */
[----:B------:R-:W-:Y:S01]  /*c000*/  ISETP.GE.AND P2, PT, R121, UR5, PT ;  /* 0x0000000579007c0c */ /* 0x000fe2000bf46270 */
[----:B-1----:R-:W-:Y:S01]  /*c010*/  @!P1 IMAD.MOV.U32 R118, RZ, RZ, R159 ;  /* 0x000000ffff769224 */ /* 0x002fe200078e009f */
[----:B------:R-:W0:Y:S01]  /*c020*/  S2R R121, SR_TID.X ;  /* 0x0000000000797919 */ /* 0x000e220000002100 */
[----:B------:R-:W-:Y:S02]  /*c030*/  PRMT R133, RZ, 0x7610, R133 ;  /* 0x00007610ff857816 */ /* 0x000fe40000000085 */
[----:B------:R-:W-:Y:S01]  /*c040*/  PRMT R132, RZ, 0x7610, R132 ;  /* 0x00007610ff847816 */ /* 0x000fe20000000084 */
[----:B------:R-:W4:Y:S04]  /*c050*/  LDL R159, [R1+0x2d8] ;  /* 0x0002d800019f7983 */ /* 0x000f280000100800 */
[----:B--2---:R1:W2:Y:S03]  /*c060*/  @!P1 LDG.E.U16 R183, desc[UR16][R118.64] ;  /* 0x0000001076b79981 */ /* 0x0042a6000c1e1500 */
[----:B-1----:R-:W-:-:S02]  /*c070*/  @!P2 IMAD.MOV.U32 R118, RZ, RZ, R100 ;  /* 0x000000ffff76a224 */ /* 0x002fc400078e0064 */
[----:B---3--:R-:W-:Y:S01]  /*c080*/  @!P2 IMAD.MOV.U32 R119, RZ, RZ, R120 ;  /* 0x000000ffff77a224 */ /* 0x008fe200078e0078 */
[----:B0-----:R-:W-:Y:S01]  /*c090*/  SHF.R.U32.HI R121, RZ, 0x6, R121 ;  /* 0x00000006ff797819 */ /* 0x001fe20000011679 */
[----:B------:R-:W3:Y:S04]  /*c0a0*/  LDL R120, [R1+0x2b4] ;  /* 0x0002b40001787983 */ /* 0x000ee80000100800 */
[----:B------:R0:W2:Y:S04]  /*c0b0*/  @!P2 LDG.E.U16 R167, desc[UR16][R118.64] ;  /* 0x0000001076a7a981 */ /* 0x0000a8000c1e1500 */
[----:B------:R-:W3:Y:S04]  /*c0c0*/  LDL R100, [R1+0x2b8] ;  /* 0x0002b80001647983 */ /* 0x000ee80000100800 */
[----:B------:R-:W0:Y:S04]  /*c0d0*/  LDL R118, [R1+0x314] ;  /* 0x0003140001767983 */ /* 0x000e280000100800 */
[----:B------:R-:W0:Y:S01]  /*c0e0*/  LDL R119, [R1+0x318] ;  /* 0x0003180001777983 */ /* 0x000e220000100800 */
[----:B------:R-:W-:-:S04]  /*c0f0*/  SGXT.U32 R121, R121, 0x1 ;  /* 0x000000017979781a */ /* 0x000fc80000000000 */
[----:B------:R-:W-:-:S04]  /*c100*/  LOP3.LUT R121, R121, 0x48, RZ, 0xfc, !PT ;  /* 0x0000004879797812 */ /* 0x000fc800078efcff */
[----:B------:R-:W-:Y:S02]  /*c110*/  ISETP.GE.AND P0, PT, R121, UR5, PT ;  /* 0x0000000579007c0c */ /* 0x000fe4000bf06270 */
[----:B------:R-:W1:Y:S02]  /*c120*/  S2R R121, SR_TID.X ;  /* 0x0000000000797919 */ /* 0x000e640000002100 */
[----:B-1----:R-:W-:-:S09]  /*c130*/  SHF.R.U32.HI R121, RZ, 0x6, R121 ;  /* 0x00000006ff797819 */ /* 0x002fd20000011679 */
[----:B0-----:R-:W-:-:S04]  /*c140*/  @!P0 LOP3.LUT R119, R119, R118, RZ, 0x3c, !PT ;  /* 0x0000007677778212 */ /* 0x001fc800078e3cff */
[----:B------:R-:W-:-:S04]  /*c150*/  @!P0 LOP3.LUT R118, R119, R118, RZ, 0x3c, !PT ;  /* 0x0000007677768212 */ /* 0x000fc800078e3cff */
[----:B------:R-:W-:-:S05]  /*c160*/  @!P0 LOP3.LUT R119, R119, R118, RZ, 0x3c, !PT ;  /* 0x0000007677778212 */ /* 0x000fca00078e3cff */
[----:B------:R0:W2:Y:S04]  /*c170*/  @!P0 LDG.E.U16 R133, desc[UR16][R118.64] ;  /* 0x0000001076858981 */ /* 0x0000a8000c1e1500 */
[----:B------:R-:W4:Y:S01]  /*c180*/  LDL R119, [R1+0x2f4] ;  /* 0x0002f40001777983 */ /* 0x000f220000100800 */
[----:B------:R-:W-:-:S04]  /*c190*/  SGXT.U32 R121, R121, 0x1 ;  /* 0x000000017979781a */ /* 0x000fc80000000000 */
[----:B------:R-:W-:-:S04]  /*c1a0*/  LOP3.LUT R121, R121, 0x50, RZ, 0xfc, !PT ;  /* 0x0000005079797812 */ /* 0x000fc800078efcff */
[----:B------:R-:W-:Y:S02]  /*c1b0*/  ISETP.GE.AND P1, PT, R121, UR5, PT ;  /* 0x0000000579007c0c */ /* 0x000fe4000bf26270 */
[----:B------:R-:W0:Y:S02]  /*c1c0*/  S2R R121, SR_TID.X ;  /* 0x0000000000797919 */ /* 0x000e240000002100 */
[----:B0-----:R-:W-:-:S04]  /*c1d0*/  SHF.R.U32.HI R118, RZ, 0x6, R121 ;  /* 0x00000006ff767819 */ /* 0x001fc80000011679 */
[----:B------:R-:W-:-:S04]  /*c1e0*/  SGXT.U32 R118, R118, 0x1 ;  /* 0x000000017676781a */ /* 0x000fc80000000000 */
[----:B------:R-:W-:-:S04]  /*c1f0*/  LOP3.LUT R118, R118, 0x58, RZ, 0xfc, !PT ;  /* 0x0000005876767812 */ /* 0x000fc800078efcff */
[----:B------:R-:W-:Y:S01]  /*c200*/  ISETP.GE.AND P0, PT, R118, UR5, PT ;  /* 0x0000000576007c0c */ /* 0x000fe2000bf06270 */
[----:B------:R-:W-:-:S05]  /*c210*/  @!P1 IMAD.MOV.U32 R118, RZ, RZ, R0 ;  /* 0x000000ffff769224 */ /* 0x000fca00078e0000 */
[----:B----4-:R0:W4:Y:S04]  /*c220*/  @!P1 LDG.E.U16 R132, desc[UR16][R118.64] ;  /* 0x0000001076849981 */ /* 0x010128000c1e1500 */
[----:B------:R-:W3:Y:S01]  /*c230*/  LDL R119, [R1+0x2d4] ;  /* 0x0002d40001777983 */ /* 0x000ee20000100800 */
[----:B------:R-:W-:-:S04]  /*c240*/  SHF.R.U32.HI R0, RZ, 0x6, R121 ;  /* 0x00000006ff007819 */ /* 0x000fc80000011679 */
[----:B------:R-:W-:-:S04]  /*c250*/  SGXT.U32 R0, R0, 0x1 ;  /* 0x000000010000781a */ /* 0x000fc80000000000 */
[----:B------:R-:W-:-:S04]  /*c260*/  LOP3.LUT R0, R0, 0x60, RZ, 0xfc, !PT ;  /* 0x0000006000007812 */ /* 0x000fc800078efcff */
[----:B------:R-:W-:Y:S01]  /*c270*/  ISETP.GE.AND P1, PT, R0, UR5, PT ;  /* 0x0000000500007c0c */ /* 0x000fe2000bf26270 */
[----:B0-----:R-:W-:Y:S01]  /*c280*/  @!P0 IMAD.MOV.U32 R118, RZ, RZ, R159 ;  /* 0x000000ffff768224 */ /* 0x001fe200078e009f */
[----:B------:R-:W-:Y:S01]  /*c290*/  PRMT R131, RZ, 0x7610, R131 ;  /* 0x00007610ff837816 */ /* 0x000fe20000000083 */
[----:B------:R-:W2:Y:S01]  /*c2a0*/  LDL R0, [R1+0x278] ;  /* 0x0002780001007983 */ /* 0x000ea20000100800 */
[----:B------:R-:W-:Y:S02]  /*c2b0*/  PRMT R130, RZ, 0x7610, R130 ;  /* 0x00007610ff827816 */ /* 0x000fe40000000082 */
[----:B------:R-:W-:Y:S01]  /*c2c0*/  SHF.R.U32.HI R121, RZ, 0x6, R121 ;  /* 0x00000006ff797819 */ /* 0x000fe20000011679 */
[----:B------:R-:W4:Y:S04]  /*c2d0*/  LDL R159, [R1+0x258] ;  /* 0x00025800019f7983 */ /* 0x000f280000100800 */
[----:B---3--:R0:W3:Y:S02]  /*c2e0*/  @!P0 LDG.E.U16 R131, desc[UR16][R118.64] ;  /* 0x0000001076838981 */ /* 0x0080e4000c1e1500 */
[----:B0-----:R-:W-:-:S02]  /*c2f0*/  @!P1 IMAD.MOV.U32 R118, RZ, RZ, R100 ;  /* 0x000000ffff769224 */ /* 0x001fc400078e0064 */
[----:B------:R-:W-:Y:S01]  /*c300*/  @!P1 IMAD.MOV.U32 R119, RZ, RZ, R120 ;  /* 0x000000ffff779224 */ /* 0x000fe200078e0078 */
[----:B------:R-:W-:Y:S01]  /*c310*/  SGXT.U32 R121, R121, 0x1 ;  /* 0x000000017979781a */ /* 0x000fe20000000000 */
[----:B------:R-:W3:Y:S04]  /*c320*/  LDL R120, [R1+0x30c] ;  /* 0x00030c0001787983 */ /* 0x000ee80000100800 */
[----:B------:R0:W3:Y:S01]  /*c330*/  @!P1 LDG.E.U16 R130, desc[UR16][R118.64] ;  /* 0x0000001076829981 */ /* 0x0000e2000c1e1500 */
[----:B------:R-:W-:Y:S02]  /*c340*/  PRMT R129, RZ, 0x7610, R129 ;  /* 0x00007610ff817816 */ /* 0x000fe40000000081 */
[----:B------:R-:W-:Y:S01]  /*c350*/  PRMT R128, RZ, 0x7610, R128 ;  /* 0x00007610ff807816 */ /* 0x000fe20000000080 */
[----:B------:R-:W3:Y:S04]  /*c360*/  LDL R100, [R1+0x310] ;  /* 0x0003100001647983 */ /* 0x000ee80000100800 */
[----:B------:R-:W0:Y:S04]  /*c370*/  LDL R118, [R1+0x294] ;  /* 0x0002940001767983 */ /* 0x000e280000100800 */
[----:B------:R-:W0:Y:S01]  /*c380*/  LDL R119, [R1+0x298] ;  /* 0x0002980001777983 */ /* 0x000e220000100800 */
[----:B------:R-:W-:-:S04]  /*c390*/  LOP3.LUT R121, R121, 0x68, RZ, 0xfc, !PT ;  /* 0x0000006879797812 */ /* 0x000fc800078efcff */
[----:B------:R-:W-:Y:S02]  /*c3a0*/  ISETP.GE.AND P0, PT, R121, UR5, PT ;  /* 0x0000000579007c0c */ /* 0x000fe4000bf06270 */
[----:B------:R-:W1:Y:S02]  /*c3b0*/  S2R R121, SR_TID.X ;  /* 0x0000000000797919 */ /* 0x000e640000002100 */
[----:B-1----:R-:W-:-:S04]  /*c3c0*/  SHF.R.U32.HI R121, RZ, 0x6, R121 ;  /* 0x00000006ff797819 */ /* 0x002fc80000011679 */
[----:B------:R-:W-:-:S05]  /*c3d0*/  SGXT.U32 R121, R121, 0x1 ;  /* 0x000000017979781a */ /* 0x000fca0000000000 */
[----:B0-----:R-:W-:-:S04]  /*c3e0*/  @!P0 LOP3.LUT R119, R119, R118, RZ, 0x3c, !PT ;  /* 0x0000007677778212 */ /* 0x001fc800078e3cff */
[----:B------:R-:W-:-:S04]  /*c3f0*/  @!P0 LOP3.LUT R118, R119, R118, RZ, 0x3c, !PT ;  /* 0x0000007677768212 */ /* 0x000fc800078e3cff */
[----:B------:R-:W-:-:S05]  /*c400*/  @!P0 LOP3.LUT R119, R119, R118, RZ, 0x3c, !PT ;  /* 0x0000007677778212 */ /* 0x000fca00078e3cff */
[----:B------:R0:W3:Y:S04]  /*c410*/  @!P0 LDG.E.U16 R129, desc[UR16][R118.64] ;  /* 0x0000001076818981 */ /* 0x0000e8000c1e1500 */
[----:B------:R-:W4:Y:S01]  /*c420*/  LDL R119, [R1+0x274] ;  /* 0x0002740001777983 */ /* 0x000f220000100800 */
[----:B------:R-:W-:-:S04]  /*c430*/  LOP3.LUT R121, R121, 0x70, RZ, 0xfc, !PT ;  /* 0x0000007079797812 */ /* 0x000fc800078efcff */
[----:B------:R-:W-:Y:S02]  /*c440*/  ISETP.GE.AND P1, PT, R121, UR5, PT ;  /* 0x0000000579007c0c */ /* 0x000fe4000bf26270 */
[----:B------:R-:W0:Y:S02]  /*c450*/  S2R R121, SR_TID.X ;  /* 0x0000000000797919 */ /* 0x000e240000002100 */
[----:B0-----:R-:W-:-:S04]  /*c460*/  SHF.R.U32.HI R118, RZ, 0x6, R121 ;  /* 0x00000006ff767819 */ /* 0x001fc80000011679 */
[----:B------:R-:W-:-:S04]  /*c470*/  SGXT.U32 R118, R118, 0x1 ;  /* 0x000000017676781a */ /* 0x000fc80000000000 */
[----:B------:R-:W-:-:S04]  /*c480*/  LOP3.LUT R118, R118, 0x78, RZ, 0xfc, !PT ;  /* 0x0000007876767812 */ /* 0x000fc800078efcff */
[----:B------:R-:W-:Y:S01]  /*c490*/  ISETP.GE.AND P2, PT, R118, UR5, PT ;  /* 0x0000000576007c0c */ /* 0x000fe2000bf46270 */
[----:B--2---:R-:W-:-:S05]  /*c4a0*/  @!P1 IMAD.MOV.U32 R118, RZ, RZ, R0 ;  /* 0x000000ffff769224 */ /* 0x004fca00078e0000 */
[----:B----4-:R0:W2:Y:S04]  /*c4b0*/  @!P1 LDG.E.U16 R128, desc[UR16][R118.64] ;  /* 0x0000001076809981 */ /* 0x0100a8000c1e1500 */
[----:B------:R-:W4:Y:S01]  /*c4c0*/  LDL R119, [R1+0x254] ;  /* 0x0002540001777983 */ /* 0x000f220000100800 */
        /* <DEDUP_REMOVED lines=9> */
[----:B------:R-:W2:Y:S04]  /*c560*/  LDL R159, [R1+0x2f0] ;  /* 0x0002f000019f7983 */ /* 0x000ea80000100800 */
[----:B----4-:R3:W4:Y:S02]  /*c570*/  @!P2 LDG.E.U16 R127, desc[UR16][R118.64] ;  /* 0x00000010767fa981 */ /* 0x010724000c1e1500 */
[----:B---3--:R-:W-:-:S02]  /*c580*/  @!P0 IMAD.MOV.U32 R118, RZ, RZ, R100 ;  /* 0x000000ffff768224 */ /* 0x008fc400078e0064 */
[----:B------:R-:W-:Y:S01]  /*c590*/  @!P0 IMAD.MOV.U32 R119, RZ, RZ, R120 ;  /* 0x000000ffff778224 */ /* 0x000fe200078e0078 */
[----:B------:R-:W-:Y:S01]  /*c5a0*/  SGXT.U32 R121, R121, 0x1 ;  /* 0x000000017979781a */ /* 0x000fe20000000000 */
[----:B------:R-:W3:Y:S04]  /*c5b0*/  LDL R120, [R1+0x2e4] ;  /* 0x0002e40001787983 */ /* 0x000ee80000100800 */
[----:B------:R0:W4:Y:S01]  /*c5c0*/  @!P0 LDG.E.U16 R151, desc[UR16][R118.64] ;  /* 0x0000001076978981 */ /* 0x000122000c1e1500 */
        /* <DEDUP_REMOVED lines=13> */
[----:B------:R0:W4:Y:S04]  /*c6a0*/  @!P1 LDG.E.U16 R184, desc[UR16][R118.64] ;  /* 0x0000001076b89981 */ /* 0x000128000c1e1500 */
[----:B------:R-:W3:Y:S01]  /*c6b0*/  LDL R119, [R1+0x2fc] ;  /* 0x0002fc0001777983 */ /* 0x000ee20000100800 */
        /* <DEDUP_REMOVED lines=8> */
[----:B---3--:R0:W2:Y:S04]  /*c740*/  @!P0 LDG.E.U16 R164, desc[UR16][R118.64] ;  /* 0x0000001076a48981 */ /* 0x0080a8000c1e1500 */
[----:B------:R-:W3:Y:S01]  /*c750*/  LDL R119, [R1+0x2ec] ;  /* 0x0002ec0001777983 */ /* 0x000ee20000100800 */
[----:B------:R-:W-:-:S04]  /*c760*/  SHF.R.U32.HI R0, RZ, 0x6, R121 ;  /* 0x00000006ff007819 */ /* 0x000fc80000011679 */
[----:B------:R-:W-:-:S04]  /*c770*/  SGXT.U32 R0, R0, 0x1 ;  /* 0x000000010000781a */ /* 0x000fc80000000000 */
[----:B------:R-:W-:-:S04]  /*c780*/  LOP3.LUT R0, R0, 0x54, RZ, 0xfc, !PT ;  /* 0x0000005400007812 */ /* 0x000fc800078efcff */
[----:B------:R-:W-:Y:S01]  /*c790*/  ISETP.GE.AND P0, PT, R0, UR5, PT ;  /* 0x0000000500007c0c */ /* 0x000fe2000bf06270 */
[----:B0-----:R-:W-:Y:S01]  /*c7a0*/  @!P1 IMAD.MOV.U32 R118, RZ, RZ, R159 ;  /* 0x000000ffff769224 */ /* 0x001fe200078e009f */
[----:B------:R-:W-:Y:S01]  /*c7b0*/  PRMT R152, RZ, 0x7610, R152 ;  /* 0x00007610ff987816 */ /* 0x000fe20000000098 */
[----:B------:R-:W4:Y:S01]  /*c7c0*/  LDL R0, [R1+0x2d0] ;  /* 0x0002d00001007983 */ /* 0x000f220000100800 */
[----:B------:R-:W-:Y:S02]  /*c7d0*/  PRMT R187, RZ, 0x7610, R187 ;  /* 0x00007610ffbb7816 */ /* 0x000fe400000000bb */
[----:B------:R-:W-:Y:S01]  /*c7e0*/  SHF.R.U32.HI R121, RZ, 0x6, R121 ;  /* 0x00000006ff797819 */ /* 0x000fe20000011679 */
[----:B------:R-:W2:Y:S04]  /*c7f0*/  LDL R159, [R1+0x2c8] ;  /* 0x0002c800019f7983 */ /* 0x000ea80000100800 */
        /* <DEDUP_REMOVED lines=20> */
[----:B------:R-:W2:Y:S01]  /*c940*/  LDL R119, [R1+0x2cc] ;  /* 0x0002cc0001777983 */ /* 0x000ea20000100800 */
[----:B------:R-:W-:-:S04]  /*c950*/  LOP3.LUT R121, R121, 0x5a, RZ, 0xfc, !PT ;  /* 0x0000005a79797812 */ /* 0x000fc800078efcff */
[----:B------:R-:W-:Y:S02]  /*c960*/  ISETP.GE.AND P0, PT, R121, UR5, PT ;  /* 0x0000000579007c0c */ /* 0x000fe4000bf06270 */
[----:B------:R-:W0:Y:S02]  /*c970*/  S2R R121, SR_TID.X ;  /* 0x0000000000797919 */ /* 0x000e240000002100 */
[----:B0-----:R-:W-:-:S04]  /*c980*/  SHF.R.U32.HI R118, RZ, 0x6, R121 ;  /* 0x00000006ff767819 */ /* 0x001fc80000011679 */
[----:B------:R-:W-:-:S04]  /*c990*/  SGXT.U32 R118, R118, 0x1 ;  /* 0x000000017676781a */ /* 0x000fc80000000000 */
[----:B------:R-:W-:-:S04]  /*c9a0*/  LOP3.LUT R118, R118, 0x5c, RZ, 0xfc, !PT ;  /* 0x0000005c76767812 */ /* 0x000fc800078efcff */
[----:B------:R-:W-:Y:S01]  /*c9b0*/  ISETP.GE.AND P1, PT, R118, UR5, PT ;  /* 0x0000000576007c0c */ /* 0x000fe2000bf26270 */
[----:B----4-:R-:W-:-:S05]  /*c9c0*/  @!P0 IMAD.MOV.U32 R118, RZ, RZ, R0 ;  /* 0x000000ffff768224 */ /* 0x010fca00078e0000 */
[----:B--2---:R0:W2:Y:S04]  /*c9d0*/  @!P0 LDG.E.U16 R155, desc[UR16][R118.64] ;  /* 0x00000010769b8981 */ /* 0x0040a8000c1e1500 */
        /* <DEDUP_REMOVED lines=47> */
[----:B------:R-:W-:Y:S02]  /*ccd0*/  PRMT R157, RZ, 0x7610, R157 ;  /* 0x00007610ff9d7816 */ /* 0x000fe4000000009d */
[----:B------:R-:W-:Y:S01]  /*cce0*/  PRMT R160, RZ, 0x7610, R160 ;  /* 0x00007610ffa07816 */ /* 0x000fe200000000a0 */
[----:B------:R-:W0:Y:S01]  /*ccf0*/  S2R R159, SR_TID.X ;  /* 0x00000000009f7919 */ /* 0x000e220000002100 */
[----:B------:R-:W-:Y:S02]  /*cd00*/  SHF.R.U32.HI R121, RZ, 0x6, R121 ;  /* 0x00000006ff797819 */ /* 0x000fe40000011679 */
[----:B------:R-:W-:Y:S01]  /*cd10*/  PRMT R163, RZ, 0x7610, R163 ;  /* 0x00007610ffa37816 */ /* 0x000fe200000000a3 */
[----:B------:R-:W4:Y:S04]  /*cd20*/  LDL R0, [R1+0x250] ;  /* 0x0002500001007983 */ /* 0x000f280000100800 */
[----:B---3--:R1:W3:Y:S02]  /*cd30*/  @!P1 LDG.E.U16 R157, desc[UR16][R118.64] ;  /* 0x00000010769d9981 */ /* 0x0082e4000c1e1500 */
[----:B-1----:R-:W-:-:S02]  /*cd40*/  @!P0 IMAD.MOV.U32 R118, RZ, RZ, R100 ;  /* 0x000000ffff768224 */ /* 0x002fc400078e0064 */
[----:B------:R-:W-:Y:S01]  /*cd50*/  @!P0 IMAD.MOV.U32 R119, RZ, RZ, R120 ;  /* 0x000000ffff778224 */ /* 0x000fe200078e0078 */
[----:B------:R-:W-:Y:S01]  /*cd60*/  SGXT.U32 R121, R121, 0x1 ;  /* 0x000000017979781a */ /* 0x000fe20000000000 */
[----:B------:R-:W2:Y:S04]  /*cd70*/  LDL R120, [R1+0x280] ;  /* 0x0002800001787983 */ /* 0x000ea80000100800 */
[----:B------:R1:W3:Y:S04]  /*cd80*/  @!P0 LDG.E.U16 R160, desc[UR16][R118.64] ;  /* 0x0000001076a08981 */ /* 0x0002e8000c1e1500 */
[----:B------:R-:W1:Y:S04]  /*cd90*/  LDL R118, [R1+0x26c] ;  /* 0x00026c0001767983 */ /* 0x000e680000100800 */
[----:B------:R-:W1:Y:S01]  /*cda0*/  LDL R119, [R1+0x270] ;  /* 0x0002700001777983 */ /* 0x000e620000100800 */
[----:B------:R-:W-:-:S04]  /*cdb0*/  LOP3.LUT R121, R121, 0x72, RZ, 0xfc, !PT ;  /* 0x0000007279797812 */ /* 0x000fc800078efcff */
[----:B------:R-:W-:Y:S02]  /*cdc0*/  ISETP.GE.AND P1, PT, R121, UR5, PT ;  /* 0x0000000579007c0c */ /* 0x000fe4000bf26270 */
[----:B0-----:R-:W-:Y:S01]  /*cdd0*/  SHF.R.U32.HI R100, RZ, 0x6, R159 ;  /* 0x00000006ff647819 */ /* 0x001fe2000001169f */
[----:B------:R-:W3:Y:S03]  /*cde0*/  LDL R121, [R1+0x27c] ;  /* 0x00027c0001797983 */ /* 0x000ee60000100800 */
[----:B------:R-:W-:-:S04]  /*cdf0*/  SGXT.U32 R100, R100, 0x1 ;  /* 0x000000016464781a */ /* 0x000fc80000000000 */
[----:B------:R-:W-:-:S04]  /*ce00*/  LOP3.LUT R100, R100, 0x7a, RZ, 0xfc, !PT ;  /* 0x0000007a64647812 */ /* 0x000fc800078efcff */
[----:B------:R-:W-:Y:S02]  /*ce10*/  ISETP.GE.AND P2, PT, R100, UR5, PT ;  /* 0x0000000564007c0c */ /* 0x000fe4000bf46270 */
[----:B------:R-:W3:Y:S01]  /*ce20*/  LDL.LU R100, [R1+0x6c0] ;  /* 0x0006c00001647983 */ /* 0x000ee20000300800 */
[----:B-1----:R-:W-:-:S04]  /*ce30*/  @!P1 LOP3.LUT R119, R119, R118, RZ, 0x3c, !PT ;  /* 0x0000007677779212 */ /* 0x002fc800078e3cff */
[----:B------:R-:W-:-:S04]  /*ce40*/  @!P1 LOP3.LUT R118, R119, R118, RZ, 0x3c, !PT ;  /* 0x0000007677769212 */ /* 0x000fc800078e3cff */
[----:B------:R-:W-:-:S05]  /*ce50*/  @!P1 LOP3.LUT R119, R119, R118, RZ, 0x3c, !PT ;  /* 0x0000007677779212 */ /* 0x000fca00078e3cff */
[----:B------:R4:W3:Y:S04]  /*ce60*/  @!P1 LDG.E.U16 R163, desc[UR16][R118.64] ;  /* 0x0000001076a39981 */ /* 0x0008e8000c1e1500 */
[----:B------:R-:W2:Y:S01]  /*ce70*/  LDL R119, [R1+0x24c] ;  /* 0x00024c0001777983 */ /* 0x000ea20000100800 */
[----:B------:R-:W-:Y:S01]  /*ce80*/  PRMT R165, RZ, 0x7610, R165 ;  /* 0x00007610ffa57816 */ /* 0x000fe200000000a5 */
[----:B----4-:R-:W-:Y:S01]  /*ce90*/  @!P2 IMAD.MOV.U32 R118, RZ, RZ, R0 ;  /* 0x000000ffff76a224 */ /* 0x010fe200078e0000 */
[----:B------:R-:W-:-:S04]  /*cea0*/  SHF.R.U32.HI R159, RZ, 0x6, R159 ;  /* 0x00000006ff9f7819 */ /* 0x000fc8000001169f */
[----:B------:R-:W-:-:S04]  /*ceb0*/  SGXT.U32 R159, R159, 0x1 ;  /* 0x000000019f9f781a */ /* 0x000fc80000000000 */
[----:B------:R-:W-:-:S04]  /*cec0*/  LOP3.LUT R159, R159, 0x6c, RZ, 0xfc, !PT ;  /* 0x0000006c9f9f7812 */ /* 0x000fc800078efcff */
[----:B------:R-:W-:Y:S02]  /*ced0*/  ISETP.GE.AND P0, PT, R159, UR5, PT ;  /* 0x000000059f007c0c */ /* 0x000fe4000bf06270 */
[----:B------:R-:W0:Y:S01]  /*cee0*/  S2R R159, SR_TID.X ;  /* 0x00000000009f7919 */ /* 0x000e220000002100 */
[----:B--2---:R1:W2:Y:S04]  /*cef0*/  @!P2 LDG.E.U16 R165, desc[UR16][R118.64] ;  /* 0x0000001076a5a981 */ /* 0x0042a8000c1e1500 */
[----:B------:R-:W1:Y:S04]  /*cf00*/  LDL R118, [R1+0x284] ;  /* 0x0002840001767983 */ /* 0x000e680000100800 */
[----:B------:R-:W1:Y:S01]  /*cf10*/  LDL R119, [R1+0x288] ;  /* 0x0002880001777983 */ /* 0x000e620000100800 */
[----:B0-----:R-:W-:-:S04]  /*cf20*/  SHF.R.U32.HI R0, RZ, 0x6, R159 ;  /* 0x00000006ff007819 */ /* 0x001fc8000001169f */
[----:B------:R-:W-:-:S04]  /*cf30*/  SGXT.U32 R0, R0, 0x1 ;  /* 0x000000010000781a */ /* 0x000fc80000000000 */
[----:B------:R-:W-:-:S04]  /*cf40*/  LOP3.LUT R0, R0, 0x6e, RZ, 0xfc, !PT ;  /* 0x0000006e00007812 */ /* 0x000fc800078efcff */
[----:B------:R-:W-:Y:S02]  /*cf50*/  ISETP.GE.AND P1, PT, R0, UR5, PT ;  /* 0x0000000500007c0c */ /* 0x000fe4000bf26270 */
[----:B------:R-:W-:Y:S01]  /*cf60*/  PRMT R189, RZ, 0x7610, R189 ;  /* 0x00007610ffbd7816 */ /* 0x000fe200000000bd */
[----:B------:R-:W4:Y:S01]  /*cf70*/  LDL R0, [R1+0x260] ;  /* 0x0002600001007983 */ /* 0x000f220000100800 */
[----:B------:R-:W-:Y:S02]  /*cf80*/  PRMT R154, RZ, 0x7610, R154 ;  /* 0x00007610ff9a7816 */ /* 0x000fe4000000009a */
[----:B-1----:R-:W-:-:S04]  /*cf90*/  @!P0 LOP3.LUT R119, R119, R118, RZ, 0x3c, !PT ;  /* 0x0000007677778212 */ /* 0x002fc800078e3cff */
[----:B------:R-:W-:-:S04]  /*cfa0*/  @!P0 LOP3.LUT R118, R119, R118, RZ, 0x3c, !PT ;  /* 0x0000007677768212 */ /* 0x000fc800078e3cff */
[----:B------:R-:W-:-:S05]  /*cfb0*/  @!P0 LOP3.LUT R119, R119, R118, RZ, 0x3c, !PT ;  /* 0x0000007677778212 */ /* 0x000fca00078e3cff */
[----:B------:R0:W2:Y:S02]  /*cfc0*/  @!P0 LDG.E.U16 R189, desc[UR16][R118.64] ;  /* 0x0000001076bd8981 */ /* 0x0000a4000c1e1500 */
[----:B0-----:R-:W-:Y:S02]  /*cfd0*/  @!P1 IMAD.MOV.U32 R118, RZ, RZ, R120 ;  /* 0x000000ffff769224 */ /* 0x001fe400078e0078 */
[----:B---3--:R-:W-:Y:S01]  /*cfe0*/  @!P1 IMAD.MOV.U32 R119, RZ, RZ, R121 ;  /* 0x000000ffff779224 */ /* 0x008fe200078e0079 */
[----:B------:R-:W-:Y:S01]  /*cff0*/  SHF.R.U32.HI R159, RZ, 0x6, R159 ;  /* 0x00000006ff9f7819 */ /* 0x000fe2000001169f */
[----:B------:R-:W3:Y:S04]  /*d000*/  LDL R121, [R1+0x23c] ;  /* 0x00023c0001797983 */ /* 0x000ee80000100800 */
[----:B------:R0:W2:Y:S01]  /*d010*/  @!P1 LDG.E.U16 R154, desc[UR16][R118.64] ;  /* 0x00000010769a9981 */ /* 0x0000a2000c1e1500 */
[----:B------:R-:W-:-:S02]  /*d020*/  PRMT R186, RZ, 0x7610, R186 ;  /* 0x00007610ffba7816 */ /* 0x000fc400000000ba */
[----:B------:R-:W-:Y:S01]  /*d030*/  SHF.R.U32.HI R7, RZ, 0x6, R7 ;  /* 0x00000006ff077819 */ /* 0x000fe20000011607 */
[----:B------:R-:W3:Y:S04]  /*d040*/  LDL R120, [R1+0x240] ;  /* 0x0002400001787983 */ /* 0x000ee80000100800 */
[----:B------:R-:W0:Y:S04]  /*d050*/  LDL R118, [R1+0x264] ;  /* 0x0002640001767983 */ /* 0x000e280000100800 */
[----:B------:R-:W0:Y:S01]  /*d060*/  LDL R119, [R1+0x268] ;  /* 0x0002680001777983 */ /* 0x000e220000100800 */
[----:B------:R-:W-:-:S04]  /*d070*/  SGXT.U32 R159, R159, 0x1 ;  /* 0x000000019f9f781a */ /* 0x000fc80000000000 */
[----:B------:R-:W-:-:S04]  /*d080*/  LOP3.LUT R159, R159, 0x74, RZ, 0xfc, !PT ;  /* 0x000000749f9f7812 */ /* 0x000fc800078efcff */
[----:B------:R-:W-:Y:S02]  /*d090*/  ISETP.GE.AND P0, PT, R159, UR5, PT ;  /* 0x000000059f007c0c */ /* 0x000fe4000bf06270 */
[----:B------:R-:W-:Y:S01]  /*d0a0*/  SGXT.U32 R7, R7, 0x1 ;  /* 0x000000010707781a */ /* 0x000fe20000000000 */
[----:B------:R-:W2:Y:S03]  /*d0b0*/  LDL R159, [R1+0x248] ;  /* 0x00024800019f7983 */ /* 0x000ea60000100800 */
[----:B------:R-:W-:-:S04]  /*d0c0*/  LOP3.LUT R7, R7, 0x76, RZ, 0xfc, !PT ;  /* 0x0000007607077812 */ /* 0x000fc800078efcff */
[----:B------:R-:W-:Y:S02]  /*d0d0*/  ISETP.GE.AND P1, PT, R7, UR5, PT ;  /* 0x0000000507007c0c */ /* 0x000fe4000bf26270 */
[----:B------:R-:W3:Y:S01]  /*d0e0*/  LDL.LU R7, [R1+0x6bc] ;  /* 0x0006bc0001077983 */ /* 0x000ee20000300800 */
[----:B0-----:R-:W-:-:S04]  /*d0f0*/  @!P0 LOP3.LUT R119, R119, R118, RZ, 0x3c, !PT ;  /* 0x0000007677778212 */ /* 0x001fc800078e3cff */
[----:B------:R-:W-:-:S04]  /*d100*/  @!P0 LOP3.LUT R118, R119, R118, RZ, 0x3c, !PT ;  /* 0x0000007677768212 */ /* 0x000fc800078e3cff */
[----:B------:R-:W-:-:S05]  /*d110*/  @!P0 LOP3.LUT R119, R119, R118, RZ, 0x3c, !PT ;  /* 0x0000007677778212 */ /* 0x000fca00078e3cff */
[----:B------:R0:W3:Y:S02]  /*d120*/  @!P0 LDG.E.U16 R186, desc[UR16][R118.64] ;  /* 0x0000001076ba8981 */ /* 0x0000e4000c1e1500 */
[----:B0-----:R-:W0:Y:S02]  /*d130*/  S2R R119, SR_TID.X ;  /* 0x0000000000777919 */ /* 0x001e240000002100 */
[----:B0-----:R-:W-:Y:S02]  /*d140*/  SHF.R.U32.HI R118, RZ, 0x6, R119 ;  /* 0x00000006ff767819 */ /* 0x001fe40000011677 */
[----:B------:R-:W2:Y:S02]  /*d150*/  LDL R119, [R1+0x25c] ;  /* 0x00025c0001777983 */ /* 0x000ea40000100800 */
[----:B------:R-:W-:-:S04]  /*d160*/  SGXT.U32 R118, R118, 0x1 ;  /* 0x000000017676781a */ /* 0x000fc80000000000 */
[----:B------:R-:W-:Y:S02]  /*d170*/  LOP3.LUT R118, R118, 0x7c, RZ, 0xfc, !PT ;  /* 0x0000007c76767812 */ /* 0x000fe400078efcff */
[----:B------:R-:W-:Y:S02]  /*d180*/  PRMT R153, RZ, 0x7610, R153 ;  /* 0x00007610ff997816 */ /* 0x000fe40000000099 */
[----:B------:R-:W-:Y:S01]  /*d190*/  ISETP.GE.AND P0, PT, R118, UR5, PT ;  /* 0x0000000576007c0c */ /* 0x000fe2000bf06270 */
[----:B----4-:R-:W-:-:S05]  /*d1a0*/  @!P1 IMAD.MOV.U32 R118, RZ, RZ, R0 ;  /* 0x000000ffff769224 */ /* 0x010fca00078e0000 */
[----:B--2---:R0:W2:Y:S02]  /*d1b0*/  @!P1 LDG.E.U16 R153, desc[UR16][R118.64] ;  /* 0x0000001076999981 */ /* 0x0040a4000c1e1500 */
[----:B0-----:R-:W0:Y:S02]  /*d1c0*/  S2R R119, SR_TID.X ;  /* 0x0000000000777919 */ /* 0x001e240000002100 */
[----:B0-----:R-:W-:Y:S02]  /*d1d0*/  SHF.R.U32.HI R118, RZ, 0x6, R119 ;  /* 0x00000006ff767819 */ /* 0x001fe40000011677 */
[----:B------:R-:W4:Y:S01]  /*d1e0*/  LDL R119, [R1+0x244] ;  /* 0x0002440001777983 */ /* 0x000f220000100800 */
[----:B------:R-:W0:Y:S01]  /*d1f0*/  S2R R0, SR_TID.X ;  /* 0x0000000000007919 */ /* 0x000e220000002100 */
[----:B------:R-:W-:-:S04]  /*d200*/  SGXT.U32 R118, R118, 0x1 ;  /* 0x000000017676781a */ /* 0x000fc80000000000 */
[----:B------:R-:W-:-:S04]  /*d210*/  LOP3.LUT R118, R118, 0x7e, RZ, 0xfc, !PT ;  /* 0x0000007e76767812 */ /* 0x000fc800078efcff */
[----:B------:R-:W-:Y:S01]  /*d220*/  ISETP.GE.AND P1, PT, R118, UR5, PT ;  /* 0x0000000576007c0c */ /* 0x000fe2000bf26270 */
[----:B------:R-:W-:Y:S01]  /*d230*/  @!P0 IMAD.MOV.U32 R118, RZ, RZ, R159 ;  /* 0x000000ffff768224 */ /* 0x000fe200078e009f */
[----:B------:R-:W-:Y:S02]  /*d240*/  PRMT R185, RZ, 0x7610, R185 ;  /* 0x00007610ffb97816 */ /* 0x000fe400000000b9 */
[----:B------:R-:W-:Y:S02]  /*d250*/  PRMT R150, RZ, 0x7610, R150 ;  /* 0x00007610ff967816 */ /* 0x000fe40000000096 */
[----:B0-----:R-:W-:Y:S02]  /*d260*/  LOP3.LUT R0, R0, 0x7f, RZ, 0xc0, !PT ;  /* 0x0000007f00007812 */ /* 0x001fe400078ec0ff */
[----:B----4-:R3:W4:Y:S05]  /*d270*/  @!P0 LDG.E.U16 R185, desc[UR16][R118.64] ;  /* 0x0000001076b98981 */ /* 0x01072a000c1e1500 */
[----:B---3--:R-:W-:-:S02]  /*d280*/  @!P1 IMAD.MOV.U32 R118, RZ, RZ, R120 ;  /* 0x000000ffff769224 */ /* 0x008fc400078e0078 */
[----:B------:R-:W-:-:S05]  /*d290*/  @!P1 IMAD.MOV.U32 R119, RZ, RZ, R121 ;  /* 0x000000ffff779224 */ /* 0x000fca00078e0079 */
[----:B------:R0:W3:Y:S01]  /*d2a0*/  @!P1 LDG.E.U16 R150, desc[UR16][R118.64] ;  /* 0x0000001076969981 */ /* 0x0000e2000c1e1500 */
[----:B------:R-:W-:Y:S01]  /*d2b0*/  BAR.SYNC.DEFER_BLOCKING 0x0 ;  /* 0x0000000000007b1d */ /* 0x000fe20000010000 */
[----:B------:R-:W-:Y:S02]  /*d2c0*/  ISETP.GE.AND P0, PT, R0, UR5, PT ;  /* 0x0000000500007c0c */ /* 0x000fe4000bf06270 */
[----:B0-----:R-:W-:-:S03]  /*d2d0*/  PRMT R118, RZ, 0x7610, R118 ;  /* 0x00007610ff767816 */ /* 0x001fc60000000076 */
[----:B------:R-:W2:Y:S04]  /*d2e0*/  LDL.LU R0, [R1] ;  /* 0x0000000001007983 */ /* 0x000ea80000300800 */
[----:B------:R-:W4:Y:S04]  /*d2f0*/  LDL R159, [R1+0x184] ;  /* 0x00018400019f7983 */ /* 0x000f280000100800 */
[----:B------:R-:W-:Y:S02]  /*d300*/  @!P0 IMAD.MOV.U32 R120, RZ, RZ, R21 ;  /* 0x000000ffff788224 */ /* 0x000fe400078e0015 */
[----:B------:R-:W-:Y:S01]  /*d310*/  @!P0 IMAD.MOV.U32 R121, RZ, RZ, R12 ;  /* 0x000000ffff798224 */ /* 0x000fe200078e000c */
[----:B------:R0:W-:Y:S04]  /*d320*/  STL [R1+0x580], R21 ;  /* 0x0005801501007387 */ /* 0x0001e80000100800 */
[----:B------:R1:W3:Y:S04]  /*d330*/  @!P0 LDG.E.U16 R118, desc[UR16][R120.64] ;  /* 0x0000001078768981 */ /* 0x0002e8000c1e1500 */
[----:B0-----:R-:W2:Y:S04]  /*d340*/  LDL R21, [R1+0x180] ;  /* 0x0001800001157983 */ /* 0x001ea80000100800 */
[----:B------:R0:W-:Y:S04]  /*d350*/  STL [R1+0x57c], R12 ;  /* 0x00057c0c01007387 */ /* 0x0001e80000100800 */
[----:B------:R-:W1:Y:S04]  /*d360*/  LDL R120, [R1+0x440] ;  /* 0x0004400001787983 */ /* 0x000e680000100800 */
[----:B------:R-:W1:Y:S01]  /*d370*/  LDL R121, [R1+0x444] ;  /* 0x0004440001797983 */ /* 0x000e620000100800 */
[----:B------:R-:W-:-:S02]  /*d380*/  PRMT R148, RZ, 0x7610, R148 ;  /* 0x00007610ff947816 */ /* 0x000fc40000000094 */
[----:B------:R-:W-:Y:S01]  /*d390*/  PRMT R147, RZ, 0x7610, R147 ;  /* 0x00007610ff937816 */ /* 0x000fe20000000093 */
[----:B0-----:R-:W3:Y:S01]  /*d3a0*/  LDL R12, [R1+0x144] ;  /* 0x00014400010c7983 */ /* 0x001ee20000100800 */
[----:B-1----:R-:W-:-:S04]  /*d3b0*/  @!P0 LOP3.LUT R121, R121, R120, RZ, 0x3c, !PT ;  /* 0x0000007879798212 */ /* 0x002fc800078e3cff */
[----:B------:R-:W-:-:S04]  /*d3c0*/  @!P0 LOP3.LUT R120, R121, R120, RZ, 0x3c, !PT ;  /* 0x0000007879788212 */ /* 0x000fc800078e3cff */
[----:B------:R-:W-:-:S05]  /*d3d0*/  @!P0 LOP3.LUT R121, R121, R120, RZ, 0x3c, !PT ;  /* 0x0000007879798212 */ /* 0x000fca00078e3cff */
[----:B------:R0:W3:Y:S04]  /*d3e0*/  @!P0 LDG.E.U16 R148, desc[UR16][R120.64] ;  /* 0x0000001078948981 */ /* 0x0000e8000c1e1500 */
        /* <DEDUP_REMOVED lines=8> */
[----:B------:R-:W-:Y:S02]  /*d470*/  PRMT R146, RZ, 0x7610, R146 ;  /* 0x00007610ff927816 */ /* 0x000fe40000000092 */
[----:B------:R-:W-:-:S02]  /*d480*/  PRMT R145, RZ, 0x7610, R145 ;  /* 0x00007610ff917816 */ /* 0x000fc40000000091 */
[----:B0-----:R-:W-:-:S04]  /*d490*/  @!P0 LOP3.LUT R121, R121, R120, RZ, 0x3c, !PT ;  /* 0x0000007879798212 */ /* 0x001fc800078e3cff */
[----:B------:R-:W-:-:S04]  /*d4a0*/  @!P0 LOP3.LUT R120, R121, R120, RZ, 0x3c, !PT ;  /* 0x0000007879788212 */ /* 0x000fc800078e3cff */
[----:B------:R-:W-:-:S05]  /*d4b0*/  @!P0 LOP3.LUT R121, R121, R120, RZ, 0x3c, !PT ;  /* 0x0000007879798212 */ /* 0x000fca00078e3cff */
[----:B------:R4:W3:Y:S02]  /*d4c0*/  @!P0 LDG.E.U16 R146, desc[UR16][R120.64] ;  /* 0x0000001078928981 */ /* 0x0008e4000c1e1500 */
[----:B----4-:R-:W-:Y:S02]  /*d4d0*/  @!P0 IMAD.MOV.U32 R120, RZ, RZ, R159 ;  /* 0x000000ffff788224 */ /* 0x010fe400078e009f */
[----:B--2---:R-:W-:Y:S01]  /*d4e0*/  @!P0 IMAD.MOV.U32 R121, RZ, RZ, R21 ;  /* 0x000000ffff798224 */ /* 0x004fe200078e0015 */
[----:B------:R-:W-:Y:S02]  /*d4f0*/  PRMT R144, RZ, 0x7610, R144 ;  /* 0x00007610ff907816 */ /* 0x000fe40000000090 */
[----:B------:R-:W-:Y:S01]  /*d500*/  PRMT R143, RZ, 0x7610, R143 ;  /* 0x00007610ff8f7816 */ /* 0x000fe2000000008f */
[----:B------:R0:W-:Y:S04]  /*d510*/  STS.U16 [R3+UR7+0x8000], R142 ;  /* 0x0080008e03007988 */ /* 0x0001e80008000407 */
[----:B------:R3:W2:Y:S04]  /*d520*/  @!P0 LDG.E.U16 R145, desc[UR16][R120.64] ;  /* 0x0000001078918981 */ /* 0x0006a8000c1e1500 */
[----:B------:R-:W4:Y:S04]  /*d530*/  LDL R159, [R1+0x40] ;  /* 0x00004000019f7983 */ /* 0x000f280000100800 */
[----:B------:R-:W2:Y:S04]  /*d540*/  LDL R21, [R1+0x44] ;  /* 0x0000440001157983 */ /* 0x000ea80000100800 */
[----:B------:R-:W4:Y:S01]  /*d550*/  LDL R121, [R1+0x140] ;  /* 0x0001400001797983 */ /* 0x000f220000100800 */
[----:B---3--:R-:W-:Y:S01]  /*d560*/  @!P0 IMAD.MOV.U32 R120, RZ, RZ, R12 ;  /* 0x000000ffff788224 */ /* 0x008fe200078e000c */
[----:B0-----:R-:W-:-:S02]  /*d570*/  PRMT R142, RZ, 0x7610, R142 ;  /* 0x00007610ff8e7816 */ /* 0x001fc4000000008e */
[----:B------:R-:W3:Y:S04]  /*d580*/  LDL R12, [R1+0x4] ;  /* 0x00000400010c7983 */ /* 0x000ee80000100800 */
[----:B----4-:R0:W4:Y:S04]  /*d590*/  @!P0 LDG.E.U16 R144, desc[UR16][R120.64] ;  /* 0x0000001078908981 */ /* 0x010128000c1e1500 */
[----:B------:R-:W0:Y:S04]  /*d5a0*/  LDL R120, [R1+0x100] ;  /* 0x0001000001787983 */ /* 0x000e280000100800 */
[----:B------:R-:W0:Y:S02]  /*d5b0*/  LDL R121, [R1+0x104] ;  /* 0x0001040001797983 */ /* 0x000e240000100800 */
[----:B0-----:R-:W-:-:S04]  /*d5c0*/  @!P0 LOP3.LUT R121, R121, R120, RZ, 0x3c, !PT ;  /* 0x0000007879798212 */ /* 0x001fc800078e3cff */
[----:B------:R-:W-:-:S04]  /*d5d0*/  @!P0 LOP3.LUT R120, R121, R120, RZ, 0x3c, !PT ;  /* 0x0000007879788212 */ /* 0x000fc800078e3cff */
[----:B------:R-:W-:-:S05]  /*d5e0*/  @!P0 LOP3.LUT R121, R121, R120, RZ, 0x3c, !PT ;  /* 0x0000007879798212 */ /* 0x000fca00078e3cff */
[----:B------:R0:W4:Y:S04]  /*d5f0*/  @!P0 LDG.E.U16 R143, desc[UR16][R120.64] ;  /* 0x00000010788f8981 */ /* 0x000128000c1e1500 */
[----:B------:R-:W0:Y:S04]  /*d600*/  LDL R120, [R1+0xc0] ;  /* 0x0000c00001787983 */ /* 0x000e280000100800 */
[----:B------:R-:W0:Y:S02]  /*d610*/  LDL R121, [R1+0xc4] ;  /* 0x0000c40001797983 */ /* 0x000e240000100800 */
[----:B0-----:R-:W-:-:S04]  /*d620*/  @!P0 LOP3.LUT R121, R121, R120, RZ, 0x3c, !PT ;  /* 0x0000007879798212 */ /* 0x001fc800078e3cff */
[----:B------:R-:W-:-:S04]  /*d630*/  @!P0 LOP3.LUT R120, R121, R120, RZ, 0x3c, !PT ;  /* 0x0000007879788212 */ /* 0x000fc800078e3cff */
[----:B------:R-:W-:-:S05]  /*d640*/  @!P0 LOP3.LUT R121, R121, R120, RZ, 0x3c, !PT ;  /* 0x0000007879798212 */ /* 0x000fca00078e3cff */
[----:B------:R0:W4:Y:S04]  /*d650*/  @!P0 LDG.E.U16 R142, desc[UR16][R120.64] ;  /* 0x00000010788e8981 */ /* 0x000128000c1e1500 */
[----:B------:R-:W0:Y:S04]  /*d660*/  LDL R120, [R1+0x80] ;  /* 0x0000800001787983 */ /* 0x000e280000100800 */
[----:B------:R-:W0:Y:S04]  /*d670*/  LDL R121, [R1+0x84] ;  /* 0x0000840001797983 */ /* 0x000e280000100800 */
[----:B------:R1:W-:Y:S04]  /*d680*/  STS.U16 [R3+UR7+0x8400], R141 ;  /* 0x0084008d03007988 */ /* 0x0003e80008000407 */
[----:B------:R2:W-:Y:S01]  /*d690*/  STS.U16 [R3+UR7+0x8800], R140 ;  /* 0x0088008c03007988 */ /* 0x0005e20008000407 */
[----:B-1----:R-:W-:-:S02]  /*d6a0*/  PRMT R141, RZ, 0x7610, R141 ;  /* 0x00007610ff8d7816 */ /* 0x002fc4000000008d */
[----:B--2---:R-:W-:Y:S01]  /*d6b0*/  PRMT R140, RZ, 0x7610, R140 ;  /* 0x00007610ff8c7816 */ /* 0x004fe2000000008c */
[----:B------:R1:W-:Y:S04]  /*d6c0*/  STS.U16 [R3+UR7+0x8c00], R139 ;  /* 0x008c008b03007988 */ /* 0x0003e80008000407 */
[----:B------:R2:W-:Y:S01]  /*d6d0*/  STS.U16 [R3+UR7+0x9000], R138 ;  /* 0x0090008a03007988 */ /* 0x0005e20008000407 */
[----:B-1----:R-:W-:Y:S02]  /*d6e0*/  PRMT R139, RZ, 0x7610, R139 ;  /* 0x00007610ff8b7816 */ /* 0x002fe4000000008b */
[----:B--2---:R-:W-:Y:S02]  /*d6f0*/  PRMT R138, RZ, 0x7610, R138 ;  /* 0x00007610ff8a7816 */ /* 0x004fe4000000008a */
[----:B0-----:R-:W-:-:S04]  /*d700*/  @!P0 LOP3.LUT R121, R121, R120, RZ, 0x3c, !PT ;  /* 0x0000007879798212 */ /* 0x001fc800078e3cff */
[----:B------:R-:W-:-:S04]  /*d710*/  @!P0 LOP3.LUT R120, R121, R120, RZ, 0x3c, !PT ;  /* 0x0000007879788212 */ /* 0x000fc800078e3cff */
[----:B------:R-:W-:-:S05]  /*d720*/  @!P0 LOP3.LUT R121, R121, R120, RZ, 0x3c, !PT ;  /* 0x0000007879798212 */ /* 0x000fca00078e3cff */
[----:B------:R0:W2:Y:S02]  /*d730*/  @!P0 LDG.E.U16 R141, desc[UR16][R120.64] ;  /* 0x00000010788d8981 */ /* 0x0000a4000c1e1500 */
[----:B0-----:R-:W-:Y:S02]  /*d740*/  @!P0 IMAD.MOV.U32 R120, RZ, RZ, R21 ;  /* 0x000000ffff788224 */ /* 0x001fe400078e0015 */
[----:B------:R-:W-:Y:S01]  /*d750*/  @!P0 IMAD.MOV.U32 R121, RZ, RZ, R159 ;  /* 0x000000ffff798224 */ /* 0x000fe200078e009f */
[----:B------:R-:W4:Y:S04]  /*d760*/  LDL R21, [R1+0x1bc] ;  /* 0x0001bc0001157983 */ /* 0x000f280000100800 */
[----:B------:R3:W2:Y:S04]  /*d770*/  @!P0 LDG.E.U16 R140, desc[UR16][R120.64] ;  /* 0x00000010788c8981 */ /* 0x0006a8000c1e1500 */
[----:B------:R-:W2:Y:S01]  /*d780*/  LDL R159, [R1+0x1b8] ;  /* 0x0001b800019f7983 */ /* 0x000ea20000100800 */
[----:B---3--:R-:W-:-:S02]  /*d790*/  @!P0 IMAD.MOV.U32 R120, RZ, RZ, R12 ;  /* 0x000000ffff788224 */ /* 0x008fc400078e000c */
[----:B------:R-:W-:Y:S01]  /*d7a0*/  @!P0 IMAD.MOV.U32 R121, RZ, RZ, R0 ;  /* 0x000000ffff798224 */ /* 0x000fe200078e0000 */
[----:B------:R-:W3:Y:S04]  /*d7b0*/  LDL R12, [R1+0x43c] ;  /* 0x00043c00010c7983 */ /* 0x000ee80000100800 */
[----:B------:R0:W2:Y:S04]  /*d7c0*/  @!P0 LDG.E.U16 R139, desc[UR16][R120.64] ;  /* 0x00000010788b8981 */ /* 0x0000a8000c1e1500 */
[----:B------:R1:W-:Y:S01]  /*d7d0*/  STL [R1+0x584], R0 ;  /* 0x0005840001007387 */ /* 0x0003e20000100800 */
[----:B0-----:R-:W-:-:S02]  /*d7e0*/  @!P0 IMAD.MOV.U32 R120, RZ, RZ, R238 ;  /* 0x000000ffff788224 */ /* 0x001fc400078e00ee */
[----:B------:R-:W-:Y:S01]  /*d7f0*/  @!P0 IMAD.MOV.U32 R121, RZ, RZ, R237 ;  /* 0x000000ffff798224 */ /* 0x000fe200078e00ed */
[----:B-1----:R-:W4:Y:S04]  /*d800*/  LDL R0, [R1+0x1fc] ;  /* 0x0001fc0001007983 */ /* 0x002f280000100800 */
[----:B------:R0:W-:Y:S04]  /*d810*/  STL [R1+0x58c], R238 ;  /* 0x00058cee01007387 */ /* 0x0001e80000100800 */
[----:B------:R1:W2:Y:S04]  /*d820*/  @!P0 LDG.E.U16 R138, desc[UR16][R120.64] ;  /* 0x00000010788a8981 */ /* 0x0002a8000c1e1500 */
[----:B0-----:R-:W2:Y:S04]  /*d830*/  LDL.LU R238, [R1+0x30] ;  /* 0x0000300001ee7983 */ /* 0x001ea80000300800 */
[----:B------:R0:W-:Y:S01]  /*d840*/  STL [R1+0x588], R237 ;  /* 0x000588ed01007387 */ /* 0x0001e20000100800 */
[----:B-1----:R-:W-:-:S02]  /*d850*/  @!P0 IMAD.MOV.U32 R120, RZ, RZ, R222 ;  /* 0x000000ffff788224 */ /* 0x002fc400078e00de */
[----:B------:R-:W-:Y:S01]  /*d860*/  @!P0 IMAD.MOV.U32 R121, RZ, RZ, R221 ;  /* 0x000000ffff798224 */ /* 0x000fe200078e00dd */
[----:B0-----:R-:W2:Y:S04]  /*d870*/  LDL R237, [R1+0x1f8] ;  /* 0x0001f80001ed7983 */ /* 0x001ea80000100800 */
[----:B------:R0:W-:Y:S04]  /*d880*/  STL [R1+0x594], R222 ;  /* 0x000594de01007387 */ /* 0x0001e80000100800 */
[----:B0-----:R-:W2:Y:S04]  /*d890*/  LDL.LU R222, [R1+0x38] ;  /* 0x0000380001de7983 */ /* 0x001ea80000300800 */
[----:B------:R0:W-:Y:S04]  /*d8a0*/  STL [R1+0x590], R221 ;  /* 0x000590dd01007387 */ /* 0x0001e80000100800 */
[----:B0-----:R-:W4:Y:S04]  /*d8b0*/  LDL R221, [R1+0x238] ;  /* 0x0002380001dd7983 */ /* 0x001f280000100800 */
[----:B------:R0:W-:Y:S04]  /*d8c0*/  STS.U16 [R3+UR7+0x9400], R137 ;  /* 0x0094008903007988 */ /* 0x0001e80008000407 */
[----:B------:R1:W-:Y:S01]  /*d8d0*/  STS.U16 [R3+UR7+0x9800], R136 ;  /* 0x0098008803007988 */ /* 0x0003e20008000407 */
[----:B0-----:R-:W-:-:S02]  /*d8e0*/  PRMT R137, RZ, 0x7610, R137 ;  /* 0x00007610ff897816 */ /* 0x001fc40000000089 */
[----:B-1----:R-:W-:-:S04]  /*d8f0*/  PRMT R136, RZ, 0x7610, R136 ;  /* 0x00007610ff887816 */ /* 0x002fc80000000088 */
[----:B------:R0:W2:Y:S04]  /*d900*/  @!P0 LDG.E.U16 R137, desc[UR16][R120.64] ;  /* 0x0000001078898981 */ /* 0x0000a8000c1e1500 */
[----:B------:R1:W-:Y:S01]  /*d910*/  STS.U16 [R3+UR7+0x9c00], R135 ;  /* 0x009c008703007988 */ /* 0x0003e20008000407 */
[----:B0-----:R-:W-:Y:S02]  /*d920*/  @!P0 IMAD.MOV.U32 R120, RZ, RZ, R206 ;  /* 0x000000ffff788224 */ /* 0x001fe400078e00ce */
[----:B------:R-:W-:Y:S01]  /*d930*/  @!P0 IMAD.MOV.U32 R121, RZ, RZ, R205 ;  /* 0x000000ffff798224 */ /* 0x000fe200078e00cd */
        /* <DEDUP_REMOVED lines=10> */
[----:B------:R-:W-:Y:S01]  /*d9e0*/  STL [R1+0x59c], R206 ;  /* 0x00059cce01007387 */ /* 0x000fe20000100800 */
[----:B-1----:R-:W-:-:S03]  /*d9f0*/  PRMT R133, RZ, 0x7610, R133 ;  /* 0x00007610ff857816 */ /* 0x002fc60000000085 */
[----:B------:R0:W2:Y:S04]  /*da00*/  @!P0 LDG.E.U16 R134, desc[UR16][R120.64] ;  /* 0x0000001078868981 */ /* 0x0000a8000c1e1500 */
[----:B------:R-:W-:Y:S04]  /*da10*/  STL [R1+0x598], R205 ;  /* 0x000598cd01007387 */ /* 0x000fe80000100800 */
[----:B------:R-:W-:Y:S01]  /*da20*/  STL [R1+0x5a4], R115 ;  /* 0x0005a47301007387 */ /* 0x000fe20000100800 */
[----:B0-----:R-:W-:Y:S02]  /*da30*/  @!P0 IMAD.MOV.U32 R120, RZ, RZ, R99 ;  /* 0x000000ffff788224 */ /* 0x001fe400078e0063 */
[----:B------:R-:W-:Y:S01]  /*da40*/  @!P0 IMAD.MOV.U32 R121, RZ, RZ, R6 ;  /* 0x000000ffff798224 */ /* 0x000fe200078e0006 */
[----:B------:R-:W-:Y:S04]  /*da50*/  STL [R1+0x5a0], R96 ;  /* 0x0005a06001007387 */ /* 0x000fe80000100800 */
[----:B------:R-:W-:Y:S04]  /*da60*/  STL [R1+0x5ac], R107 ;  /* 0x0005ac6b01007387 */ /* 0x000fe80000100800 */
[----:B------:R-:W-:Y:S04]  /*da70*/  STL [R1+0x5a8], R17 ;  /* 0x0005a81101007387 */ /* 0x000fe80000100800 */
[----:B------:R0:W-:Y:S04]  /*da80*/  STS.U16 [R3+UR7+0xa800], R132 ;  /* 0x00a8008403007988 */ /* 0x0001e80008000407 */
[----:B------:R-:W-:Y:S04]  /*da90*/  STL [R1+0x5b4], R99 ;  /* 0x0005b46301007387 */ /* 0x000fe80000100800 */
[----:B------:R3:W2:Y:S01]  /*daa0*/  @!P0 LDG.E.U16 R133, desc[UR16][R120.64] ;  /* 0x0000001078858981 */ /* 0x0006a2000c1e1500 */
[----:B0-----:R-:W-:-:S03]  /*dab0*/  PRMT R132, RZ, 0x7610, R132 ;  /* 0x00007610ff847816 */ /* 0x001fc60000000084 */
[----:B------:R0:W-:Y:S04]  /*dac0*/  STL [R1+0x5b0], R6 ;  /* 0x0005b00601007387 */ /* 0x0001e80000100800 */
[----:B------:R-:W2:Y:S04]  /*dad0*/  LDL R115, [R1+0x138] ;  /* 0x0001380001737983 */ /* 0x000ea80000100800 */
[----:B------:R1:W-:Y:S04]  /*dae0*/  STS.U16 [R3+UR7+0xac00], R131 ;  /* 0x00ac008303007988 */ /* 0x0003e80008000407 */
[----:B0-----:R-:W2:Y:S04]  /*daf0*/  LDL R6, [R1+0x17c] ;  /* 0x00017c0001067983 */ /* 0x001ea80000100800 */
[----:B------:R-:W2:Y:S01]  /*db00*/  LDL R107, [R1+0xf8] ;  /* 0x0000f800016b7983 */ /* 0x000ea20000100800 */
[----:B---3--:R-:W-:-:S03]  /*db10*/  @!P0 IMAD.MOV.U32 R120, RZ, RZ, R12 ;  /* 0x000000ffff788224 */ /* 0x008fc600078e000c */
[----:B------:R-:W3:Y:S04]  /*db20*/  LDL R99, [R1+0xfc] ;  /* 0x0000fc0001637983 */ /* 0x000ee80000100800 */
[----:B------:R-:W3:Y:S01]  /*db30*/  LDL R12, [R1+0x178] ;  /* 0x00017800010c7983 */ /* 0x000ee20000100800 */
[----:B----4-:R-:W-:-:S03]  /*db40*/  @!P0 IMAD.MOV.U32 R121, RZ, RZ, R221 ;  /* 0x000000ffff798224 */ /* 0x010fc600078e00dd */
[----:B------:R0:W-:Y:S04]  /*db50*/  STS.U16 [R3+UR7+0xb000], R130 ;  /* 0x00b0008203007988 */ /* 0x0001e80008000407 */
[----:B------:R4:W3:Y:S04]  /*db60*/  @!P0 LDG.E.U16 R132, desc[UR16][R120.64] ;  /* 0x0000001078848981 */ /* 0x0008e8000c1e1500 */
[----:B------:R-:W3:Y:S04]  /*db70*/  LDL R17, [R1+0x56c] ;  /* 0x00056c0001117983 */ /* 0x000ee80000100800 */
[----:B------:R-:W3:Y:S01]  /*db80*/  LDL R96, [R1+0xb8] ;  /* 0x0000b80001607983 */ /* 0x000ee20000100800 */
[----:B----4-:R-:W-:-:S03]  /*db90*/  @!P0 IMAD.MOV.U32 R120, RZ, RZ, R0 ;  /* 0x000000ffff788224 */ /* 0x010fc600078e0000 */
[----:B------:R-:W4:Y:S01]  /*dba0*/  LDL R0, [R1+0x13c] ;  /* 0x00013c0001007983 */ /* 0x000f220000100800 */
[----:B-1----:R-:W-:Y:S01]  /*dbb0*/  PRMT R131, RZ, 0x7610, R131 ;  /* 0x00007610ff837816 */ /* 0x002fe20000000083 */
[----:B--2---:R-:W-:Y:S01]  /*dbc0*/  @!P0 IMAD.MOV.U32 R121, RZ, RZ, R237 ;  /* 0x000000ffff798224 */ /* 0x004fe200078e00ed */
[----:B0-----:R-:W-:-:S04]  /*dbd0*/  PRMT R130, RZ, 0x7610, R130 ;  /* 0x00007610ff827816 */ /* 0x001fc80000000082 */
[----:B------:R0:W2:Y:S04]  /*dbe0*/  @!P0 LDG.E.U16 R131, desc[UR16][R120.64] ;  /* 0x0000001078838981 */ /* 0x0000a8000c1e1500 */
[----:B------:R1:W-:Y:S01]  /*dbf0*/  STS.U16 [R3+UR7+0xb400], R129 ;  /* 0x00b4008103007988 */ /* 0x0003e20008000407 */
[----:B0-----:R-:W-:Y:S02]  /*dc00*/  @!P0 IMAD.MOV.U32 R120, RZ, RZ, R21 ;  /* 0x000000ffff788224 */ /* 0x001fe400078e0015 */
[----:B------:R-:W-:Y:S01]  /*dc10*/  @!P0 IMAD.MOV.U32 R121, RZ, RZ, R159 ;  /* 0x000000ffff798224 */ /* 0x000fe200078e009f */
[----:B------:R-:W2:Y:S01]  /*dc20*/  LDL R21, [R1+0xbc] ;  /* 0x0000bc0001157983 */ /* 0x000ea20000100800 */
[----:B-1----:R-:W-:-:S03]  /*dc30*/  PRMT R129, RZ, 0x7610, R129 ;  /* 0x00007610ff817816 */ /* 0x002fc60000000081 */
[----:B------:R0:W2:Y:S02]  /*dc40*/  @!P0 LDG.E.U16 R130, desc[UR16][R120.64] ;  /* 0x0000001078828981 */ /* 0x0000a4000c1e1500 */
[----:B0-----:R-:W-:Y:S02]  /*dc50*/  @!P0 IMAD.MOV.U32 R120, RZ, RZ, R6 ;  /* 0x000000ffff788224 */ /* 0x001fe400078e0006 */
[----:B------:R-:W2:Y:S01]  /*dc60*/  LDL R6, [R1+0x7c] ;  /* 0x00007c0001067983 */ /* 0x000ea20000100800 */
[----:B---3--:R-:W-:-:S03]  /*dc70*/  @!P0 IMAD.MOV.U32 R121, RZ, RZ, R12 ;  /* 0x000000ffff798224 */ /* 0x008fc600078e000c */
[----:B------:R-:W3:Y:S04]  /*dc80*/  LDL R12, [R1+0x78] ;  /* 0x00007800010c7983 */ /* 0x000ee80000100800 */
[----:B------:R4:W3:Y:S02]  /*dc90*/  @!P0 LDG.E.U16 R129, desc[UR16][R120.64] ;  /* 0x0000001078818981 */ /* 0x0008e4000c1e1500 */
[----:B----4-:R-:W-:Y:S02]  /*dca0*/  @!P0 IMAD.MOV.U32 R120, RZ, RZ, R0 ;  /* 0x000000ffff788224 */ /* 0x010fe400078e0000 */
[----:B------:R-:W4:Y:S01]  /*dcb0*/  LDL R0, [R1+0x3c] ;  /* 0x00003c0001007983 */ /* 0x000f220000100800 */
[----:B------:R-:W-:-:S03]  /*dcc0*/  @!P0 IMAD.MOV.U32 R121, RZ, RZ, R115 ;  /* 0x000000ffff798224 */ /* 0x000fc600078e0073 */
[----:B------:R0:W-:Y:S04]  /*dcd0*/  STS.U16 [R3+UR7+0xb800], R128 ;  /* 0x00b8008003007988 */ /* 0x0001e80008000407 */
[----:B------:R1:W-:Y:S01]  /*dce0*/  STS.U16 [R3+UR7+0xbc00], R127 ;  /* 0x00bc007f03007988 */ /* 0x0003e20008000407 */
[----:B0-----:R-:W-:Y:S02]  /*dcf0*/  PRMT R128, RZ, 0x7610, R128 ;  /* 0x00007610ff807816 */ /* 0x001fe40000000080 */
[----:B-1----:R-:W-:-:S04]  /*dd00*/  PRMT R127, RZ, 0x7610, R127 ;  /* 0x00007610ff7f7816 */ /* 0x002fc8000000007f */
[----:B------:R0:W4:Y:S04]  /*dd10*/  @!P0 LDG.E.U16 R128, desc[UR16][R120.64] ;  /* 0x0000001078808981 */ /* 0x000128000c1e1500 */
[----:B------:R1:W-:Y:S01]  /*dd20*/  STS.U16 [R17+UR7+0x8100], R126 ;  /* 0x0081007e11007988 */ /* 0x0003e20008000407 */
[----:B0-----:R-:W-:Y:S02]  /*dd30*/  @!P0 IMAD.MOV.U32 R120, RZ, RZ, R99 ;  /* 0x000000ffff788224 */ /* 0x001fe400078e0063 */
[----:B------:R-:W-:Y:S01]  /*dd40*/  @!P0 IMAD.MOV.U32 R121, RZ, RZ, R107 ;  /* 0x000000ffff798224 */ /* 0x000fe200078e006b */
[----:B-1----:R-:W-:-:S04]  /*dd50*/  PRMT R126, RZ, 0x7610, R126 ;  /* 0x00007610ff7e7816 */ /* 0x002fc8000000007e */
[----:B------:R2:W4:Y:S04]  /*dd60*/  @!P0 LDG.E.U16 R127, desc[UR16][R120.64] ;  /* 0x00000010787f8981 */ /* 0x000528000c1e1500 */
[----:B------:R0:W-:Y:S01]  /*dd70*/  STS.U16 [R17+UR7+0x8500], R125 ;  /* 0x0085007d11007988 */ /* 0x0001e20008000407 */
[----:B--2---:R-:W-:Y:S02]  /*dd80*/  @!P0 IMAD.MOV.U32 R120, RZ, RZ, R21 ;  /* 0x000000ffff788224 */ /* 0x004fe400078e0015 */
[----:B------:R-:W-:Y:S01]  /*dd90*/  @!P0 IMAD.MOV.U32 R121, RZ, RZ, R96 ;  /* 0x000000ffff798224 */ /* 0x000fe200078e0060 */
[----:B------:R1:W-:Y:S01]  /*dda0*/  STL [R1+0x5b8], R3 ;  /* 0x0005b80301007387 */ /* 0x0003e20000100800 */
[----:B0-----:R-:W-:-:S03]  /*ddb0*/  PRMT R125, RZ, 0x7610, R125 ;  /* 0x00007610ff7d7816 */ /* 0x001fc6000000007d */
[----:B------:R0:W2:Y:S04]  /*ddc0*/  @!P0 LDG.E.U16 R126, desc[UR16][R120.64] ;  /* 0x00000010787e8981 */ /* 0x0000a8000c1e1500 */
[----:B------:R-:W2:Y:S04]  /*ddd0*/  LDL R205, [R1+0x434] ;  /* 0x0004340001cd7983 */ /* 0x000ea80000100800 */
[----:B------:R-:W2:Y:S04]  /*dde0*/  LDL R115, [R1+0x1b0] ;  /* 0x0001b00001737983 */ /* 0x000ea80000100800 */
[----:B------:R-:W2:Y:S04]  /*ddf0*/  LDL R107, [R1+0x1b4] ;  /* 0x0001b400016b7983 */ /* 0x000ea80000100800 */
[----:B-1----:R-:W2:Y:S04]  /*de00*/  LDL R3, [R1+0x174] ;  /* 0x0001740001037983 */ /* 0x002ea80000100800 */
[----:B------:R-:W2:Y:S04]  /*de10*/  LDL R99, [R1+0x170] ;  /* 0x0001700001637983 */ /* 0x000ea80000100800 */
[----:B------:R1:W-:Y:S01]  /*de20*/  STS.U16 [R17+UR7+0x8900], R124 ;  /* 0x0089007c11007988 */ /* 0x0003e20008000407 */
[----:B------:R-:W-:Y:S01]  /*de30*/  @!P0 IMAD.MOV.U32 R159, RZ, RZ, R219 ;  /* 0x000000ffff9f8224 */ /* 0x000fe200078e00db */
[----:B------:R-:W-:-:S02]  /*de40*/  PRMT R119, RZ, 0x7610, R119 ;  /* 0x00007610ff777816 */ /* 0x000fc40000000077 */
[----:B------:R-:W2:Y:S04]  /*de50*/  LDL R96, [R1+0x130] ;  /* 0x0001300001607983 */ /* 0x000ea80000100800 */
[----:B------:R-:W2:Y:S01]  /*de60*/  LDL R21, [R1+0x134] ;  /* 0x0001340001157983 */ /* 0x000ea20000100800 */
[----:B0-----:R-:W-:-:S03]  /*de70*/  @!P0 IMAD.MOV.U32 R120, RZ, RZ, R6 ;  /* 0x000000ffff788224 */ /* 0x001fc600078e0006 */
[----:B------:R-:W2:Y:S01]  /*de80*/  LDL R6, [R1+0x438] ;  /* 0x0004380001067983 */ /* 0x000ea20000100800 */
[----:B---3--:R-:W-:-:S03]  /*de90*/  @!P0 IMAD.MOV.U32 R121, RZ, RZ, R12 ;  /* 0x000000ffff798224 */ /* 0x008fc600078e000c */
[----:B------:R-:W3:Y:S04]  /*dea0*/  LDL R12, [R1+0x1f0] ;  /* 0x0001f000010c7983 */ /* 0x000ee80000100800 */
[----:B------:R4:W3:Y:S02]  /*deb0*/  @!P0 LDG.E.U16 R125, desc[UR16][R120.64] ;  /* 0x00000010787d8981 */ /* 0x0008e4000c1e1500 */
[----:B----4-:R-:W-:Y:S02]  /*dec0*/  @!P0 IMAD.MOV.U32 R120, RZ, RZ, R0 ;  /* 0x000000ffff788224 */ /* 0x010fe400078e0000 */
[----:B------:R-:W4:Y:S01]  /*ded0*/  LDL R0, [R1+0x1f4] ;  /* 0x0001f40001007983 */ /* 0x000f220000100800 */
[----:B-1----:R-:W-:Y:S01]  /*dee0*/  PRMT R124, RZ, 0x7610, R124 ;  /* 0x00007610ff7c7816 */ /* 0x002fe2000000007c */
[----:B------:R-:W-:-:S02]  /*def0*/  @!P0 IMAD.MOV.U32 R121, RZ, RZ, R222 ;  /* 0x000000ffff798224 */ /* 0x000fc400078e00de */
[----:B------:R0:W-:Y:S04]  /*df00*/  STS.U16 [R17+UR7+0x8d00], R123 ;  /* 0x008d007b11007988 */ /* 0x0001e80008000407 */
[----:B------:R1:W4:Y:S01]  /*df10*/  @!P0 LDG.E.U16 R124, desc[UR16][R120.64] ;  /* 0x00000010787c8981 */ /* 0x000322000c1e1500 */
[----:B0-----:R-:W-:Y:S01]  /*df20*/  PRMT R123, RZ, 0x7610, R123 ;  /* 0x00007610ff7b7816 */ /* 0x001fe2000000007b */
[----:B-1----:R-:W-:Y:S02]  /*df30*/  @!P0 IMAD.MOV.U32 R120, RZ, RZ, R252 ;  /* 0x000000ffff788224 */ /* 0x002fe400078e00fc */
[----:B------:R-:W-:Y:S01]  /*df40*/  @!P0 IMAD.MOV.U32 R121, RZ, RZ, R251 ;  /* 0x000000ffff798224 */ /* 0x000fe200078e00fb */
[----:B------:R0:W-:Y:S04]  /*df50*/  STS.U16 [R17+UR7+0x9100], R122 ;  /* 0x0091007a11007988 */ /* 0x0001e80008000407 */
[----:B------:R1:W4:Y:S01]  /*df60*/  @!P0 LDG.E.U16 R123, desc[UR16][R120.64] ;  /* 0x00000010787b8981 */ /* 0x000322000c1e1500 */
[----:B0-----:R-:W-:Y:S01]  /*df70*/  PRMT R122, RZ, 0x7610, R122 ;  /* 0x00007610ff7a7816 */ /* 0x001fe2000000007a */
[----:B-1----:R-:W-:-:S02]  /*df80*/  @!P0 IMAD.MOV.U32 R120, RZ, RZ, R236 ;  /* 0x000000ffff788224 */ /* 0x002fc400078e00ec */
[----:B------:R-:W-:Y:S01]  /*df90*/  @!P0 IMAD.MOV.U32 R121, RZ, RZ, R235 ;  /* 0x000000ffff798224 */ /* 0x000fe200078e00eb */
[----:B------:R0:W-:Y:S04]  /*dfa0*/  STS.U16 [R17+UR7+0x9500], R158 ;  /* 0x0095009e11007988 */ /* 0x0001e80008000407 */
[----:B------:R1:W4:Y:S01]  /*dfb0*/  @!P0 LDG.E.U16 R122, desc[UR16][R120.64] ;  /* 0x00000010787a8981 */ /* 0x000322000c1e1500 */
[----:B0-----:R-:W-:Y:S01]  /*dfc0*/  @!P0 IMAD.MOV.U32 R158, RZ, RZ, R220 ;  /* 0x000000ffff9e8224 */ /* 0x001fe200078e00dc */
[----:B-1----:R-:W-:Y:S02]  /*dfd0*/  PRMT R121, RZ, 0x7610, R121 ;  /* 0x00007610ff797816 */ /* 0x002fe40000000079 */
[----:B------:R-:W-:-:S04]  /*dfe0*/  PRMT R120, RZ, 0x7610, R120 ;  /* 0x00007610ff787816 */ /* 0x000fc80000000078 */
[----:B------:R0:W4:Y:S02]  /*dff0*/  @!P0 LDG.E.U16 R121, desc[UR16][R158.64] ;  /* 0x000000109e798981 */ /* 0x000124000c1e1500 */
[----:B0-----:R-:W-:Y:S02]  /*e000*/  @!P0 IMAD.MOV.U32 R158, RZ, RZ, R204 ;  /* 0x000000ffff9e8224 */ /* 0x001fe400078e00cc */
[----:B------:R-:W-:Y:S01]  /*e010*/  @!P0 IMAD.MOV.U32 R159, RZ, RZ, R203 ;  /* 0x000000ffff9f8224 */ /* 0x000fe200078e00cb */
[----:B------:R-:W-:Y:S04]  /*e020*/  STS.U16 [R17+UR7+0x9900], R192 ;  /* 0x009900c011007988 */ /* 0x000fe80008000407 */
[----:B------:R0:W4:Y:S04]  /*e030*/  @!P0 LDG.E.U16 R120, desc[UR16][R158.64] ;  /* 0x000000109e788981 */ /* 0x000128000c1e1500 */
[----:B------:R-:W-:Y:S01]  /*e040*/  STS.U16 [R17+UR7+0x9d00], R191 ;  /* 0x009d00bf11007988 */ /* 0x000fe20008000407 */
[----:B0-----:R-:W-:-:S02]  /*e050*/  @!P0 IMAD.MOV.U32 R158, RZ, RZ, R114 ;  /* 0x000000ffff9e8224 */ /* 0x001fc400078e0072 */
[----:B------:R-:W-:Y:S01]  /*e060*/  @!P0 IMAD.MOV.U32 R159, RZ, RZ, R94 ;  /* 0x000000ffff9f8224 */ /* 0x000fe200078e005e */
[----:B------:R0:W-:Y:S04]  /*e070*/  STS.U16 [R17+UR7+0xa100], R149 ;  /* 0x00a1009511007988 */ /* 0x0001e80008000407 */
[----:B------:R1:W4:Y:S01]  /*e080*/  @!P0 LDG.E.U16 R119, desc[UR16][R158.64] ;  /* 0x000000109e778981 */ /* 0x000322000c1e1500 */
[----:B0-----:R-:W-:Y:S01]  /*e090*/  PRMT R149, RZ, 0x7610, R149 ;  /* 0x00007610ff957816 */ /* 0x001fe20000000095 */
[----:B-1----:R-:W-:Y:S02]  /*e0a0*/  @!P0 IMAD.MOV.U32 R158, RZ, RZ, R106 ;  /* 0x000000ffff9e8224 */ /* 0x002fe400078e006a */
[----:B------:R-:W-:Y:S01]  /*e0b0*/  @!P0 IMAD.MOV.U32 R159, RZ, RZ, R15 ;  /* 0x000000ffff9f8224 */ /* 0x000fe200078e000f */
[----:B------:R0:W-:Y:S04]  /*e0c0*/  STS.U16 [R17+UR7+0xa500], R151 ;  /* 0x00a5009711007988 */ /* 0x0001e80008000407 */
[----:B------:R1:W4:Y:S01]  /*e0d0*/  @!P0 LDG.E.U16 R149, desc[UR16][R158.64] ;  /* 0x000000109e958981 */ /* 0x000322000c1e1500 */
[----:B0-----:R-:W-:-:S03]  /*e0e0*/  PRMT R151, RZ, 0x7610, R151 ;  /* 0x00007610ff977816 */ /* 0x001fc60000000097 */
[----:B------:R-:W-:Y:S01]  /*e0f0*/  STL [R1+0x5bc], R222 ;  /* 0x0005bcde01007387 */ /* 0x000fe20000100800 */
[----:B-1----:R-:W-:Y:S02]  /*e100*/  @!P0 IMAD.MOV.U32 R158, RZ, RZ, R97 ;  /* 0x000000ffff9e8224 */ /* 0x002fe400078e0061 */
[----:B------:R-:W-:Y:S01]  /*e110*/  @!P0 IMAD.MOV.U32 R159, RZ, RZ, R5 ;  /* 0x000000ffff9f8224 */ /* 0x000fe200078e0005 */
[----:B------:R-:W-:Y:S04]  /*e120*/  STL [R1+0x5c4], R252 ;  /* 0x0005c4fc01007387 */ /* 0x000fe80000100800 */
[----:B------:R0:W-:Y:S04]  /*e130*/  STS.U16 [R17+UR7+0xa900], R152 ;  /* 0x00a9009811007988 */ /* 0x0001e80008000407 */
[----:B------:R1:W-:Y:S04]  /*e140*/  STL [R1+0x5c0], R251 ;  /* 0x0005c0fb01007387 */ /* 0x0003e80000100800 */
[----:B------:R2:W4:Y:S01]  /*e150*/  @!P0 LDG.E.U16 R151, desc[UR16][R158.64] ;  /* 0x000000109e978981 */ /* 0x000522000c1e1500 */
[----:B0-----:R-:W-:-:S03]  /*e160*/  PRMT R152, RZ, 0x7610, R152 ;  /* 0x00007610ff987816 */ /* 0x001fc60000000098 */
[----:B-1----:R-:W4:Y:S01]  /*e170*/  LDL.LU R251, [R1+0x70] ;  /* 0x0000700001fb7983 */ /* 0x002f220000300800 */
[----:B--2---:R-:W-:-:S03]  /*e180*/  @!P0 IMAD.MOV.U32 R158, RZ, RZ, R6 ;  /* 0x000000ffff9e8224 */ /* 0x004fc600078e0006 */
[----:B------:R-:W-:Y:S01]  /*e190*/  STL [R1+0x5cc], R236 ;  /* 0x0005ccec01007387 */ /* 0x000fe20000100800 */
[----:B------:R-:W-:-:S03]  /*e1a0*/  @!P0 IMAD.MOV.U32 R159, RZ, RZ, R205 ;  /* 0x000000ffff9f8224 */ /* 0x000fc600078e00cd */
[----:B------:R-:W-:Y:S04]  /*e1b0*/  STL [R1+0x5c8], R235 ;  /* 0x0005c8eb01007387 */ /* 0x000fe80000100800 */
[----:B------:R-:W-:Y:S04]  /*e1c0*/  STL [R1+0x5d4], R220 ;  /* 0x0005d4dc01007387 */ /* 0x000fe80000100800 */
[----:B------:R-:W-:Y:S04]  /*e1d0*/  STL [R1+0x5d0], R219 ;  /* 0x0005d0db01007387 */ /* 0x000fe80000100800 */
[----:B------:R0:W-:Y:S04]  /*e1e0*/  STS.U16 [R17+UR7+0xad00], R155 ;  /* 0x00ad009b11007988 */ /* 0x0001e80008000407 */
[----:B------:R-:W-:Y:S04]  /*e1f0*/  STL [R1+0x5dc], R204 ;  /* 0x0005dccc01007387 */ /* 0x000fe80000100800 */
[----:B------:R3:W2:Y:S01]  /*e200*/  @!P0 LDG.E.U16 R152, desc[UR16][R158.64] ;  /* 0x000000109e988981 */ /* 0x0006a2000c1e1500 */
[----:B0-----:R-:W-:-:S03]  /*e210*/  PRMT R155, RZ, 0x7610, R155 ;  /* 0x00007610ff9b7816 */ /* 0x001fc6000000009b */
[----:B------:R-:W-:Y:S04]  /*e220*/  STL [R1+0x5d8], R203 ;  /* 0x0005d8cb01007387 */ /* 0x000fe80000100800 */
[----:B------:R0:W-:Y:S04]  /*e230*/  STL [R1+0x5e4], R114 ;  /* 0x0005e47201007387 */ /* 0x0001e80000100800 */
[----:B------:R1:W-:Y:S04]  /*e240*/  STS.U16 [R17+UR7+0xb100], R156 ;  /* 0x00b1009c11007988 */ /* 0x0003e80008000407 */
[----:B0-----:R-:W2:Y:S04]  /*e250*/  LDL.LU R114, [R1+0x74] ;  /* 0x0000740001727983 */ /* 0x001ea80000300800 */
[----:B------:R-:W-:Y:S01]  /*e260*/  STL [R1+0x5e0], R94 ;  /* 0x0005e05e01007387 */ /* 0x000fe20000100800 */
[----:B-1----:R-:W-:-:S03]  /*e270*/  PRMT R156, RZ, 0x7610, R156 ;  /* 0x00007610ff9c7816 */ /* 0x002fc6000000009c */
[----:B------:R-:W-:Y:S04]  /*e280*/  STL [R1+0x5ec], R106 ;  /* 0x0005ec6a01007387 */ /* 0x000fe80000100800 */
[----:B------:R-:W-:Y:S04]  /*e290*/  STL [R1+0x5e8], R15 ;  /* 0x0005e80f01007387 */ /* 0x000fe80000100800 */
[----:B------:R-:W-:Y:S04]  /*e2a0*/  STL [R1+0x5f4], R97 ;  /* 0x0005f46101007387 */ /* 0x000fe80000100800 */
[----:B------:R0:W-:Y:S01]  /*e2b0*/  STL [R1+0x5f0], R5 ;  /* 0x0005f00501007387 */ /* 0x0001e20000100800 */
[----:B---3--:R-:W-:-:S03]  /*e2c0*/  @!P0 IMAD.MOV.U32 R159, RZ, RZ, R12 ;  /* 0x000000ffff9f8224 */ /* 0x008fc600078e000c */
[----:B0-----:R-:W3:Y:S04]  /*e2d0*/  LDL.LU R5, [R1+0xb0] ;  /* 0x0000b00001057983 */ /* 0x001ee80000300800 */
[----:B------:R-:W2:Y:S04]  /*e2e0*/  LDL R6, [R1+0xf4] ;  /* 0x0000f40001067983 */ /* 0x000ea80000100800 */
[----:B------:R-:W3:Y:S01]  /*e2f0*/  LDL R12, [R1+0xf0] ;  /* 0x0000f000010c7983 */ /* 0x000ee20000100800 */
[----:B----4-:R-:W-:-:S03]  /*e300*/  @!P0 IMAD.MOV.U32 R158, RZ, RZ, R0 ;  /* 0x000000ffff9e8224 */ /* 0x010fc600078e0000 */
[----:B------:R-:W4:Y:S04]  /*e310*/  LDL R0, [R1+0xb4] ;  /* 0x0000b40001007983 */ /* 0x000f280000100800 */
[----:B------:R0:W4:Y:S02]  /*e320*/  @!P0 LDG.E.U16 R155, desc[UR16][R158.64] ;  /* 0x000000109e9b8981 */ /* 0x000124000c1e1500 */
[----:B0-----:R-:W-:Y:S02]  /*e330*/  @!P0 IMAD.MOV.U32 R158, RZ, RZ, R107 ;  /* 0x000000ffff9e8224 */ /* 0x001fe400078e006b */
[----:B------:R-:W-:-:S05]  /*e340*/  @!P0 IMAD.MOV.U32 R159, RZ, RZ, R115 ;  /* 0x000000ffff9f8224 */ /* 0x000fca00078e0073 */
[----:B------:R0:W4:Y:S02]  /*e350*/  @!P0 LDG.E.U16 R156, desc[UR16][R158.64] ;  /* 0x000000109e9c8981 */ /* 0x000124000c1e1500 */
[----:B0-----:R-:W-:Y:S02]  /*e360*/  @!P0 IMAD.MOV.U32 R158, RZ, RZ, R3 ;  /* 0x000000ffff9e8224 */ /* 0x001fe400078e0003 */
[----:B------:R-:W4:Y:S01]  /*e370*/  LDL R3, [R1+0x568] ;  /* 0x0005680001037983 */ /* 0x000f220000100800 */
[----:B------:R-:W-:-:S03]  /*e380*/  @!P0 IMAD.MOV.U32 R159, RZ, RZ, R99 ;  /* 0x000000ffff9f8224 */ /* 0x000fc600078e0063 */
[----:B------:R-:W4:Y:S04]  /*e390*/  LDL.LU R106, [R1+0xa8] ;  /* 0x0000a800016a7983 */ /* 0x000f280000300800 */
[----:B------:R-:W4:Y:S04]  /*e3a0*/  LDL.LU R204, [R1+0x6c] ;  /* 0x00006c0001cc7983 */ /* 0x000f280000300800 */
[----:B------:R-:W4:Y:S04]  /*e3b0*/  LDL.LU R222, [R1+0x68] ;  /* 0x0000680001de7983 */ /* 0x000f280000300800 */
[----:B------:R-:W4:Y:S04]  /*e3c0*/  LDL.LU R99, [R1+0x34] ;  /* 0x0000340001637983 */ /* 0x000f280000300800 */
[----:B------:R0:W-:Y:S04]  /*e3d0*/  STS.U16 [R17+UR7+0xb500], R160 ;  /* 0x00b500a011007988 */ /* 0x0001e80008000407 */
[----:B------:R1:W-:Y:S04]  /*e3e0*/  STS.U16 [R17+UR7+0xb900], R163 ;  /* 0x00b900a311007988 */ /* 0x0003e80008000407 */
[----:B------:R-:W4:Y:S01]  /*e3f0*/  LDL.LU R107, [R1+0x2c] ;  /* 0x00002c00016b7983 */ /* 0x000f220000300800 */
[----:B0-----:R-:W-:-:S02]  /*e400*/  PRMT R160, RZ, 0x7610, R160 ;  /* 0x00007610ffa07816 */ /* 0x001fc400000000a0 */
[----:B-1----:R-:W-:Y:S01]  /*e410*/  PRMT R163, RZ, 0x7610, R163 ;  /* 0x00007610ffa37816 */ /* 0x002fe200000000a3 */
[----:B------:R0:W-:Y:S04]  /*e420*/  STS.U16 [R17+UR7+0xbd00], R165 ;  /* 0x00bd00a511007988 */ /* 0x0001e80008000407 */
[----:B------:R1:W4:Y:S04]  /*e430*/  @!P0 LDG.E.U16 R160, desc[UR16][R158.64] ;  /* 0x000000109ea08981 */ /* 0x000328000c1e1500 */
[----:B------:R-:W4:Y:S01]  /*e440*/  LDL.LU R237, [R1+0x28] ;  /* 0x0000280001ed7983 */ /* 0x000f220000300800 */
[----:B0-----:R-:W-:-:S03]  /*e450*/  PRMT R165, RZ, 0x7610, R165 ;  /* 0x00007610ffa57816 */ /* 0x001fc600000000a5 */
[----:B------:R-:W4:Y:S01]  /*e460*/  LDL R115, [R1+0x42c] ;  /* 0x00042c0001737983 */ /* 0x000f220000100800 */
[----:B-1----:R-:W-:Y:S02]  /*e470*/  @!P0 IMAD.MOV.U32 R158, RZ, RZ, R21 ;  /* 0x000000ffff9e8224 */ /* 0x002fe400078e0015 */
[----:B------:R-:W-:Y:S01]  /*e480*/  @!P0 IMAD.MOV.U32 R159, RZ, RZ, R96 ;  /* 0x000000ffff9f8224 */ /* 0x000fe200078e0060 */
[----:B------:R-:W4:Y:S04]  /*e490*/  LDL R97, [R1+0x430] ;  /* 0x0004300001617983 */ /* 0x000f280000100800 */
[----:B------:R2:W4:Y:S04]  /*e4a0*/  @!P0 LDG.E.U16 R163, desc[UR16][R158.64] ;  /* 0x000000109ea38981 */ /* 0x000528000c1e1500 */
[----:B------:R-:W4:Y:S04]  /*e4b0*/  LDL R96, [R1+0x1e8] ;  /* 0x0001e80001607983 */ /* 0x000f280000100800 */
[----:B------:R-:W4:Y:S04]  /*e4c0*/  LDL R94, [R1+0x1ec] ;  /* 0x0001ec00015e7983 */ /* 0x000f280000100800 */
[----:B------:R-:W4:Y:S04]  /*e4d0*/  LDL R21, [R1+0x1a8] ;  /* 0x0001a80001157983 */ /* 0x000f280000100800 */
[----:B------:R-:W4:Y:S04]  /*e4e0*/  LDL R17, [R1+0x1ac] ;  /* 0x0001ac0001117983 */ /* 0x000f280000100800 */
[----:B------:R-:W4:Y:S01]  /*e4f0*/  LDL R15, [R1+0x168] ;  /* 0x00016800010f7983 */ /* 0x000f220000100800 */
[----:B--2---:R-:W-:-:S03]  /*e500*/  @!P0 IMAD.MOV.U32 R158, RZ, RZ, R6 ;  /* 0x000000ffff9e8224 */ /* 0x004fc600078e0006 */
[----:B------:R-:W2:Y:S01]  /*e510*/  LDL R6, [R1+0x12c] ;  /* 0x00012c0001067983 */ /* 0x000ea20000100800 */
[----:B---3--:R-:W-:-:S03]  /*e520*/  @!P0 IMAD.MOV.U32 R159, RZ, RZ, R12 ;  /* 0x000000ffff9f8224 */ /* 0x008fc600078e000c */
[----:B------:R-:W3:Y:S04]  /*e530*/  LDL R12, [R1+0x16c] ;  /* 0x00016c00010c7983 */ /* 0x000ee80000100800 */
[----:B------:R0:W2:Y:S02]  /*e540*/  @!P0 LDG.E.U16 R165, desc[UR16][R158.64] ;  /* 0x000000109ea58981 */ /* 0x0000a4000c1e1500 */
[----:B0-----:R-:W-:Y:S02]  /*e550*/  @!P0 IMAD.MOV.U32 R159, RZ, RZ, R5 ;  /* 0x000000ffff9f8224 */ /* 0x001fe400078e0005 */
[----:B----4-:R-:W-:Y:S02]  /*e560*/  @!P0 IMAD.MOV.U32 R158, RZ, RZ, R0 ;  /* 0x000000ffff9e8224 */ /* 0x010fe400078e0000 */
[----:B------:R-:W4:Y:S04]  /*e570*/  LDL R0, [R1+0x564] ;  /* 0x0005640001007983 */ /* 0x000f280000100800 */
[----:B------:R0:W-:Y:S04]  /*e580*/  STS.U16 [R3+UR7+0x8200], R166 ;  /* 0x008200a603007988 */ /* 0x0001e80008000407 */
[----:B------:R1:W-:Y:S01]  /*e590*/  STS.U16 [R3+UR7+0x8600], R169 ;  /* 0x008600a903007988 */ /* 0x0003e20008000407 */
[----:B0-----:R-:W-:-:S02]  /*e5a0*/  PRMT R166, RZ, 0x7610, R166 ;  /* 0x00007610ffa67816 */ /* 0x001fc400000000a6 */
        /* <DEDUP_REMOVED lines=22> */
[----:B------:R-:W-:Y:S01]  /*e710*/  STL [R1+0x5fc], R5 ;  /* 0x0005fc0501007387 */ /* 0x000fe20000100800 */
[----:B0-----:R-:W-:Y:S02]  /*e720*/  @!P0 IMAD.MOV.U32 R158, RZ, RZ, R218 ;  /* 0x000000ffff9e8224 */ /* 0x001fe400078e00da */
[----:B------:R-:W-:Y:S01]  /*e730*/  @!P0 IMAD.MOV.U32 R159, RZ, RZ, R217 ;  /* 0x000000ffff9f8224 */ /* 0x000fe200078e00d9 */
[----:B------:R0:W-:Y:S04]  /*e740*/  STS.U16 [R3+UR7+0x9a00], R179 ;  /* 0x009a00b303007988 */ /* 0x0001e80008000407 */
[----:B------:R-:W-:Y:S04]  /*e750*/  STL [R1+0x600], R114 ;  /* 0x0006007201007387 */ /* 0x000fe80000100800 */
[----:B------:R1:W4:Y:S01]  /*e760*/  @!P0 LDG.E.U16 R176, desc[UR16][R158.64] ;  /* 0x000000109eb08981 */ /* 0x000322000c1e1500 */
[----:B0-----:R-:W-:-:S03]  /*e770*/  PRMT R179, RZ, 0x7610, R179 ;  /* 0x00007610ffb37816 */ /* 0x001fc600000000b3 */
[----:B------:R-:W-:Y:S04]  /*e780*/  STL [R1+0x5f8], R251 ;  /* 0x0005f8fb01007387 */ /* 0x000fe80000100800 */
[----:B------:R-:W-:Y:S01]  /*e790*/  STL [R1+0x608], R99 ;  /* 0x0006086301007387 */ /* 0x000fe20000100800 */
[----:B-1----:R-:W-:Y:S02]  /*e7a0*/  @!P0 IMAD.MOV.U32 R158, RZ, RZ, R202 ;  /* 0x000000ffff9e8224 */ /* 0x002fe400078e00ca */
[----:B------:R-:W-:Y:S01]  /*e7b0*/  @!P0 IMAD.MOV.U32 R159, RZ, RZ, R201 ;  /* 0x000000ffff9f8224 */ /* 0x000fe200078e00c9 */
[----:B------:R-:W-:Y:S04]  /*e7c0*/  STL [R1+0x604], R238 ;  /* 0x000604ee01007387 */ /* 0x000fe80000100800 */
[----:B------:R-:W-:Y:S04]  /*e7d0*/  STL [R1+0x610], R250 ;  /* 0x000610fa01007387 */ /* 0x000fe80000100800 */
[----:B------:R0:W-:Y:S04]  /*e7e0*/  STL [R1+0x60c], R249 ;  /* 0x00060cf901007387 */ /* 0x0001e80000100800 */
[----:B------:R1:W-:Y:S04]  /*e7f0*/  STS.U16 [R3+UR7+0x9e00], R181 ;  /* 0x009e00b503007988 */ /* 0x0003e80008000407 */
[----:B------:R1:W4:Y:S04]  /*e800*/  @!P0 LDG.E.U16 R179, desc[UR16][R158.64] ;  /* 0x000000109eb38981 */ /* 0x000328000c1e1500 */
[----:B0-----:R-:W4:Y:S01]  /*e810*/  LDL.LU R249, [R1+0xac] ;  /* 0x0000ac0001f97983 */ /* 0x001f220000300800 */
[----:B-1----:R-:W-:-:S03]  /*e820*/  PRMT R181, RZ, 0x7610, R181 ;  /* 0x00007610ffb57816 */ /* 0x002fc600000000b5 */
[----:B------:R0:W-:Y:S01]  /*e830*/  STL [R1+0x618], R234 ;  /* 0x000618ea01007387 */ /* 0x0001e20000100800 */
[----:B------:R-:W-:Y:S02]  /*e840*/  @!P0 IMAD.MOV.U32 R158, RZ, RZ, R113 ;  /* 0x000000ffff9e8224 */ /* 0x000fe400078e0071 */
[----:B------:R-:W-:Y:S01]  /*e850*/  @!P0 IMAD.MOV.U32 R159, RZ, RZ, R92 ;  /* 0x000000ffff9f8224 */ /* 0x000fe200078e005c */
[----:B------:R1:W-:Y:S04]  /*e860*/  STS.U16 [R3+UR7+0xa200], R183 ;  /* 0x00a200b703007988 */ /* 0x0003e80008000407 */
[----:B------:R1:W4:Y:S04]  /*e870*/  @!P0 LDG.E.U16 R181, desc[UR16][R158.64] ;  /* 0x000000109eb58981 */ /* 0x000328000c1e1500 */
[----:B0-----:R-:W4:Y:S04]  /*e880*/  LDL.LU R234, [R1+0xe8] ;  /* 0x0000e80001ea7983 */ /* 0x001f280000300800 */
[----:B------:R-:W-:Y:S01]  /*e890*/  STL [R1+0x614], R233 ;  /* 0x000614e901007387 */ /* 0x000fe20000100800 */
[----:B-1----:R-:W-:-:S03]  /*e8a0*/  PRMT R183, RZ, 0x7610, R183 ;  /* 0x00007610ffb77816 */ /* 0x002fc600000000b7 */
[----:B------:R-:W-:Y:S01]  /*e8b0*/  STL [R1+0x620], R218 ;  /* 0x000620da01007387 */ /* 0x000fe20000100800 */
[----:B------:R-:W-:-:S03]  /*e8c0*/  @!P0 IMAD.MOV.U32 R158, RZ, RZ, R105 ;  /* 0x000000ffff9e8224 */ /* 0x000fc600078e0069 */
[----:B------:R-:W-:Y:S01]  /*e8d0*/  STL [R1+0x61c], R217 ;  /* 0x00061cd901007387 */ /* 0x000fe20000100800 */
[----:B------:R-:W-:-:S03]  /*e8e0*/  @!P0 IMAD.MOV.U32 R159, RZ, RZ, R13 ;  /* 0x000000ffff9f8224 */ /* 0x000fc600078e000d */
[----:B------:R-:W-:Y:S04]  /*e8f0*/  STL [R1+0x628], R202 ;  /* 0x000628ca01007387 */ /* 0x000fe80000100800 */
[----:B------:R-:W-:Y:S04]  /*e900*/  STL [R1+0x624], R201 ;  /* 0x000624c901007387 */ /* 0x000fe80000100800 */
[----:B------:R-:W-:Y:S04]  /*e910*/  STL [R1+0x630], R113 ;  /* 0x0006307101007387 */ /* 0x000fe80000100800 */
[----:B------:R-:W-:Y:S04]  /*e920*/  STL [R1+0x62c], R92 ;  /* 0x00062c5c01007387 */ /* 0x000fe80000100800 */
[----:B------:R-:W-:Y:S04]  /*e930*/  STL [R1+0x638], R105 ;  /* 0x0006386901007387 */ /* 0x000fe80000100800 */
[----:B------:R0:W-:Y:S04]  /*e940*/  STL [R1+0x634], R13 ;  /* 0x0006340d01007387 */ /* 0x0001e80000100800 */
[----:B------:R1:W4:Y:S04]  /*e950*/  @!P0 LDG.E.U16 R183, desc[UR16][R158.64] ;  /* 0x000000109eb78981 */ /* 0x000328000c1e1500 */
[----:B0-----:R-:W4:Y:S01]  /*e960*/  LDL.LU R13, [R1+0xec] ;  /* 0x0000ec00010d7983 */ /* 0x001f220000300800 */
[----:B-1----:R-:W-:-:S03]  /*e970*/  @!P0 IMAD.MOV.U32 R158, RZ, RZ, R95 ;  /* 0x000000ffff9e8224 */ /* 0x002fc600078e005f */
[----:B------:R0:W-:Y:S04]  /*e980*/  STL [R1+0x640], R95 ;  /* 0x0006405f01007387 */ /* 0x0001e80000100800 */
[----:B0-----:R-:W4:Y:S01]  /*e990*/  LDL.LU R95, [R1+0x128] ;  /* 0x00012800015f7983 */ /* 0x001f220000300800 */
        /* <DEDUP_REMOVED lines=22> */
[----:B---3--:R-:W-:Y:S02]  /*eb00*/  @!P0 IMAD.MOV.U32 R158, RZ, RZ, R12 ;  /* 0x000000ffff9e8224 */ /* 0x008fe400078e000c */
[----:B------:R-:W-:Y:S01]  /*eb10*/  @!P0 IMAD.MOV.U32 R159, RZ, RZ, R15 ;  /* 0x000000ffff9f8224 */ /* 0x000fe200078e000f */
[----:B0-----:R-:W-:-:S04]  /*eb20*/  PRMT R186, RZ, 0x7610, R186 ;  /* 0x00007610ffba7816 */ /* 0x001fc800000000ba */
[----:B------:R2:W3:Y:S04]  /*eb30*/  @!P0 LDG.E.U16 R189, desc[UR16][R158.64] ;  /* 0x000000109ebd8981 */ /* 0x0004e8000c1e1500 */
[----:B------:R0:W-:Y:S01]  /*eb40*/  STS.U16 [R3+UR7+0xbe00], R185 ;  /* 0x00be00b903007988 */ /* 0x0001e20008000407 */
[----:B--2---:R-:W-:Y:S01]  /*eb50*/  @!P0 IMAD.MOV.U32 R158, RZ, RZ, R6 ;  /* 0x000000ffff9e8224 */ /* 0x004fe200078e0006 */
[----:B0-----:R-:W-:Y:S02]  /*eb60*/  PRMT R185, RZ, 0x7610, R185 ;  /* 0x00007610ffb97816 */ /* 0x001fe400000000b9 */
[----:B----4-:R0:W-:Y:S04]  /*eb70*/  STS.U16 [R0+UR7+0x8300], R182 ;  /* 0x008300b600007988 */ /* 0x0101e80008000407 */
[----:B------:R1:W-:Y:S01]  /*eb80*/  STS.U16 [R0+UR7+0x8700], R180 ;  /* 0x008700b400007988 */ /* 0x0003e20008000407 */
[----:B0-----:R-:W-:-:S02]  /*eb90*/  PRMT R182, RZ, 0x7610, R182 ;  /* 0x00007610ffb67816 */ /* 0x001fc400000000b6 */
[----:B-1----:R-:W-:Y:S01]  /*eba0*/  PRMT R180, RZ, 0x7610, R180 ;  /* 0x00007610ffb47816 */ /* 0x002fe200000000b4 */
[----:B------:R0:W-:Y:S04]  /*ebb0*/  STS.U16 [R0+UR7+0x8b00], R178 ;  /* 0x008b00b200007988 */ /* 0x0001e80008000407 */
[----:B------:R1:W-:Y:S01]  /*ebc0*/  STS.U16 [R0+UR7+0x8f00], R177 ;  /* 0x008f00b100007988 */ /* 0x0003e20008000407 */
[----:B0-----:R-:W-:Y:S02]  /*ebd0*/  PRMT R178, RZ, 0x7610, R178 ;  /* 0x00007610ffb27816 */ /* 0x001fe400000000b2 */
[----:B-1----:R-:W-:Y:S01]  /*ebe0*/  PRMT R177, RZ, 0x7610, R177 ;  /* 0x00007610ffb17816 */ /* 0x002fe200000000b1 */
[----:B------:R-:W-:Y:S04]  /*ebf0*/  STL [R1+0x63c], R4 ;  /* 0x00063c0401007387 */ /* 0x000fe80000100800 */
[----:B------:R0:W-:Y:S04]  /*ec00*/  STS.U16 [R0+UR7+0x9300], R174 ;  /* 0x009300ae00007988 */ /* 0x0001e80008000407 */
[----:B------:R1:W-:Y:S01]  /*ec10*/  STS.U16 [R0+UR7+0x9700], R172 ;  /* 0x009700ac00007988 */ /* 0x0003e20008000407 */
[----:B0-----:R-:W-:-:S02]  /*ec20*/  PRMT R174, RZ, 0x7610, R174 ;  /* 0x00007610ffae7816 */ /* 0x001fc400000000ae */
[----:B-1----:R-:W-:Y:S01]  /*ec30*/  PRMT R172, RZ, 0x7610, R172 ;  /* 0x00007610ffac7816 */ /* 0x002fe200000000ac */
[----:B------:R0:W-:Y:S04]  /*ec40*/  STS.U16 [R0+UR7+0x9b00], R171 ;  /* 0x009b00ab00007988 */ /* 0x0001e80008000407 */
[----:B------:R1:W-:Y:S01]  /*ec50*/  STS.U16 [R0+UR7+0x9f00], R168 ;  /* 0x009f00a800007988 */ /* 0x0003e20008000407 */
[----:B0-----:R-:W-:Y:S02]  /*ec60*/  PRMT R171, RZ, 0x7610, R171 ;  /* 0x00007610ffab7816 */ /* 0x001fe400000000ab */
[----:B-1----:R-:W-:Y:S01]  /*ec70*/  PRMT R168, RZ, 0x7610, R168 ;  /* 0x00007610ffa87816 */ /* 0x002fe200000000a8 */
[----:B------:R-:W-:-:S05]  /*ec80*/  @!P0 IMAD.MOV.U32 R159, RZ, RZ, R95 ;  /* 0x000000ffff9f8224 */ /* 0x000fca00078e005f */
[----:B------:R0:W2:Y:S02]  /*ec90*/  @!P0 LDG.E.U16 R186, desc[UR16][R158.64] ;  /* 0x000000109eba8981 */ /* 0x0000a4000c1e1500 */
[----:B0-----:R-:W-:Y:S02]  /*eca0*/  @!P0 IMAD.MOV.U32 R158, RZ, RZ, R13 ;  /* 0x000000ffff9e8224 */ /* 0x001fe400078e000d */
[----:B------:R-:W-:-:S05]  /*ecb0*/  @!P0 IMAD.MOV.U32 R159, RZ, RZ, R234 ;  /* 0x000000ffff9f8224 */ /* 0x000fca00078e00ea */
[----:B------:R0:W4:Y:S02]  /*ecc0*/  @!P0 LDG.E.U16 R185, desc[UR16][R158.64] ;  /* 0x000000109eb98981 */ /* 0x000124000c1e1500 */
        /* <DEDUP_REMOVED lines=8> */
[----:B------:R0:W4:Y:S04]  /*ed50*/  @!P0 LDG.E.U16 R178, desc[UR16][R158.64] ;  /* 0x000000109eb28981 */ /* 0x000128000c1e1500 */
[----:B------:R-:W-:Y:S04]  /*ed60*/  STL [R1+0x64c], R95 ;  /* 0x00064c5f01007387 */ /* 0x000fe80000100800 */
[----:B------:R-:W3:Y:S01]  /*ed70*/  LDL R12, [R1+0x220] ;  /* 0x00022000010c7983 */ /* 0x000ee20000100800 */
[----:B0-----:R-:W-:Y:S02]  /*ed80*/  @!P0 IMAD.MOV.U32 R158, RZ, RZ, R248 ;  /* 0x000000ffff9e8224 */ /* 0x001fe400078e00f8 */
[----:B------:R-:W-:Y:S01]  /*ed90*/  @!P0 IMAD.MOV.U32 R159, RZ, RZ, R247 ;  /* 0x000000ffff9f8224 */ /* 0x000fe200078e00f7 */
[----:B------:R-:W2:Y:S04]  /*eda0*/  LDL R6, [R1+0x428] ;  /* 0x0004280001067983 */ /* 0x000ea80000100800 */
[----:B------:R0:W4:Y:S04]  /*edb0*/  @!P0 LDG.E.U16 R177, desc[UR16][R158.64] ;  /* 0x000000109eb18981 */ /* 0x000128000c1e1500 */
[----:B------:R-:W4:Y:S04]  /*edc0*/  LDL R5, [R1+0x1e0] ;  /* 0x0001e00001057983 */ /* 0x000f280000100800 */
[----:B------:R-:W4:Y:S01]  /*edd0*/  LDL R3, [R1+0x1e4] ;  /* 0x0001e40001037983 */ /* 0x000f220000100800 */
[----:B0-----:R-:W-:-:S02]  /*ede0*/  @!P0 IMAD.MOV.U32 R158, RZ, RZ, R232 ;  /* 0x000000ffff9e8224 */ /* 0x001fc400078e00e8 */
[----:B------:R-:W-:Y:S01]  /*edf0*/  @!P0 IMAD.MOV.U32 R159, RZ, RZ, R231 ;  /* 0x000000ffff9f8224 */ /* 0x000fe200078e00e7 */
[----:B------:R-:W4:Y:S04]  /*ee00*/  LDL.LU R4, [R1+0x120] ;  /* 0x0001200001047983 */ /* 0x000f280000300800 */
[----:B------:R-:W-:Y:S04]  /*ee10*/  STL [R1+0x648], R13 ;  /* 0x0006480d01007387 */ /* 0x000fe80000100800 */
[----:B------:R-:W-:Y:S04]  /*ee20*/  STL [R1+0x644], R234 ;  /* 0x000644ea01007387 */ /* 0x000fe80000100800 */
[----:B------:R0:W-:Y:S04]  /*ee30*/  STL [R1+0x654], R249 ;  /* 0x000654f901007387 */ /* 0x0001e80000100800 */
[----:B------:R1:W4:Y:S04]  /*ee40*/  @!P0 LDG.E.U16 R174, desc[UR16][R158.64] ;  /* 0x000000109eae8981 */ /* 0x000328000c1e1500 */
[----:B0-----:R-:W4:Y:S04]  /*ee50*/  LDL.LU R249, [R1+0x124] ;  /* 0x0001240001f97983 */ /* 0x001f280000300800 */
[----:B------:R-:W-:Y:S01]  /*ee60*/  STL [R1+0x650], R106 ;  /* 0x0006506a01007387 */ /* 0x000fe20000100800 */
[----:B-1----:R-:W-:-:S02]  /*ee70*/  @!P0 IMAD.MOV.U32 R158, RZ, RZ, R216 ;  /* 0x000000ffff9e8224 */ /* 0x002fc400078e00d8 */
[----:B------:R-:W-:Y:S01]  /*ee80*/  @!P0 IMAD.MOV.U32 R159, RZ, RZ, R215 ;  /* 0x000000ffff9f8224 */ /* 0x000fe200078e00d7 */
[----:B------:R-:W-:Y:S04]  /*ee90*/  STL [R1+0x65c], R204 ;  /* 0x00065ccc01007387 */ /* 0x000fe80000100800 */
        /* <DEDUP_REMOVED lines=22> */
[----:B-1----:R-:W-:-:S03]  /*f000*/  @!P0 IMAD.MOV.U32 R158, RZ, RZ, R104 ;  /* 0x000000ffff9e8224 */ /* 0x002fc600078e0068 */
[----:B------:R-:W-:Y:S04]  /*f010*/  STL [R1+0x688], R90 ;  /* 0x0006885a01007387 */ /* 0x000fe80000100800 */
        /* <DEDUP_REMOVED lines=13> */
[----:B------:R0:W-:Y:S04]  /*f0f0*/  STS.U16 [R0+UR7+0xaf00], R161 ;  /* 0x00af00a100007988 */ /* 0x0001e80008000407 */
[----:B------:R1:W-:Y:S01]  /*f100*/  STS.U16 [R0+UR7+0xb300], R157 ;  /* 0x00b3009d00007988 */ /* 0x0003e20008000407 */
[----:B0-----:R-:W-:Y:S02]  /*f110*/  PRMT R161, RZ, 0x7610, R161 ;  /* 0x00007610ffa17816 */ /* 0x001fe400000000a1 */
[----:B-1----:R-:W-:Y:S01]  /*f120*/  PRMT R157, RZ, 0x7610, R157 ;  /* 0x00007610ff9d7816 */ /* 0x002fe2000000009d */
[----:B------:R-:W-:Y:S04]  /*f130*/  STL [R1+0x690], R11 ;  /* 0x0006900b01007387 */ /* 0x000fe80000100800 */
[----:B------:R-:W-:Y:S04]  /*f140*/  STL [R1+0x69c], R93 ;  /* 0x00069c5d01007387 */ /* 0x000fe80000100800 */
[----:B------:R0:W-:Y:S04]  /*f150*/  STS.U16 [R0+UR7+0xb700], R154 ;  /* 0x00b7009a00007988 */ /* 0x0001e80008000407 */
[----:B------:R-:W-:Y:S01]  /*f160*/  STL [R1+0x698], R117 ;  /* 0x0006987501007387 */ /* 0x000fe20000100800 */
[----:B0-----:R-:W-:Y:S01]  /*f170*/  PRMT R154, RZ, 0x7610, R154 ;  /* 0x00007610ff9a7816 */ /* 0x001fe2000000009a */
[----:B---3--:R-:W-:-:S02]  /*f180*/  @!P0 IMAD.MOV.U32 R159, RZ, RZ, R12 ;  /* 0x000000ffff9f8224 */ /* 0x008fc400078e000c */
[----:B--2---:R-:W-:-:S05]  /*f190*/  @!P0 IMAD.MOV.U32 R158, RZ, RZ, R6 ;  /* 0x000000ffff9e8224 */ /* 0x004fca00078e0006 */
[----:B------:R4:W2:Y:S02]  /*f1a0*/  @!P0 LDG.E.U16 R162, desc[UR16][R158.64] ;  /* 0x000000109ea28981 */ /* 0x0008a4000c1e1500 */
[----:B----4-:R-:W-:Y:S02]  /*f1b0*/  @!P0 IMAD.MOV.U32 R158, RZ, RZ, R3 ;  /* 0x000000ffff9e8224 */ /* 0x010fe400078e0003 */
[----:B------:R-:W-:-:S05]  /*f1c0*/  @!P0 IMAD.MOV.U32 R159, RZ, RZ, R5 ;  /* 0x000000ffff9f8224 */ /* 0x000fca00078e0005 */
[----:B------:R0:W3:Y:S02]  /*f1d0*/  @!P0 LDG.E.U16 R161, desc[UR16][R158.64] ;  /* 0x000000109ea18981 */ /* 0x0000e4000c1e1500 */
[----:B0-----:R-:W-:Y:S02]  /*f1e0*/  @!P0 IMAD.MOV.U32 R159, RZ, RZ, R199 ;  /* 0x000000ffff9f8224 */ /* 0x001fe400078e00c7 */
[----:B------:R-:W-:Y:S01]  /*f1f0*/  @!P0 IMAD.MOV.U32 R158, RZ, RZ, R104 ;  /* 0x000000ffff9e8224 */ /* 0x000fe200078e0068 */
[----:B------:R-:W-:Y:S04]  /*f200*/  STL [R1+0x6a4], R104 ;  /* 0x0006a46801007387 */ /* 0x000fe80000100800 */
[----:B------:R0:W4:Y:S04]  /*f210*/  @!P0 LDG.E.U16 R157, desc[UR16][R158.64] ;  /* 0x000000109e9d8981 */ /* 0x000128000c1e1500 */
[----:B------:R-:W-:Y:S04]  /*f220*/  STL [R1+0x6a0], R199 ;  /* 0x0006a0c701007387 */ /* 0x000fe80000100800 */
[----:B------:R-:W-:Y:S01]  /*f230*/  STL [R1+0x6ac], R232 ;  /* 0x0006ace801007387 */ /* 0x000fe20000100800 */
[----:B0-----:R-:W-:-:S02]  /*f240*/  @!P0 IMAD.MOV.U32 R158, RZ, RZ, R232 ;  /* 0x000000ffff9e8224 */ /* 0x001fc400078e00e8 */
[----:B------:R-:W-:Y:S01]  /*f250*/  @!P0 IMAD.MOV.U32 R159, RZ, RZ, R237 ;  /* 0x000000ffff9f8224 */ /* 0x000fe200078e00ed */
[----:B------:R-:W-:Y:S04]  /*f260*/  STL [R1+0x6a8], R237 ;  /* 0x0006a8ed01007387 */ /* 0x000fe80000100800 */
[----:B------:R-:W-:Y:S04]  /*f270*/  STL [R1+0x6b4], R249 ;  /* 0x0006b4f901007387 */ /* 0x000fe80000100800 */
[----:B------:R0:W4:Y:S04]  /*f280*/  @!P0 LDG.E.U16 R154, desc[UR16][R158.64] ;  /* 0x000000109e9a8981 */ /* 0x000128000c1e1500 */
[----:B------:R1:W-:Y:S04]  /*f290*/  STL [R1+0x6b0], R4 ;  /* 0x0006b00401007387 */ /* 0x0003e80000100800 */
[----:B------:R-:W2:Y:S01]  /*f2a0*/  LDL R96, [R1+0x218] ;  /* 0x0002180001607983 */ /* 0x000ea20000100800 */
[----:B0-----:R-:W-:-:S03]  /*f2b0*/  @!P0 IMAD.MOV.U32 R159, RZ, RZ, R4 ;  /* 0x000000ffff9f8224 */ /* 0x001fc600078e0004 */
[----:B------:R-:W3:Y:S04]  /*f2c0*/  LDL R11, [R1+0x21c] ;  /* 0x00021c00010b7983 */ /* 0x000ee80000100800 */
[----:B-1----:R-:W4:Y:S04]  /*f2d0*/  LDL.LU R4, [R1+0x210] ;  /* 0x0002100001047983 */ /* 0x002f280000300800 */
[----:B------:R-:W4:Y:S04]  /*f2e0*/  LDL.LU R237, [R1+0x1dc] ;  /* 0x0001dc0001ed7983 */ /* 0x000f280000300800 */
        /* <DEDUP_REMOVED lines=18> */
[----:B------:R-:W2:Y:S04]  /*f410*/  LDL.LU R233, [R1+0xe0] ;  /* 0x0000e00001e97983 */ /* 0x000ea80000300800 */
        /* <DEDUP_REMOVED lines=14> */
[----:B------:R-:W-:Y:S04]  /*f500*/  STS.U16 [R0+UR7+0xbb00], R153 ;  /* 0x00bb009900007988 */ /* 0x000fe80008000407 */
[----:B------:R-:W4:Y:S04]  /*f510*/  LDL.LU R115, [R1+0x24] ;  /* 0x0000240001737983 */ /* 0x000f280000300800 */
[----:B------:R0:W-:Y:S04]  /*f520*/  STS.U16 [R0+UR7+0xbf00], R150 ;  /* 0x00bf009600007988 */ /* 0x0001e80008000407 */
[----:B------:R-:W4:Y:S04]  /*f530*/  LDL.LU R206, [R1+0x1c] ;  /* 0x00001c0001ce7983 */ /* 0x000f280000300800 */
[----:B0-----:R-:W4:Y:S04]  /*f540*/  LDL.LU R0, [R1+0x20] ;  /* 0x0000200001007983 */ /* 0x001f280000300800 */
[----:B------:R-:W4:Y:S01]  /*f550*/  LDL.LU R21, [R1+0x18] ;  /* 0x0000180001157983 */ /* 0x000f220000300800 */
[----:B------:R-:W-:Y:S01]  /*f560*/  PRMT R153, RZ, 0x7610, R153 ;  /* 0x00007610ff997816 */ /* 0x000fe20000000099 */
[----:B------:R-:W-:-:S02]  /*f570*/  @!P0 IMAD.MOV.U32 R158, RZ, RZ, R249 ;  /* 0x000000ffff9e8224 */ /* 0x000fc400078e00f9 */
[----:B------:R-:W4:Y:S04]  /*f580*/  LDL.LU R12, [R1+0x10] ;  /* 0x00001000010c7983 */ /* 0x000f280000300800 */
[----:B------:R2:W4:Y:S04]  /*f590*/  @!P0 LDG.E.U16 R153, desc[UR16][R158.64] ;  /* 0x000000109e998981 */ /* 0x000528000c1e1500 */
[----:B------:R3:W-:Y:S04]  /*f5a0*/  STS.U16 [R2+UR7+0x2800], R138 ;  /* 0x0028008a02007988 */ /* 0x0007e80008000407 */
[----:B------:R-:W-:Y:S04]  /*f5b0*/  STS.U16 [R2+UR7], R148 ;  /* 0x0000009402007988 */ /* 0x000fe80008000407 */
[----:B------:R-:W-:Y:S04]  /*f5c0*/  STS.U16 [R2+UR7+0x400], R147 ;  /* 0x0004009302007988 */ /* 0x000fe80008000407 */
        /* <DEDUP_REMOVED lines=12> */
[----:B------:R-:W-:Y:S01]  /*f690*/  STS.U16 [R2+UR7+0x3c00], R133 ;  /* 0x003c008502007988 */ /* 0x000fe20008000407 */
[----:B---3--:R-:W-:Y:S01]  /*f6a0*/  @!P0 IMAD.MOV.U32 R138, RZ, RZ, R11 ;  /* 0x000000ffff8a8224 */ /* 0x008fe200078e000b */
[----:B------:R-:W-:-:S05]  /*f6b0*/  LOP3.LUT R11, R2, 0x10, RZ, 0x3c, !PT ;  /* 0x00000010020b7812 */ /* 0x000fca00078e3cff */
        /* <DEDUP_REMOVED lines=8> */
[----:B--2---:R-:W-:-:S03]  /*f740*/  @!P0 IMAD.MOV.U32 R159, RZ, RZ, R233 ;  /* 0x000000ffff9f8224 */ /* 0x004fc600078e00e9 */
[----:B------:R0:W-:Y:S04]  /*f750*/  STL [R1+0x6b8], R233 ;  /* 0x0006b8e901007387 */ /* 0x0001e80000100800 */
[----:B0-----:R-:W2:Y:S04]  /*f760*/  LDL.LU R233, [R1+0x214] ;  /* 0x0002140001e97983 */ /* 0x001ea80000300800 */
[----:B------:R-:W-:Y:S04]  /*f770*/  STS.U16 [R11+UR7+0x2080], R124 ;  /* 0x0020807c0b007988 */ /* 0x000fe80008000407 */
[----:B------:R-:W-:Y:S04]  /*f780*/  STS.U16 [R11+UR7+0x2480], R123 ;  /* 0x0024807b0b007988 */ /* 0x000fe80008000407 */
[----:B------:R-:W-:Y:S04]  /*f790*/  STS.U16 [R11+UR7+0x2880], R122 ;  /* 0x0028807a0b007988 */ /* 0x000fe80008000407 */
[----:B------:R-:W-:Y:S04]  /*f7a0*/  STS.U16 [R11+UR7+0x2c80], R121 ;  /* 0x002c80790b007988 */ /* 0x000fe80008000407 */
[----:B------:R-:W-:Y:S04]  /*f7b0*/  STS.U16 [R11+UR7+0x3080], R120 ;  /* 0x003080780b007988 */ /* 0x000fe80008000407 */
[----:B------:R-:W-:Y:S04]  /*f7c0*/  STS.U16 [R11+UR7+0x3480], R119 ;  /* 0x003480770b007988 */ /* 0x000fe80008000407 */
[----:B------:R-:W3:Y:S04]  /*f7d0*/  LDL.LU R249, [R1+0x20c] ;  /* 0x00020c0001f97983 */ /* 0x000ee80000300800 */
[----:B------:R-:W-:Y:S04]  /*f7e0*/  STS.U16 [R11+UR7+0x3880], R149 ;  /* 0x003880950b007988 */ /* 0x000fe80008000407 */
[----:B------:R-:W3:Y:S04]  /*f7f0*/  LDL.LU R232, [R1+0x208] ;  /* 0x0002080001e87983 */ /* 0x000ee80000300800 */
[----:B------:R0:W-:Y:S04]  /*f800*/  STS.U16 [R11+UR7+0x3c80], R151 ;  /* 0x003c80970b007988 */ /* 0x0001e80008000407 */
[----:B------:R-:W3:Y:S04]  /*f810*/  LDL.LU R199, [R1+0x1cc] ;  /* 0x0001cc0001c77983 */ /* 0x000ee80000300800 */
[----:B0-----:R-:W3:Y:S04]  /*f820*/  LDL.LU R11, [R1+0x1c8] ;  /* 0x0001c800010b7983 */ /* 0x001ee80000300800 */
[----:B------:R-:W3:Y:S04]  /*f830*/  LDL.LU R200, [R1+0x18c] ;  /* 0x00018c0001c87983 */ /* 0x000ee80000300800 */
[----:B------:R-:W3:Y:S04]  /*f840*/  LDL.LU R231, [R1+0x188] ;  /* 0x0001880001e77983 */ /* 0x000ee80000300800 */
[----:B------:R-:W3:Y:S04]  /*f850*/  LDL.LU R107, [R1+0x14c] ;  /* 0x00014c00016b7983 */ /* 0x000ee80000300800 */
[----:B------:R-:W3:Y:S04]  /*f860*/  LDL.LU R106, [R1+0x148] ;  /* 0x00014800016a7983 */ /* 0x000ee80000300800 */
[----:B------:R-:W3:Y:S04]  /*f870*/  LDL.LU R234, [R1+0x10c] ;  /* 0x00010c0001ea7983 */ /* 0x000ee80000300800 */
[----:B------:R-:W3:Y:S04]  /*f880*/  LDL.LU R202, [R1+0x108] ;  /* 0x0001080001ca7983 */ /* 0x000ee80000300800 */
[----:B------:R-:W3:Y:S01]  /*f890*/  LDL.LU R217, [R1+0xcc] ;  /* 0x0000cc0001d97983 */ /* 0x000ee20000300800 */
[----:B------:R-:W-:-:S03]  /*f8a0*/  @!P0 IMAD.MOV.U32 R139, RZ, RZ, R96 ;  /* 0x000000ffff8b8224 */ /* 0x000fc600078e0060 */
[----:B------:R-:W3:Y:S04]  /*f8b0*/  LDL.LU R114, [R1+0xc8] ;  /* 0x0000c80001727983 */ /* 0x000ee80000300800 */
[----:B------:R-:W3:Y:S04]  /*f8c0*/  LDL.LU R97, [R1+0x8c] ;  /* 0x00008c0001617983 */ /* 0x000ee80000300800 */
[----:B------:R-:W3:Y:S04]  /*f8d0*/  LDL.LU R219, [R1+0x88] ;  /* 0x0000880001db7983 */ /* 0x000ee80000300800 */
[----:B------:R-:W3:Y:S04]  /*f8e0*/  LDL.LU R252, [R1+0x4c] ;  /* 0x00004c0001fc7983 */ /* 0x000ee80000300800 */
[----:B------:R-:W3:Y:S04]  /*f8f0*/  LDL.LU R96, [R1+0x48] ;  /* 0x0000480001607983 */ /* 0x000ee80000300800 */
[----:B------:R-:W3:Y:S01]  /*f900*/  LDL.LU R205, [R1+0x14] ;  /* 0x0000140001cd7983 */ /* 0x000ee20000300800 */
[----:B------:R-:W-:Y:S01]  /*f910*/  PRMT R150, RZ, 0x7610, R150 ;  /* 0x00007610ff967816 */ /* 0x000fe20000000096 */
[----:B----4-:R-:W-:Y:S01]  /*f920*/  @!P0 IMAD.MOV.U32 R158, RZ, RZ, R92 ;  /* 0x000000ffff9e8224 */ /* 0x010fe200078e005c */
[----:B------:R-:W-:-:S02]  /*f930*/  PRMT R148, RZ, 0x7610, R148 ;  /* 0x00007610ff947816 */ /* 0x000fc40000000094 */
[----:B------:R-:W-:Y:S01]  /*f940*/  PRMT R191, RZ, 0x7610, R191 ;  /* 0x00007610ffbf7816 */ /* 0x000fe200000000bf */
[----:B------:R-:W-:Y:S01]  /*f950*/  @!P0 IMAD.MOV.U32 R146, RZ, RZ, R115 ;  /* 0x000000ffff928224 */ /* 0x000fe200078e0073 */
[----:B------:R0:W4:Y:S01]  /*f960*/  @!P0 LDG.E.U16 R150, desc[UR16][R158.64] ;  /* 0x000000109e968981 */ /* 0x000122000c1e1500 */
[----:B------:R-:W-:Y:S02]  /*f970*/  @!P0 IMAD.MOV.U32 R147, RZ, RZ, R0 ;  /* 0x000000ffff938224 */ /* 0x000fe400078e0000 */
[----:B------:R-:W-:Y:S02]  /*f980*/  @!P0 IMAD.MOV.U32 R144, RZ, RZ, R230 ;  /* 0x000000ffff908224 */ /* 0x000fe400078e00e6 */
[----:B------:R-:W-:Y:S02]  /*f990*/  @!P0 IMAD.MOV.U32 R145, RZ, RZ, R229 ;  /* 0x000000ffff918224 */ /* 0x000fe400078e00e5 */
[----:B------:R-:W-:Y:S02]  /*f9a0*/  @!P0 IMAD.MOV.U32 R142, RZ, RZ, R198 ;  /* 0x000000ffff8e8224 */ /* 0x000fe400078e00c6 */
[----:B------:R-:W-:-:S02]  /*f9b0*/  @!P0 IMAD.MOV.U32 R143, RZ, RZ, R197 ;  /* 0x000000ffff8f8224 */ /* 0x000fc400078e00c5 */
[----:B------:R-:W-:Y:S02]  /*f9c0*/  @!P0 IMAD.MOV.U32 R140, RZ, RZ, R103 ;  /* 0x000000ffff8c8224 */ /* 0x000fe400078e0067 */
        /* <DEDUP_REMOVED lines=17> */
[----:B------:R-:W-:Y:S01]  /*fae0*/  @!P0 IMAD.MOV.U32 R121, RZ, RZ, R215 ;  /* 0x000000ffff798224 */ /* 0x000fe200078e00d7 */
[----:B------:R-:W-:Y:S01]  /*faf0*/  PRMT R119, RZ, 0x7610, R119 ;  /* 0x00007610ff777816 */ /* 0x000fe20000000077 */
[----:B0-----:R-:W-:Y:S01]  /*fb00*/  @!P0 IMAD.MOV.U32 R158, RZ, RZ, R238 ;  /* 0x000000ffff9e8224 */ /* 0x001fe200078e00ee */
[----:B------:R-:W-:Y:S01]  /*fb10*/  PRMT R149, RZ, 0x7610, R149 ;  /* 0x00007610ff957816 */ /* 0x000fe20000000095 */
[----:B------:R-:W-:Y:S01]  /*fb20*/  @!P0 IMAD.MOV.U32 R159, RZ, RZ, R15 ;  /* 0x000000ffff9f8224 */ /* 0x000fe200078e000f */
[----:B------:R-:W-:Y:S01]  /*fb30*/  PRMT R151, RZ, 0x7610, R151 ;  /* 0x00007610ff977816 */ /* 0x000fe20000000097 */
[----:B------:R-:W4:Y:S04]  /*fb40*/  LDL.LU R221, [R1+0xc] ;  /* 0x00000c0001dd7983 */ /* 0x000f280000300800 */
[----:B------:R0:W4:Y:S04]  /*fb50*/  @!P0 LDG.E.U16 R148, desc[UR16][R158.64] ;  /* 0x000000109e948981 */ /* 0x000128000c1e1500 */
[----:B------:R-:W4:Y:S01]  /*fb60*/  LDL.LU R192, [R1+0x8] ;  /* 0x0000080001c07983 */ /* 0x000f220000300800 */
[----:B0-----:R-:W-:-:S02]  /*fb70*/  @!P0 IMAD.MOV.U32 R158, RZ, RZ, R220 ;  /* 0x000000ffff9e8224 */ /* 0x001fc400078e00dc */
[----:B------:R-:W-:-:S05]  /*fb80*/  @!P0 IMAD.MOV.U32 R159, RZ, RZ, R3 ;  /* 0x000000ffff9f8224 */ /* 0x000fca00078e0003 */
[----:B------:R0:W4:Y:S02]  /*fb90*/  @!P0 LDG.E.U16 R191, desc[UR16][R158.64] ;  /* 0x000000109ebf8981 */ /* 0x000124000c1e1500 */
[----:B0-----:R-:W-:Y:S02]  /*fba0*/  PRMT R158, RZ, 0x7610, R158 ;  /* 0x00007610ff9e7816 */ /* 0x001fe4000000009e */
[----:B------:R-:W-:-:S04]  /*fbb0*/  PRMT R159, RZ, 0x7610, R159 ;  /* 0x00007610ff9f7816 */ /* 0x000fc8000000009f */
[----:B------:R0:W4:Y:S02]  /*fbc0*/  @!P0 LDG.E.U16 R158, desc[UR16][R146.64] ;  /* 0x00000010929e8981 */ /* 0x000124000c1e1500 */
[----:B0-----:R-:W-:Y:S02]  /*fbd0*/  @!P0 IMAD.MOV.U32 R146, RZ, RZ, R246 ;  /* 0x000000ffff928224 */ /* 0x001fe400078e00f6 */
        /* <DEDUP_REMOVED lines=64> */
[----:B------:R0:W4:Y:S01]  /*ffe0*/  @!P0 LDG.E.U16 R126, desc[UR16][R124.64] ;  /* 0x000000107c7e8981 */ /* 0x000122000c1e1500 */
[----:B--2---:R-:W-:Y:S02]  /*fff0*/  @!P0 IMAD.MOV.U32 R122, RZ, RZ, R233 ;  /* 0x000000ffff7a8224 */ /* 0x004fe400078e00e9 */
[----:B0-----:R-:W-:Y:S02]  /*10000*/  @!P0 IMAD.MOV.U32 R124, RZ, RZ, R89 ;  /* 0x000000ffff7c8224 */ /* 0x001fe400078e0059 */
[----:B------:R-:W-:-:S05]  /*10010*/  @!P0 IMAD.MOV.U32 R125, RZ, RZ, R16 ;  /* 0x000000ffff7d8224 */ /* 0x000fca00078e0010 */
[----:B------:R0:W2:Y:S02]  /*10020*/  @!P0 LDG.E.U16 R127, desc[UR16][R124.64] ;  /* 0x000000107c7f8981 */ /* 0x0000a4000c1e1500 */
[----:B0-----:R-:W-:Y:S02]  /*10030*/  PRMT R124, RZ, 0x7610, R124 ;  /* 0x00007610ff7c7816 */ /* 0x001fe4000000007c */
[----:B------:R-:W-:-:S04]  /*10040*/  PRMT R125, RZ, 0x7610, R125 ;  /* 0x00007610ff7d7816 */ /* 0x000fc8000000007d */
[----:B------:R0:W2:Y:S02]  /*10050*/  @!P0 LDG.E.U16 R124, desc[UR16][R122.64] ;  /* 0x000000107a7c8981 */ /* 0x0000a4000c1e1500 */
[----:B0-----:R-:W-:Y:S02]  /*10060*/  @!P0 IMAD.MOV.U32 R122, RZ, RZ, R104 ;  /* 0x000000ffff7a8224 */ /* 0x001fe400078e0068 */
[----:B------:R-:W-:-:S05]  /*10070*/  @!P0 IMAD.MOV.U32 R123, RZ, RZ, R117 ;  /* 0x000000ffff7b8224 */ /* 0x000fca00078e0075 */
[----:B------:R0:W2:Y:S02]  /*10080*/  @!P0 LDG.E.U16 R125, desc[UR16][R122.64] ;  /* 0x000000107a7d8981 */ /* 0x0000a4000c1e1500 */
[----:B0-----:R-:W-:-:S06]  /*10090*/  PRMT R122, RZ, 0x7610, R122 ;  /* 0x00007610ff7a7816 */ /* 0x001fcc000000007a */
[----:B------:R0:W2:Y:S01]  /*100a0*/  @!P0 LDG.E.U16 R122, desc[UR16][R120.64] ;  /* 0x00000010787a8981 */ /* 0x0000a2000c1e1500 */
[----:B------:R-:W-:Y:S01]  /*100b0*/  PRMT R123, RZ, 0x7610, R123 ;  /* 0x00007610ff7b7816 */ /* 0x000fe2000000007b */
[----:B0-----:R-:W-:Y:S02]  /*100c0*/  @!P0 IMAD.MOV.U32 R120, RZ, RZ, R247 ;  /* 0x000000ffff788224 */ /* 0x001fe400078e00f7 */
[----:B------:R-:W-:-:S05]  /*100d0*/  @!P0 IMAD.MOV.U32 R121, RZ, RZ, R222 ;  /* 0x000000ffff798224 */ /* 0x000fca00078e00de */
[----:B------:R0:W2:Y:S02]  /*100e0*/  @!P0 LDG.E.U16 R119, desc[UR16][R120.64] ;  /* 0x0000001078778981 */ /* 0x0000a4000c1e1500 */
[----:B0-----:R-:W-:Y:S02]  /*100f0*/  @!P0 IMAD.MOV.U32 R120, RZ, RZ, R13 ;  /* 0x000000ffff788224 */ /* 0x001fe400078e000d */
[----:B------:R-:W-:-:S05]  /*10100*/  @!P0 IMAD.MOV.U32 R121, RZ, RZ, R113 ;  /* 0x000000ffff798224 */ /* 0x000fca00078e0071 */
[----:B------:R0:W2:Y:S02]  /*10110*/  @!P0 LDG.E.U16 R123, desc[UR16][R120.64] ;  /* 0x00000010787b8981 */ /* 0x0000a4000c1e1500 */
[----:B0-----:R-:W-:Y:S02]  /*10120*/  @!P0 IMAD.MOV.U32 R120, RZ, RZ, R218 ;  /* 0x000000ffff788224 */ /* 0x001fe400078e00da */
[----:B------:R-:W-:-:S05]  /*10130*/  @!P0 IMAD.MOV.U32 R121, RZ, RZ, R99 ;  /* 0x000000ffff798224 */ /* 0x000fca00078e0063 */
[----:B------:R0:W2:Y:S02]  /*10140*/  @!P0 LDG.E.U16 R149, desc[UR16][R120.64] ;  /* 0x0000001078958981 */ /* 0x0000a4000c1e1500 */
[----:B0-----:R-:W-:Y:S01]  /*10150*/  LOP3.LUT R121, R2, 0x20, RZ, 0x3c, !PT ;  /* 0x0000002002797812 */ /* 0x001fe200078e3cff */
[----:B------:R-:W-:-:S04]  /*10160*/  @!P0 IMAD.MOV.U32 R120, RZ, RZ, R251 ;  /* 0x000000ffff788224 */ /* 0x000fc800078e00fb */
[----:B------:R0:W-:Y:S02]  /*10170*/  STS.U16 [R121+UR7+0x100], R152 ;  /* 0x0001009879007988 */ /* 0x0001e40008000407 */
[----:B0-----:R-:W-:-:S05]  /*10180*/  @!P0 IMAD.MOV.U32 R121, RZ, RZ, R203 ;  /* 0x000000ffff798224 */ /* 0x001fca00078e00cb */
[----:B------:R0:W2:Y:S01]  /*10190*/  @!P0 LDG.E.U16 R151, desc[UR16][R120.64] ;  /* 0x0000001078978981 */ /* 0x0000a2000c1e1500 */
[----:B------:R-:W-:Y:S02]  /*101a0*/  PRMT R152, RZ, 0x7610, R152 ;  /* 0x00007610ff987816 */ /* 0x000fe40000000098 */
[----:B0-----:R-:W-:Y:S01]  /*101b0*/  LOP3.LUT R121, R2, 0x20, RZ, 0x3c, !PT ;  /* 0x0000002002797812 */ /* 0x001fe200078e3cff */
[----:B------:R-:W-:-:S04]  /*101c0*/  @!P0 IMAD.MOV.U32 R120, RZ, RZ, R235 ;  /* 0x000000ffff788224 */ /* 0x000fc800078e00eb */
[----:B------:R0:W-:Y:S02]  /*101d0*/  STS.U16 [R121+UR7+0x500], R155 ;  /* 0x0005009b79007988 */ /* 0x0001e40008000407 */
[----:B0-----:R-:W-:-:S05]  /*101e0*/  @!P0 IMAD.MOV.U32 R121, RZ, RZ, R17 ;  /* 0x000000ffff798224 */ /* 0x001fca00078e0011 */
[----:B------:R0:W2:Y:S01]  /*101f0*/  @!P0 LDG.E.U16 R152, desc[UR16][R120.64] ;  /* 0x0000001078988981 */ /* 0x0000a2000c1e1500 */
[----:B------:R-:W-:Y:S02]  /*10200*/  PRMT R155, RZ, 0x7610, R155 ;  /* 0x00007610ff9b7816 */ /* 0x000fe4000000009b */
[----:B0-----:R-:W-:Y:S01]  /*10210*/  LOP3.LUT R121, R2, 0x20, RZ, 0x3c, !PT ;  /* 0x0000002002797812 */ /* 0x001fe200078e3cff */
[----:B---3--:R-:W-:-:S04]  /*10220*/  @!P0 IMAD.MOV.U32 R120, RZ, RZ, R205 ;  /* 0x000000ffff788224 */ /* 0x008fc800078e00cd */
[----:B------:R0:W-:Y:S02]  /*10230*/  STS.U16 [R121+UR7+0x900], R156 ;  /* 0x0009009c79007988 */ /* 0x0001e40008000407 */
[----:B0-----:R-:W-:-:S05]  /*10240*/  @!P0 IMAD.MOV.U32 R121, RZ, RZ, R12 ;  /* 0x000000ffff798224 */ /* 0x001fca00078e000c */
[----:B------:R0:W3:Y:S01]  /*10250*/  @!P0 LDG.E.U16 R155, desc[UR16][R120.64] ;  /* 0x00000010789b8981 */ /* 0x0000e2000c1e1500 */
[----:B------:R-:W-:Y:S02]  /*10260*/  PRMT R156, RZ, 0x7610, R156 ;  /* 0x00007610ff9c7816 */ /* 0x000fe4000000009c */
[----:B0-----:R-:W-:Y:S01]  /*10270*/  LOP3.LUT R121, R2, 0x20, RZ, 0x3c, !PT ;  /* 0x0000002002797812 */ /* 0x001fe200078e3cff */
[----:B------:R-:W-:-:S04]  /*10280*/  @!P0 IMAD.MOV.U32 R120, RZ, RZ, R242 ;  /* 0x000000ffff788224 */ /* 0x000fc800078e00f2 */
        /* <DEDUP_REMOVED lines=89> */
[----:B----4-:R-:W-:-:S04]  /*10820*/  @!P0 IMAD.MOV.U32 R120, RZ, RZ, R221 ;  /* 0x000000ffff788224 */ /* 0x010fc800078e00dd */
[----:B------:R0:W-:Y:S02]  /*10830*/  STS.U16 [R121+UR7+0x980], R190 ;  /* 0x000980be79007988 */ /* 0x0001e40008000407 */
[----:B0-----:R-:W-:Y:S01]  /*10840*/  LOP3.LUT R190, R2, 0x30, RZ, 0x3c, !PT ;  /* 0x0000003002be7812 */ /* 0x001fe200078e3cff */
[----:B------:R-:W-:-:S04]  /*10850*/  @!P0 IMAD.MOV.U32 R121, RZ, RZ, R192 ;  /* 0x000000ffff798224 */ /* 0x000fc800078e00c0 */
        /* <DEDUP_REMOVED lines=30> */
[----:B------:R-:W-:Y:S04]  /*10a40*/  STS.U16 [R190+UR7+0x2580], R177 ;  /* 0x002580b1be007988 */ /* 0x000fe80008000407 */
[----:B------:R0:W4:Y:S04]  /*10a50*/  @!P0 LDG.E.U16 R178, desc[UR16][R120.64] ;  /* 0x0000001078b28981 */ /* 0x000128000c1e1500 */
[----:B------:R-:W-:Y:S04]  /*10a60*/  STS.U16 [R190+UR7+0x2980], R174 ;  /* 0x002980aebe007988 */ /* 0x000fe80008000407 */
[----:B------:R-:W-:Y:S01]  /*10a70*/  STS.U16 [R190+UR7+0x2d80], R172 ;  /* 0x002d80acbe007988 */ /* 0x000fe20008000407 */
[----:B0-----:R-:W-:-:S03]  /*10a80*/  LOP3.LUT R121, R2, 0x40, RZ, 0x3c, !PT ;  /* 0x0000004002797812 */ /* 0x001fc600078e3cff */
[----:B------:R-:W-:Y:S04]  /*10a90*/  STS.U16 [R190+UR7+0x3180], R171 ;  /* 0x003180abbe007988 */ /* 0x000fe80008000407 */
[----:B------:R-:W-:Y:S04]  /*10aa0*/  STS.U16 [R190+UR7+0x3580], R168 ;  /* 0x003580a8be007988 */ /* 0x000fe80008000407 */
[----:B------:R-:W-:Y:S04]  /*10ab0*/  STS.U16 [R190+UR7+0x3980], R167 ;  /* 0x003980a7be007988 */ /* 0x000fe80008000407 */
[----:B------:R0:W-:Y:S04]  /*10ac0*/  STS.U16 [R190+UR7+0x3d80], R164 ;  /* 0x003d80a4be007988 */ /* 0x0001e80008000407 */
        /* <DEDUP_REMOVED lines=8> */
[----:B0-----:R-:W-:-:S03]  /*10b50*/  LOP3.LUT R190, R2, 0x50, RZ, 0x3c, !PT ;  /* 0x0000005002be7812 */ /* 0x001fc600078e3cff */
        /* <DEDUP_REMOVED lines=16> */
[----:B------:R-:W-:-:S03]  /*10c60*/  LOP3.LUT R120, R2, 0x60, RZ, 0x3c, !PT ;  /* 0x0000006002787812 */ /* 0x000fc600078e3cff */
[----:B------:R-:W-:Y:S04]  /*10c70*/  STS.U16 [R190+UR7+0x2280], R132 ;  /* 0x00228084be007988 */ /* 0x000fe80008000407 */
[----:B------:R-:W-:Y:S04]  /*10c80*/  STS.U16 [R190+UR7+0x2680], R133 ;  /* 0x00268085be007988 */ /* 0x000fe80008000407 */
[----:B------:R-:W-:Y:S04]  /*10c90*/  STS.U16 [R190+UR7+0x2a80], R130 ;  /* 0x002a8082be007988 */ /* 0x000fe80008000407 */
[----:B------:R-:W-:Y:S04]  /*10ca0*/  STS.U16 [R190+UR7+0x2e80], R131 ;  /* 0x002e8083be007988 */ /* 0x000fe80008000407 */
[----:B------:R-:W-:Y:S04]  /*10cb0*/  STS.U16 [R190+UR7+0x3280], R128 ;  /* 0x00328080be007988 */ /* 0x000fe80008000407 */
[----:B------:R-:W-:Y:S04]  /*10cc0*/  STS.U16 [R190+UR7+0x3680], R129 ;  /* 0x00368081be007988 */ /* 0x000fe80008000407 */
[----:B------:R-:W-:Y:S04]  /*10cd0*/  STS.U16 [R190+UR7+0x3a80], R126 ;  /* 0x003a807ebe007988 */ /* 0x000fe80008000407 */
[----:B--2---:R-:W-:Y:S04]  /*10ce0*/  STS.U16 [R190+UR7+0x3e80], R127 ;  /* 0x003e807fbe007988 */ /* 0x004fe80008000407 */
        /* <DEDUP_REMOVED lines=8> */
[----:B---3--:R-:W-:Y:S04]  /*10d70*/  STS.U16 [R120+UR7+0x2300], R155 ;  /* 0x0023009b78007988 */ /* 0x008fe80008000407 */
[----:B------:R-:W-:Y:S04]  /*10d80*/  STS.U16 [R120+UR7+0x2700], R156 ;  /* 0x0027009c78007988 */ /* 0x000fe80008000407 */
[----:B------:R-:W-:Y:S04]  /*10d90*/  STS.U16 [R120+UR7+0x2b00], R160 ;  /* 0x002b00a078007988 */ /* 0x000fe80008000407 */
[----:B------:R-:W-:Y:S04]  /*10da0*/  STS.U16 [R120+UR7+0x2f00], R163 ;  /* 0x002f00a378007988 */ /* 0x000fe80008000407 */
[----:B------:R-:W-:Y:S04]  /*10db0*/  STS.U16 [R120+UR7+0x3300], R165 ;  /* 0x003300a578007988 */ /* 0x000fe80008000407 */
[----:B------:R-:W-:Y:S04]  /*10dc0*/  STS.U16 [R120+UR7+0x3700], R166 ;  /* 0x003700a678007988 */ /* 0x000fe80008000407 */
[----:B------:R-:W-:Y:S04]  /*10dd0*/  STS.U16 [R120+UR7+0x3b00], R169 ;  /* 0x003b00a978007988 */ /* 0x000fe80008000407 */
[----:B------:R1:W-:Y:S04]  /*10de0*/  STS.U16 [R120+UR7+0x3f00], R170 ;  /* 0x003f00aa78007988 */ /* 0x0003e80008000407 */
[----:B0-----:R-:W2:Y:S04]  /*10df0*/  LDL R119, [R1+0x448] ;  /* 0x0004480001777983 */ /* 0x001ea80000100800 */
[----:B-1----:R-:W3:Y:S04]  /*10e00*/  LDL.LU R120, [R1+0x234] ;  /* 0x0002340001787983 */ /* 0x002ee80000300800 */
[----:B------:R-:W4:Y:S04]  /*10e10*/  LDL.LU R121, [R1+0x41c] ;  /* 0x00041c0001797983 */ /* 0x000f280000300800 */
[----:B------:R-:W2:Y:S04]  /*10e20*/  LDL.LU R157, [R1+0x418] ;  /* 0x00041800019d7983 */ /* 0x000ea80000300800 */
        /* <DEDUP_REMOVED lines=13> */
[----:B------:R-:W2:Y:S01]  /*10f00*/  LDL.LU R154, [R1+0x404] ;  /* 0x00040400019a7983 */ /* 0x000ea20000300800 */
[----:B---3--:R-:W-:-:S02]  /*10f10*/  IADD3 R120, P1, R120, UR45, RZ ;  /* 0x0000002d78787c10 */ /* 0x008fc4000ff3e0ff */
[----:B----4-:R-:W-:-:S03]  /*10f20*/  IADD3 R121, P4, R121, UR45, RZ ;  /* 0x0000002d79797c10 */ /* 0x010fc6000ff9e0ff */
[----:B------:R0:W-:Y:S01]  /*10f30*/  STL [R1+0x234], R120 ;  /* 0x0002347801007387 */ /* 0x0001e20000100800 */
[----:B--2---:R-:W-:Y:S02]  /*10f40*/  IADD3 R157, P3, R157, UR45, RZ ;  /* 0x0000002d9d9d7c10 */ /* 0x004fe4000ff7e0ff */
[----:B------:R-:W-:Y:S01]  /*10f50*/  IADD3 R190, P6, R190, UR45, RZ ;  /* 0x0000002dbebe7c10 */ /* 0x000fe2000ffde0ff */
[----:B0-----:R-:W2:Y:S04]  /*10f60*/  LDL.LU R120, [R1+0x3d8] ;  /* 0x0003d80001787983 */ /* 0x001ea80000300800 */
[----:B------:R-:W3:Y:S04]  /*10f70*/  LDL.LU R162, [R1+0x3fc] ;  /* 0x0003fc0001a27983 */ /* 0x000ee80000300800 */
[----:B------:R0:W-:Y:S01]  /*10f80*/  STL [R1+0x41c], R121 ;  /* 0x00041c7901007387 */ /* 0x0001e20000100800 */
[----:B------:R-:W-:-:S02]  /*10f90*/  IADD3 R172, P2, R172, UR45, RZ ;  /* 0x0000002dacac7c10 */ /* 0x000fc4000ff5e0ff */
[----:B------:R-:W-:Y:S01]  /*10fa0*/  IADD3 R161, P5, R161, UR45, RZ ;  /* 0x0000002da1a17c10 */ /* 0x000fe2000ffbe0ff */
[----:B0-----:R-:W4:Y:S04]  /*10fb0*/  LDL.LU R121, [R1+0x3d0] ;  /* 0x0003d00001797983 */ /* 0x001f280000300800 */
[----:B------:R0:W-:Y:S01]  /*10fc0*/  STL [R1+0x414], R190 ;  /* 0x000414be01007387 */ /* 0x0001e20000100800 */
[----:B------:R-:W-:Y:S02]  /*10fd0*/  IADD3.X R164, R164, UR18, RZ, P1, !PT ;  /* 0x00000012a4a47c10 */ /* 0x000fe40008ffe4ff */
[----:B------:R-:W-:Y:S02]  /*10fe0*/  IADD3.X R168, R168, UR18, RZ, P4, !PT ;  /* 0x00000012a8a87c10 */ /* 0x000fe4000a7fe4ff */
[----:B------:R-:W-:Y:S01]  /*10ff0*/  IADD3 R167, P1, R167, UR45, RZ ;  /* 0x0000002da7a77c10 */ /* 0x000fe2000ff3e0ff */
[----:B0-----:R-:W4:Y:S04]  /*11000*/  LDL.LU R190, [R1+0x3f4] ;  /* 0x0003f40001be7983 */ /* 0x001f280000300800 */
[----:B------:R-:W-:Y:S04]  /*11010*/  STL [R1+0x418], R157 ;  /* 0x0004189d01007387 */ /* 0x000fe80000100800 */
[----:B------:R0:W-:Y:S01]  /*11020*/  STL [R1+0x408], R172 ;  /* 0x000408ac01007387 */ /* 0x0001e20000100800 */
[----:B------:R-:W-:-:S03]  /*11030*/  IADD3 R174, P4, R174, UR45, RZ ;  /* 0x0000002daeae7c10 */ /* 0x000fc6000ff9e0ff */
[----:B0-----:R-:W4:Y:S04]  /*11040*/  LDL.LU R172, [R1+0x3c8] ;  /* 0x0003c80001ac7983 */ /* 0x001f280000300800 */
[----:B------:R-:W-:Y:S04]  /*11050*/  STL [R1+0x410], R161 ;  /* 0x000410a101007387 */ /* 0x000fe80000100800 */
[----:B------:R-:W4:Y:S04]  /*11060*/  LDL.LU R191, [R1+0x3ec] ;  /* 0x0003ec0001bf7983 */ /* 0x000f280000300800 */
[----:B------:R-:W-:Y:S04]  /*11070*/  STL [R1+0x228], R164 ;  /* 0x000228a401007387 */ /* 0x000fe80000100800 */
[----:B------:R0:W-:Y:S04]  /*11080*/  STL [R1+0x230], R168 ;  /* 0x000230a801007387 */ /* 0x0001e80000100800 */
[----:B------:R1:W-:Y:S04]  /*11090*/  STL [R1+0x400], R167 ;  /* 0x000400a701007387 */ /* 0x0003e80000100800 */
[----:B0-----:R-:W4:Y:S04]  /*110a0*/  LDL.LU R168, [R1+0x3c0] ;  /* 0x0003c00001a87983 */ /* 0x001f280000300800 */
[----:B------:R-:W4:Y:S04]  /*110b0*/  LDL.LU R148, [R1+0x3e4] ;  /* 0x0003e40001947983 */ /* 0x000f280000300800 */
[----:B------:R-:W4:Y:S04]  /*110c0*/  LDL.LU R157, [R1+0x3b8] ;  /* 0x0003b800019d7983 */ /* 0x000f280000300800 */
[----:B------:R-:W4:Y:S04]  /*110d0*/  LDL.LU R161, [R1+0x3dc] ;  /* 0x0003dc0001a17983 */ /* 0x000f280000300800 */
[----:B------:R0:W-:Y:S01]  /*110e0*/  STL [R1+0x3f8], R174 ;  /* 0x0003f8ae01007387 */ /* 0x0001e20000100800 */
[----:B------:R-:W-:-:S03]  /*110f0*/  IADD3.X R177, R177, UR18, RZ, P3, !PT ;  /* 0x00000012b1b17c10 */ /* 0x000fc60009ffe4ff */
[----:B------:R-:W4:Y:S04]  /*11100*/  LDL.LU R164, [R1+0x3b0] ;  /* 0x0003b00001a47983 */ /* 0x000f280000300800 */
[----:B-1----:R-:W4:Y:S04]  /*11110*/  LDL.LU R167, [R1+0x3d4] ;  /* 0x0003d40001a77983 */ /* 0x002f280000300800 */
[----:B0-----:R-:W4:Y:S04]  /*11120*/  LDL.LU R174, [R1+0x3a8] ;  /* 0x0003a80001ae7983 */ /* 0x001f280000300800 */
[----:B------:R0:W-:Y:S04]  /*11130*/  STL [R1+0x22c], R177 ;  /* 0x00022cb101007387 */ /* 0x0001e80000100800 */
[----:B0-----:R-:W4:Y:S01]  /*11140*/  LDL.LU R177, [R1+0x3cc] ;  /* 0x0003cc0001b17983 */ /* 0x001f220000300800 */
[----:B------:R-:W-:-:S02]  /*11150*/  IADD3 R159, P3, R159, UR45, RZ ;  /* 0x0000002d9f9f7c10 */ /* 0x000fc4000ff7e0ff */
[----:B------:R-:W-:Y:S02]  /*11160*/  IADD3.X R158, R158, UR18, RZ, P6, !PT ;  /* 0x000000129e9e7c10 */ /* 0x000fe4000b7fe4ff */
[----:B------:R-:W-:Y:S02]  /*11170*/  IADD3.X R153, R153, UR18, RZ, P5, !PT ;  /* 0x0000001299997c10 */ /* 0x000fe4000affe4ff */
[----:B------:R-:W-:Y:S02]  /*11180*/  IADD3 R171, P5, R171, UR45, RZ ;  /* 0x0000002dabab7c10 */ /* 0x000fe4000ffbe0ff */
[----:B------:R-:W-:Y:S01]  /*11190*/  IADD3 R150, P6, R150, UR45, RZ ;  /* 0x0000002d96967c10 */ /* 0x000fe2000ffde0ff */
[----:B------:R-:W-:Y:S01]  /*111a0*/  STL [R1+0x3f0], R159 ;  /* 0x0003f09f01007387 */ /* 0x000fe20000100800 */
[----:B------:R-:W-:-:S03]  /*111b0*/  IADD3.X R154, R154, UR18, RZ, P2, !PT ;  /* 0x000000129a9a7c10 */ /* 0x000fc600097fe4ff */
[----:B------:R-:W-:Y:S04]  /*111c0*/  STL [R1+0x224], R158 ;  /* 0x0002249e01007387 */ /* 0x000fe80000100800 */
[----:B------:R0:W-:Y:S04]  /*111d0*/  STL [R1+0x3e0], R171 ;  /* 0x0003e0ab01007387 */ /* 0x0001e80000100800 */
[----:B------:R-:W-:Y:S04]  /*111e0*/  STL [R1+0x3e8], R150 ;  /* 0x0003e89601007387 */ /* 0x000fe80000100800 */
[----:B0-----:R-:W4:Y:S04]  /*111f0*/  LDL.LU R171, [R1+0x3a0] ;  /* 0x0003a00001ab7983 */ /* 0x001f280000300800 */
[----:B------:R-:W-:Y:S01]  /*11200*/  STL [R1+0x40c], R153 ;  /* 0x00040c9901007387 */ /* 0x000fe20000100800 */
[----:B--2---:R-:W-:-:S02]  /*11210*/  IADD3 R120, P2, R120, UR45, RZ ;  /* 0x0000002d78787c10 */ /* 0x004fc4000ff5e0ff */
[----:B---3--:R-:W-:-:S03]  /*11220*/  IADD3.X R162, R162, UR18, RZ, P1, !PT ;  /* 0x00000012a2a27c10 */ /* 0x008fc60008ffe4ff */
[----:B------:R0:W-:Y:S04]  /*11230*/  STL [R1+0x3d8], R120 ;  /* 0x0003d87801007387 */ /* 0x0001e80000100800 */
[----:B0-----:R-:W2:Y:S01]  /*11240*/  LDL.LU R120, [R1+0x3c4] ;  /* 0x0003c40001787983 */ /* 0x001ea20000300800 */
[----:B----4-:R-:W-:-:S03]  /*11250*/  IADD3 R121, P1, R121, UR45, RZ ;  /* 0x0000002d79797c10 */ /* 0x010fc6000ff3e0ff */
[----:B------:R-:W-:Y:S04]  /*11260*/  STL [R1+0x404], R154 ;  /* 0x0004049a01007387 */ /* 0x000fe80000100800 */
[----:B------:R-:W3:Y:S04]  /*11270*/  LDL.LU R150, [R1+0x398] ;  /* 0x0003980001967983 */ /* 0x000ee80000300800 */
[----:B------:R0:W-:Y:S01]  /*11280*/  STL [R1+0x3d0], R121 ;  /* 0x0003d07901007387 */ /* 0x0001e20000100800 */
[----:B------:R-:W-:-:S03]  /*11290*/  IADD3.X R190, R190, UR18, RZ, P4, !PT ;  /* 0x00000012bebe7c10 */ /* 0x000fc6000a7fe4ff */
[----:B------:R-:W-:Y:S04]  /*112a0*/  STL [R1+0x3fc], R162 ;  /* 0x0003fca201007387 */ /* 0x000fe80000100800 */
[----:B0-----:R-:W4:Y:S04]  /*112b0*/  LDL.LU R121, [R1+0x3bc] ;  /* 0x0003bc0001797983 */ /* 0x001f280000300800 */
[----:B------:R-:W4:Y:S04]  /*112c0*/  LDL.LU R153, [R1+0x390] ;  /* 0x0003900001997983 */ /* 0x000f280000300800 */
[----:B------:R0:W-:Y:S01]  /*112d0*/  STL [R1+0x3f4], R190 ;  /* 0x0003f4be01007387 */ /* 0x0001e20000100800 */
[----:B------:R-:W-:-:S03]  /*112e0*/  IADD3 R172, P4, R172, UR45, RZ ;  /* 0x0000002dacac7c10 */ /* 0x000fc6000ff9e0ff */
[----:B0-----:R-:W4:Y:S04]  /*112f0*/  LDL.LU R190, [R1+0x3b4] ;  /* 0x0003b40001be7983 */ /* 0x001f280000300800 */
[----:B------:R-:W4:Y:S01]  /*11300*/  LDL.LU R154, [R1+0x388] ;  /* 0x00038800019a7983 */ /* 0x000f220000300800 */
[----:B------:R-:W-:-:S03]  /*11310*/  IADD3.X R191, R191, UR18, RZ, P3, !PT ;  /* 0x00000012bfbf7c10 */ /* 0x000fc60009ffe4ff */
[----:B------:R-:W4:Y:S04]  /*11320*/  LDL.LU R162, [R1+0x3ac] ;  /* 0x0003ac0001a27983 */ /* 0x000f280000300800 */
[----:B------:R0:W-:Y:S01]  /*11330*/  STL [R1+0x3c8], R172 ;  /* 0x0003c8ac01007387 */ /* 0x0001e20000100800 */
[----:B------:R-:W-:-:S03]  /*11340*/  IADD3 R168, P3, R168, UR45, RZ ;  /* 0x0000002da8a87c10 */ /* 0x000fc6000ff7e0ff */
[----:B0-----:R-:W4:Y:S01]  /*11350*/  LDL.LU R172, [R1+0x380] ;  /* 0x0003800001ac7983 */ /* 0x001f220000300800 */
[----:B------:R-:W-:-:S03]  /*11360*/  IADD3.X R148, R148, UR18, RZ, P6, !PT ;  /* 0x0000001294947c10 */ /* 0x000fc6000b7fe4ff */
[----:B------:R0:W-:Y:S01]  /*11370*/  STL [R1+0x3c0], R168 ;  /* 0x0003c0a801007387 */ /* 0x0001e20000100800 */
[----:B------:R-:W-:Y:S02]  /*11380*/  IADD3 R157, P6, R157, UR45, RZ ;  /* 0x0000002d9d9d7c10 */ /* 0x000fe4000ffde0ff */
[----:B------:R-:W-:Y:S01]  /*11390*/  IADD3.X R161, R161, UR18, RZ, P5, !PT ;  /* 0x00000012a1a17c10 */ /* 0x000fe2000affe4ff */
[----:B0-----:R-:W4:Y:S04]  /*113a0*/  LDL.LU R168, [R1+0x3a4] ;  /* 0x0003a40001a87983 */ /* 0x001f280000300800 */
[----:B------:R-:W-:Y:S01]  /*113b0*/  STL [R1+0x3ec], R191 ;  /* 0x0003ecbf01007387 */ /* 0x000fe20000100800 */
[----:B------:R-:W-:Y:S02]  /*113c0*/  IADD3 R164, P5, R164, UR45, RZ ;  /* 0x0000002da4a47c10 */ /* 0x000fe4000ffbe0ff */
[----:B------:R-:W-:Y:S01]  /*113d0*/  IADD3.X R167, R167, UR18, RZ, P2, !PT ;  /* 0x00000012a7a77c10 */ /* 0x000fe200097fe4ff */
[----:B------:R-:W-:Y:S01]  /*113e0*/  STL [R1+0x3e4], R148 ;  /* 0x0003e49401007387 */ /* 0x000fe20000100800 */
[----:B------:R-:W-:-:S03]  /*113f0*/  IADD3 R174, P2, R174, UR45, RZ ;  /* 0x0000002daeae7c10 */ /* 0x000fc6000ff5e0ff */
[----:B------:R-:W-:Y:S04]  /*11400*/  STL [R1+0x3b8], R157 ;  /* 0x0003b89d01007387 */ /* 0x000fe80000100800 */
[----:B------:R-:W-:Y:S04]  /*11410*/  STL [R1+0x3dc], R161 ;  /* 0x0003dca101007387 */ /* 0x000fe80000100800 */
[----:B------:R0:W-:Y:S04]  /*11420*/  STL [R1+0x3a8], R174 ;  /* 0x0003a8ae01007387 */ /* 0x0001e80000100800 */
[----:B------:R-:W-:Y:S01]  /*11430*/  STL [R1+0x3b0], R164 ;  /* 0x0003b0a401007387 */ /* 0x000fe20000100800 */
[----:B------:R-:W-:-:S03]  /*11440*/  IADD3.X R177, R177, UR18, RZ, P1, !PT ;  /* 0x00000012b1b17c10 */ /* 0x000fc60008ffe4ff */
[----:B0-----:R-:W4:Y:S04]  /*11450*/  LDL.LU R174, [R1+0x378] ;  /* 0x0003780001ae7983 */ /* 0x001f280000300800 */
[----:B------:R-:W-:Y:S04]  /*11460*/  STL [R1+0x3d4], R167 ;  /* 0x0003d4a701007387 */ /* 0x000fe80000100800 */
[----:B------:R-:W4:Y:S04]  /*11470*/  LDL.LU R159, [R1+0x39c] ;  /* 0x00039c00019f7983 */ /* 0x000f280000300800 */
[----:B------:R-:W4:Y:S04]  /*11480*/  LDL.LU R158, [R1+0x370] ;  /* 0x00037000019e7983 */ /* 0x000f280000300800 */
[----:B------:R-:W4:Y:S04]  /*11490*/  LDL.LU R157, [R1+0x394] ;  /* 0x00039400019d7983 */ /* 0x000f280000300800 */
[----:B------:R0:W-:Y:S04]  /*114a0*/  STL [R1+0x3cc], R177 ;  /* 0x0003ccb101007387 */ /* 0x0001e80000100800 */
[----:B------:R-:W4:Y:S04]  /*114b0*/  LDL.LU R161, [R1+0x368] ;  /* 0x0003680001a17983 */ /* 0x000f280000300800 */
[----:B0-----:R-:W4:Y:S01]  /*114c0*/  LDL.LU R177, [R1+0x38c] ;  /* 0x00038c0001b17983 */ /* 0x001f220000300800 */
[----:B------:R-:W-:-:S03]  /*114d0*/  IADD3 R171, P1, R171, UR45, RZ ;  /* 0x0000002dabab7c10 */ /* 0x000fc6000ff3e0ff */
[----:B------:R-:W4:Y:S04]  /*114e0*/  LDL.LU R164, [R1+0x360] ;  /* 0x0003600001a47983 */ /* 0x000f280000300800 */
[----:B------:R0:W-:Y:S04]  /*114f0*/  STL [R1+0x3a0], R171 ;  /* 0x0003a0ab01007387 */ /* 0x0001e80000100800 */
[----:B0-----:R-:W4:Y:S04]  /*11500*/  LDL.LU R171, [R1+0x384] ;  /* 0x0003840001ab7983 */ /* 0x001f280000300800 */
[----:B------:R-:W4:Y:S01]  /*11510*/  LDL.LU R167, [R1+0x358] ;  /* 0x0003580001a77983 */ /* 0x000f220000300800 */
[----:B--2---:R-:W-:-:S05]  /*11520*/  IADD3.X R120, R120, UR18, RZ, P4, !PT ;  /* 0x0000001278787c10 */ /* 0x004fca000a7fe4ff */
[----:B------:R0:W-:Y:S01]  /*11530*/  STL [R1+0x3c4], R120 ;  /* 0x0003c47801007387 */ /* 0x0001e20000100800 */
[----:B---3--:R-:W-:-:S03]  /*11540*/  IADD3 R150, P4, R150, UR45, RZ ;  /* 0x0000002d96967c10 */ /* 0x008fc6000ff9e0ff */
[----:B0-----:R-:W2:Y:S01]  /*11550*/  LDL.LU R120, [R1+0x37c] ;  /* 0x00037c0001787983 */ /* 0x001ea20000300800 */
[----:B----4-:R-:W-:Y:S02]  /*11560*/  IADD3.X R121, R121, UR18, RZ, P3, !PT ;  /* 0x0000001279797c10 */ /* 0x010fe40009ffe4ff */
[----:B------:R-:W-:-:S03]  /*11570*/  IADD3 R153, P3, R153, UR45, RZ ;  /* 0x0000002d99997c10 */ /* 0x000fc6000ff7e0ff */
[----:B------:R0:W-:Y:S04]  /*11580*/  STL [R1+0x3bc], R121 ;  /* 0x0003bc7901007387 */ /* 0x0001e80000100800 */
[----:B0-----:R-:W3:Y:S01]  /*11590*/  LDL.LU R121, [R1+0x350] ;  /* 0x0003500001797983 */ /* 0x001ee20000300800 */
[----:B------:R-:W-:-:S03]  /*115a0*/  IADD3.X R190, R190, UR18, RZ, P6, !PT ;  /* 0x00000012bebe7c10 */ /* 0x000fc6000b7fe4ff */
[----:B------:R-:W-:Y:S01]  /*115b0*/  STL [R1+0x398], R150 ;  /* 0x0003989601007387 */ /* 0x000fe20000100800 */
[----:B------:R-:W-:-:S03]  /*115c0*/  IADD3 R154, P6, R154, UR45, RZ ;  /* 0x0000002d9a9a7c10 */ /* 0x000fc6000ffde0ff */
[----:B------:R0:W-:Y:S01]  /*115d0*/  STL [R1+0x3b4], R190 ;  /* 0x0003b4be01007387 */ /* 0x0001e20000100800 */
[----:B------:R-:W-:-:S03]  /*115e0*/  IADD3.X R162, R162, UR18, RZ, P5, !PT ;  /* 0x00000012a2a27c10 */ /* 0x000fc6000affe4ff */
[----:B0-----:R-:W4:Y:S04]  /*115f0*/  LDL.LU R190, [R1+0x374] ;  /* 0x0003740001be7983 */ /* 0x001f280000300800 */
[----:B------:R-:W-:Y:S01]  /*11600*/  STL [R1+0x390], R153 ;  /* 0x0003909901007387 */ /* 0x000fe20000100800 */
[----:B------:R-:W-:-:S03]  /*11610*/  IADD3 R172, P5, R172, UR45, RZ ;  /* 0x0000002dacac7c10 */ /* 0x000fc6000ffbe0ff */
[----:B------:R-:W4:Y:S04]  /*11620*/  LDL.LU R191, [R1+0x348] ;  /* 0x0003480001bf7983 */ /* 0x000f280000300800 */
[----:B------:R-:W-:Y:S04]  /*11630*/  STL [R1+0x388], R154 ;  /* 0x0003889a01007387 */ /* 0x000fe80000100800 */
[----:B------:R0:W-:Y:S04]  /*11640*/  STL [R1+0x380], R172 ;  /* 0x000380ac01007387 */ /* 0x0001e80000100800 */
[----:B------:R1:W-:Y:S01]  /*11650*/  STL [R1+0x3ac], R162 ;  /* 0x0003aca201007387 */ /* 0x0003e20000100800 */
[----:B------:R-:W-:-:S03]  /*11660*/  IADD3.X R168, R168, UR18, RZ, P2, !PT ;  /* 0x00000012a8a87c10 */ /* 0x000fc600097fe4ff */
[----:B0-----:R-:W4:Y:S04]  /*11670*/  LDL.LU R172, [R1+0x36c] ;  /* 0x00036c0001ac7983 */ /* 0x001f280000300800 */
[----:B------:R-:W4:Y:S04]  /*11680*/  LDL.LU R148, [R1+0x340] ;  /* 0x0003400001947983 */ /* 0x000f280000300800 */
[----:B------:R-:W4:Y:S04]  /*11690*/  LDL.LU R150, [R1+0x364] ;  /* 0x0003640001967983 */ /* 0x000f280000300800 */
[----:B------:R-:W4:Y:S04]  /*116a0*/  LDL.LU R153, [R1+0x338] ;  /* 0x0003380001997983 */ /* 0x000f280000300800 */
[----:B------:R0:W-:Y:S04]  /*116b0*/  STL [R1+0x3a4], R168 ;  /* 0x0003a4a801007387 */ /* 0x0001e80000100800 */
[----:B------:R-:W4:Y:S04]  /*116c0*/  LDL.LU R154, [R1+0x35c] ;  /* 0x00035c00019a7983 */ /* 0x000f280000300800 */
[----:B-1----:R-:W4:Y:S01]  /*116d0*/  LDL.LU R162, [R1+0x330] ;  /* 0x0003300001a27983 */ /* 0x002f220000300800 */
[----:B------:R-:W-:-:S03]  /*116e0*/  IADD3 R174, P2, R174, UR45, RZ ;  /* 0x0000002daeae7c10 */ /* 0x000fc6000ff5e0ff */
[----:B0-----:R-:W4:Y:S04]  /*116f0*/  LDL.LU R168, [R1+0x354] ;  /* 0x0003540001a87983 */ /* 0x001f280000300800 */
[----:B------:R0:W-:Y:S01]  /*11700*/  STL [R1+0x378], R174 ;  /* 0x000378ae01007387 */ /* 0x0001e20000100800 */
[----:B------:R-:W-:Y:S02]  /*11710*/  IADD3.X R159, R159, UR18, RZ, P1, !PT ;  /* 0x000000129f9f7c10 */ /* 0x000fe40008ffe4ff */
[----:B------:R-:W-:Y:S01]  /*11720*/  IADD3 R158, P1, R158, UR45, RZ ;  /* 0x0000002d9e9e7c10 */ /* 0x000fe2000ff3e0ff */
[----:B0-----:R-:W4:Y:S01]  /*11730*/  LDL.LU R174, [R1+0x328] ;  /* 0x0003280001ae7983 */ /* 0x001f220000300800 */
[----:B------:R-:W-:-:S03]  /*11740*/  IADD3.X R157, R157, UR18, RZ, P4, !PT ;  /* 0x000000129d9d7c10 */ /* 0x000fc6000a7fe4ff */
[----:B------:R-:W-:Y:S04]  /*11750*/  STL [R1+0x39c], R159 ;  /* 0x00039c9f01007387 */ /* 0x000fe80000100800 */
[----:B------:R-:W-:Y:S01]  /*11760*/  STL [R1+0x370], R158 ;  /* 0x0003709e01007387 */ /* 0x000fe20000100800 */
[----:B------:R-:W-:-:S05]  /*11770*/  IADD3.X R177, R177, UR18, RZ, P3, !PT ;  /* 0x00000012b1b17c10 */ /* 0x000fca0009ffe4ff */
[----:B------:R0:W-:Y:S04]  /*11780*/  STL [R1+0x38c], R177 ;  /* 0x00038cb101007387 */ /* 0x0001e80000100800 */
[----:B------:R-:W-:Y:S04]  /*11790*/  STL [R1+0x394], R157 ;  /* 0x0003949d01007387 */ /* 0x000fe80000100800 */
[----:B0-----:R-:W4:Y:S01]  /*117a0*/  LDL.LU R177, [R1+0x34c] ;  /* 0x00034c0001b17983 */ /* 0x001f220000300800 */
[----:B------:R-:W-:Y:S02]  /*117b0*/  IADD3 R161, P4, R161, UR45, RZ ;  /* 0x0000002da1a17c10 */ /* 0x000fe4000ff9e0ff */
[----:B------:R-:W-:-:S02]  /*117c0*/  IADD3.X R171, R171, UR18, RZ, P6, !PT ;  /* 0x00000012abab7c10 */ /* 0x000fc4000b7fe4ff */
[----:B------:R-:W-:Y:S01]  /*117d0*/  IADD3 R164, P3, R164, UR45, RZ ;  /* 0x0000002da4a47c10 */ /* 0x000fe2000ff7e0ff */
[----:B------:R-:W-:Y:S01]  /*117e0*/  STL [R1+0x368], R161 ;  /* 0x000368a101007387 */ /* 0x000fe20000100800 */
[----:B------:R-:W-:-:S03]  /*117f0*/  IADD3 R167, P6, R167, UR45, RZ ;  /* 0x0000002da7a77c10 */ /* 0x000fc6000ffde0ff */
[----:B------:R0:W-:Y:S04]  /*11800*/  STL [R1+0x384], R171 ;  /* 0x000384ab01007387 */ /* 0x0001e80000100800 */
[----:B0-----:R-:W4:Y:S04]  /*11810*/  LDL.LU R171, [R1+0x320] ;  /* 0x0003200001ab7983 */ /* 0x001f280000300800 */
[----:B------:R-:W-:Y:S04]  /*11820*/  STL [R1+0x360], R164 ;  /* 0x000360a401007387 */ /* 0x000fe80000100800 */
[----:B------:R-:W4:Y:S01]  /*11830*/  LDL.LU R157, [R1+0x344] ;  /* 0x00034400019d7983 */ /* 0x000f220000300800 */
[----:B--2---:R-:W-:-:S05]  /*11840*/  IADD3.X R120, R120, UR18, RZ, P5, !PT ;  /* 0x0000001278787c10 */ /* 0x004fca000affe4ff */
[----:B------:R0:W-:Y:S04]  /*11850*/  STL [R1+0x37c], R120 ;  /* 0x00037c7801007387 */ /* 0x0001e80000100800 */
[----:B------:R-:W-:Y:S04]  /*11860*/  STL [R1+0x358], R167 ;  /* 0x000358a701007387 */ /* 0x000fe80000100800 */
[----:B0-----:R-:W2:Y:S04]  /*11870*/  LDL.LU R120, [R1+0x318] ;  /* 0x0003180001787983 */ /* 0x001ea80000300800 */
[----:B------:R-:W2:Y:S01]  /*11880*/  LDL.LU R161, [R1+0x33c] ;  /* 0x00033c0001a17983 */ /* 0x000ea20000300800 */
[----:B---3--:R-:W-:-:S05]  /*11890*/  IADD3 R121, P5, R121, UR45, RZ ;  /* 0x0000002d79797c10 */ /* 0x008fca000ffbe0ff */
[----:B------:R0:W-:Y:S04]  /*118a0*/  STL [R1+0x350], R121 ;  /* 0x0003507901007387 */ /* 0x0001e80000100800 */
[----:B0-----:R-:W3:Y:S01]  /*118b0*/  LDL.LU R121, [R1+0x310] ;  /* 0x0003100001797983 */ /* 0x001ee20000300800 */
[----:B----4-:R-:W-:-:S03]  /*118c0*/  IADD3.X R190, R190, UR18, RZ, P2, !PT ;  /* 0x00000012bebe7c10 */ /* 0x010fc600097fe4ff */
[----:B------:R-:W4:Y:S04]  /*118d0*/  LDL.LU R164, [R1+0x334] ;  /* 0x0003340001a47983 */ /* 0x000f280000300800 */
[----:B------:R-:W4:Y:S04]  /*118e0*/  LDL.LU R167, [R1+0x308] ;  /* 0x0003080001a77983 */ /* 0x000f280000300800 */
[----:B------:R0:W-:Y:S01]  /*118f0*/  STL [R1+0x374], R190 ;  /* 0x000374be01007387 */ /* 0x0001e20000100800 */
[----:B------:R-:W-:-:S03]  /*11900*/  IADD3 R191, P2, R191, UR45, RZ ;  /* 0x0000002dbfbf7c10 */ /* 0x000fc6000ff5e0ff */
[----:B0-----:R-:W4:Y:S01]  /*11910*/  LDL.LU R190, [R1+0x32c] ;  /* 0x00032c0001be7983 */ /* 0x001f220000300800 */
[----:B------:R-:W-:Y:S02]  /*11920*/  IADD3.X R172, R172, UR18, RZ, P1, !PT ;  /* 0x00000012acac7c10 */ /* 0x000fe40008ffe4ff */
[----:B------:R-:W-:-:S03]  /*11930*/  IADD3 R148, P1, R148, UR45, RZ ;  /* 0x0000002d94947c10 */ /* 0x000fc6000ff3e0ff */
[----:B------:R0:W-:Y:S01]  /*11940*/  STL [R1+0x36c], R172 ;  /* 0x00036cac01007387 */ /* 0x0001e20000100800 */
[----:B------:R-:W-:Y:S02]  /*11950*/  IADD3.X R150, R150, UR18, RZ, P4, !PT ;  /* 0x0000001296967c10 */ /* 0x000fe4000a7fe4ff */
[----:B------:R-:W-:Y:S01]  /*11960*/  IADD3 R153, P4, R153, UR45, RZ ;  /* 0x0000002d99997c10 */ /* 0x000fe2000ff9e0ff */
[----:B0-----:R-:W4:Y:S04]  /*11970*/  LDL.LU R172, [R1+0x300] ;  /* 0x0003000001ac7983 */ /* 0x001f280000300800 */
[----:B------:R-:W-:Y:S01]  /*11980*/  STL [R1+0x348], R191 ;  /* 0x000348bf01007387 */ /* 0x000fe20000100800 */
[----:B------:R-:W-:-:S03]  /*11990*/  IADD3.X R154, R154, UR18, RZ, P3, !PT ;  /* 0x000000129a9a7c10 */ /* 0x000fc60009ffe4ff */
[----:B------:R-:W-:Y:S01]  /*119a0*/  STL [R1+0x340], R148 ;  /* 0x0003409401007387 */ /* 0x000fe20000100800 */
[----:B------:R-:W-:Y:S02]  /*119b0*/  IADD3 R162, P3, R162, UR45, RZ ;  /* 0x0000002da2a27c10 */ /* 0x000fe4000ff7e0ff */
[----:B------:R-:W-:Y:S01]  /*119c0*/  IADD3.X R168, R168, UR18, RZ, P6, !PT ;  /* 0x00000012a8a87c10 */ /* 0x000fe2000b7fe4ff */
[----:B------:R-:W-:Y:S04]  /*119d0*/  STL [R1+0x364], R150 ;  /* 0x0003649601007387 */ /* 0x000fe80000100800 */
[----:B------:R-:W-:Y:S04]  /*119e0*/  STL [R1+0x338], R153 ;  /* 0x0003389901007387 */ /* 0x000fe80000100800 */
[----:B------:R0:W-:Y:S04]  /*119f0*/  STL [R1+0x354], R168 ;  /* 0x000354a801007387 */ /* 0x0001e80000100800 */
[----:B------:R1:W-:Y:S01]  /*11a00*/  STL [R1+0x35c], R154 ;  /* 0x00035c9a01007387 */ /* 0x0003e20000100800 */
[----:B------:R-:W-:-:S03]  /*11a10*/  IADD3 R174, P6, R174, UR45, RZ ;  /* 0x0000002daeae7c10 */ /* 0x000fc6000ffde0ff */
[----:B0-----:R-:W4:Y:S04]  /*11a20*/  LDL.LU R168, [R1+0x324] ;  /* 0x0003240001a87983 */ /* 0x001f280000300800 */
[----:B------:R-:W-:Y:S04]  /*11a30*/  STL [R1+0x330], R162 ;  /* 0x000330a201007387 */ /* 0x000fe80000100800 */
[----:B------:R-:W4:Y:S04]  /*11a40*/  LDL.LU R148, [R1+0x2f8] ;  /* 0x0002f80001947983 */ /* 0x000f280000300800 */
[----:B------:R-:W4:Y:S04]  /*11a50*/  LDL.LU R150, [R1+0x31c] ;  /* 0x00031c0001967983 */ /* 0x000f280000300800 */
[----:B------:R-:W4:Y:S04]  /*11a60*/  LDL.LU R153, [R1+0x2f0] ;  /* 0x0002f00001997983 */ /* 0x000f280000300800 */
[----:B------:R0:W-:Y:S04]  /*11a70*/  STL [R1+0x328], R174 ;  /* 0x000328ae01007387 */ /* 0x0001e80000100800 */
[----:B-1----:R-:W4:Y:S01]  /*11a80*/  LDL.LU R154, [R1+0x314] ;  /* 0x00031400019a7983 */ /* 0x002f220000300800 */
[----:B------:R-:W-:-:S03]  /*11a90*/  IADD3.X R177, R177, UR18, RZ, P5, !PT ;  /* 0x00000012b1b17c10 */ /* 0x000fc6000affe4ff */
[----:B0-----:R-:W4:Y:S04]  /*11aa0*/  LDL.LU R174, [R1+0x2e8] ;  /* 0x0002e80001ae7983 */ /* 0x001f280000300800 */
[----:B------:R-:W4:Y:S04]  /*11ab0*/  LDL.LU R162, [R1+0x30c] ;  /* 0x00030c0001a27983 */ /* 0x000f280000300800 */
[----:B------:R0:W-:Y:S04]  /*11ac0*/  STL [R1+0x34c], R177 ;  /* 0x00034cb101007387 */ /* 0x0001e80000100800 */
[----:B0-----:R-:W4:Y:S01]  /*11ad0*/  LDL.LU R177, [R1+0x2e0] ;  /* 0x0002e00001b17983 */ /* 0x001f220000300800 */
[----:B------:R-:W-:-:S02]  /*11ae0*/  IADD3 R171, P5, R171, UR45, RZ ;  /* 0x0000002dabab7c10 */ /* 0x000fc4000ffbe0ff */
[----:B------:R-:W-:-:S03]  /*11af0*/  IADD3.X R157, R157, UR18, RZ, P2, !PT ;  /* 0x000000129d9d7c10 */ /* 0x000fc600097fe4ff */
[----:B------:R0:W-:Y:S04]  /*11b00*/  STL [R1+0x320], R171 ;  /* 0x000320ab01007387 */ /* 0x0001e80000100800 */
[----:B0-----:R-:W4:Y:S01]  /*11b10*/  LDL.LU R171, [R1+0x304] ;  /* 0x0003040001ab7983 */ /* 0x001f220000300800 */
[----:B--2---:R-:W-:Y:S02]  /*11b20*/  IADD3 R120, P2, R120, UR45, RZ ;  /* 0x0000002d78787c10 */ /* 0x004fe4000ff5e0ff */
[----:B------:R-:W-:-:S03]  /*11b30*/  IADD3.X R161, R161, UR18, RZ, P1, !PT ;  /* 0x00000012a1a17c10 */ /* 0x000fc60008ffe4ff */
[----:B------:R0:W-:Y:S04]  /*11b40*/  STL [R1+0x318], R120 ;  /* 0x0003187801007387 */ /* 0x0001e80000100800 */
[----:B0-----:R-:W2:Y:S01]  /*11b50*/  LDL.LU R120, [R1+0x2d8] ;  /* 0x0002d80001787983 */ /* 0x001ea20000300800 */
[----:B---3--:R-:W-:-:S03]  /*11b60*/  IADD3 R121, P1, R121, UR45, RZ ;  /* 0x0000002d79797c10 */ /* 0x008fc6000ff3e0ff */
[----:B------:R-:W-:Y:S01]  /*11b70*/  STL [R1+0x344], R157 ;  /* 0x0003449d01007387 */ /* 0x000fe20000100800 */
[----:B----4-:R-:W-:-:S03]  /*11b80*/  IADD3.X R164, R164, UR18, RZ, P4, !PT ;  /* 0x00000012a4a47c10 */ /* 0x010fc6000a7fe4ff */
[----:B------:R0:W-:Y:S01]  /*11b90*/  STL [R1+0x310], R121 ;  /* 0x0003107901007387 */ /* 0x0001e20000100800 */
[----:B------:R-:W-:-:S03]  /*11ba0*/  IADD3 R167, P4, R167, UR45, RZ ;  /* 0x0000002da7a77c10 */ /* 0x000fc6000ff9e0ff */
[----:B0-----:R-:W3:Y:S04]  /*11bb0*/  LDL.LU R121, [R1+0x2fc] ;  /* 0x0002fc0001797983 */ /* 0x001ee80000300800 */
[----:B------:R-:W-:Y:S01]  /*11bc0*/  STL [R1+0x33c], R161 ;  /* 0x00033ca101007387 */ /* 0x000fe20000100800 */
[----:B------:R-:W-:-:S03]  /*11bd0*/  IADD3.X R190, R190, UR18, RZ, P3, !PT ;  /* 0x00000012bebe7c10 */ /* 0x000fc60009ffe4ff */
[----:B------:R-:W4:Y:S04]  /*11be0*/  LDL.LU R158, [R1+0x2d0] ;  /* 0x0002d000019e7983 */ /* 0x000f280000300800 */
[----:B------:R-:W-:Y:S04]  /*11bf0*/  STL [R1+0x334], R164 ;  /* 0x000334a401007387 */ /* 0x000fe80000100800 */
[----:B------:R0:W-:Y:S04]  /*11c00*/  STL [R1+0x32c], R190 ;  /* 0x00032cbe01007387 */ /* 0x0001e80000100800 */
[----:B------:R1:W-:Y:S04]  /*11c10*/  STL [R1+0x308], R167 ;  /* 0x000308a701007387 */ /* 0x0003e80000100800 */
[----:B0-----:R-:W4:Y:S01]  /*11c20*/  LDL.LU R190, [R1+0x2f4] ;  /* 0x0002f40001be7983 */ /* 0x001f220000300800 */
[----:B------:R-:W-:-:S03]  /*11c30*/  IADD3 R172, P3, R172, UR45, RZ ;  /* 0x0000002dacac7c10 */ /* 0x000fc6000ff7e0ff */
[----:B------:R-:W4:Y:S04]  /*11c40*/  LDL.LU R191, [R1+0x2c8] ;  /* 0x0002c80001bf7983 */ /* 0x000f280000300800 */
[----:B------:R-:W4:Y:S04]  /*11c50*/  LDL.LU R157, [R1+0x2ec] ;  /* 0x0002ec00019d7983 */ /* 0x000f280000300800 */
[----:B------:R-:W4:Y:S04]  /*11c60*/  LDL.LU R161, [R1+0x2c0] ;  /* 0x0002c00001a17983 */ /* 0x000f280000300800 */
[----:B------:R0:W-:Y:S04]  /*11c70*/  STL [R1+0x300], R172 ;  /* 0x000300ac01007387 */ /* 0x0001e80000100800 */
[----:B------:R-:W4:Y:S04]  /*11c80*/  LDL.LU R164, [R1+0x2e4] ;  /* 0x0002e40001a47983 */ /* 0x000f280000300800 */
[----:B-1----:R-:W4:Y:S04]  /*11c90*/  LDL.LU R167, [R1+0x2b8] ;  /* 0x0002b80001a77983 */ /* 0x002f280000300800 */
[----:B0-----:R-:W4:Y:S01]  /*11ca0*/  LDL.LU R172, [R1+0x2dc] ;  /* 0x0002dc0001ac7983 */ /* 0x001f220000300800 */
[----:B------:R-:W-:-:S05]  /*11cb0*/  IADD3.X R168, R168, UR18, RZ, P6, !PT ;  /* 0x00000012a8a87c10 */ /* 0x000fca000b7fe4ff */
[----:B------:R0:W-:Y:S01]  /*11cc0*/  STL [R1+0x324], R168 ;  /* 0x000324a801007387 */ /* 0x0001e20000100800 */
[----:B------:R-:W-:Y:S02]  /*11cd0*/  IADD3 R148, P6, R148, UR45, RZ ;  /* 0x0000002d94947c10 */ /* 0x000fe4000ffde0ff */
[----:B------:R-:W-:Y:S01]  /*11ce0*/  IADD3.X R150, R150, UR18, RZ, P5, !PT ;  /* 0x0000001296967c10 */ /* 0x000fe2000affe4ff */
[----:B0-----:R-:W4:Y:S01]  /*11cf0*/  LDL.LU R168, [R1+0x2b0] ;  /* 0x0002b00001a87983 */ /* 0x001f220000300800 */
[----:B------:R-:W-:-:S03]  /*11d00*/  IADD3 R153, P5, R153, UR45, RZ ;  /* 0x0000002d99997c10 */ /* 0x000fc6000ffbe0ff */
[----:B------:R-:W-:Y:S01]  /*11d10*/  STL [R1+0x2f8], R148 ;  /* 0x0002f89401007387 */ /* 0x000fe20000100800 */
[----:B------:R-:W-:-:S03]  /*11d20*/  IADD3.X R154, R154, UR18, RZ, P2, !PT ;  /* 0x000000129a9a7c10 */ /* 0x000fc600097fe4ff */
[----:B------:R-:W-:Y:S01]  /*11d30*/  STL [R1+0x31c], R150 ;  /* 0x00031c9601007387 */ /* 0x000fe20000100800 */
[----:B------:R-:W-:Y:S02]  /*11d40*/  IADD3 R174, P2, R174, UR45, RZ ;  /* 0x0000002daeae7c10 */ /* 0x000fe4000ff5e0ff */
[----:B------:R-:W-:-:S03]  /*11d50*/  IADD3.X R162, R162, UR18, RZ, P1, !PT ;  /* 0x00000012a2a27c10 */ /* 0x000fc60008ffe4ff */
[----:B------:R0:W-:Y:S04]  /*11d60*/  STL [R1+0x2e8], R174 ;  /* 0x0002e8ae01007387 */ /* 0x0001e80000100800 */
[----:B------:R-:W-:Y:S04]  /*11d70*/  STL [R1+0x2f0], R153 ;  /* 0x0002f09901007387 */ /* 0x000fe80000100800 */
[----:B0-----:R-:W4:Y:S01]  /*11d80*/  LDL.LU R174, [R1+0x2d4] ;  /* 0x0002d40001ae7983 */ /* 0x001f220000300800 */
[----:B------:R-:W-:-:S03]  /*11d90*/  IADD3 R177, P1, R177, UR45, RZ ;  /* 0x0000002db1b17c10 */ /* 0x000fc6000ff3e0ff */
[----:B------:R-:W-:Y:S04]  /*11da0*/  STL [R1+0x314], R154 ;  /* 0x0003149a01007387 */ /* 0x000fe80000100800 */
[----:B------:R0:W-:Y:S04]  /*11db0*/  STL [R1+0x2e0], R177 ;  /* 0x0002e0b101007387 */ /* 0x0001e80000100800 */
[----:B0-----:R-:W4:Y:S01]  /*11dc0*/  LDL.LU R177, [R1+0x2a8] ;  /* 0x0002a80001b17983 */ /* 0x001f220000300800 */
[----:B------:R-:W-:-:S03]  /*11dd0*/  IADD3.X R171, R171, UR18, RZ, P4, !PT ;  /* 0x00000012abab7c10 */ /* 0x000fc6000a7fe4ff */
[----:B------:R-:W-:Y:S04]  /*11de0*/  STL [R1+0x30c], R162 ;  /* 0x00030ca201007387 */ /* 0x000fe80000100800 */
[----:B------:R-:W4:Y:S04]  /*11df0*/  LDL.LU R148, [R1+0x2cc] ;  /* 0x0002cc0001947983 */ /* 0x000f280000300800 */
[----:B------:R-:W4:Y:S04]  /*11e00*/  LDL.LU R150, [R1+0x2a0] ;  /* 0x0002a00001967983 */ /* 0x000f280000300800 */
[----:B------:R0:W-:Y:S04]  /*11e10*/  STL [R1+0x304], R171 ;  /* 0x000304ab01007387 */ /* 0x0001e80000100800 */
[----:B0-----:R-:W4:Y:S04]  /*11e20*/  LDL.LU R171, [R1+0x2c4] ;  /* 0x0002c40001ab7983 */ /* 0x001f280000300800 */
[----:B------:R-:W4:Y:S01]  /*11e30*/  LDL.LU R153, [R1+0x298] ;  /* 0x0002980001997983 */ /* 0x000f220000300800 */
[----:B--2---:R-:W-:-:S05]  /*11e40*/  IADD3 R120, P4, R120, UR45, RZ ;  /* 0x0000002d78787c10 */ /* 0x004fca000ff9e0ff */
[----:B------:R0:W-:Y:S04]  /*11e50*/  STL [R1+0x2d8], R120 ;  /* 0x0002d87801007387 */ /* 0x0001e80000100800 */
[----:B0-----:R-:W2:Y:S04]  /*11e60*/  LDL.LU R120, [R1+0x2bc] ;  /* 0x0002bc0001787983 */ /* 0x001ea80000300800 */
[----:B------:R-:W2:Y:S01]  /*11e70*/  LDL.LU R154, [R1+0x290] ;  /* 0x00029000019a7983 */ /* 0x000ea20000300800 */
[----:B---3--:R-:W-:-:S03]  /*11e80*/  IADD3.X R121, R121, UR18, RZ, P3, !PT ;  /* 0x0000001279797c10 */ /* 0x008fc60009ffe4ff */
[----:B------:R-:W3:Y:S04]  /*11e90*/  LDL.LU R162, [R1+0x2b4] ;  /* 0x0002b40001a27983 */ /* 0x000ee80000300800 */
[----:B------:R0:W-:Y:S01]  /*11ea0*/  STL [R1+0x2fc], R121 ;  /* 0x0002fc7901007387 */ /* 0x0001e20000100800 */
[----:B----4-:R-:W-:-:S03]  /*11eb0*/  IADD3 R158, P3, R158, UR45, RZ ;  /* 0x0000002d9e9e7c10 */ /* 0x010fc6000ff7e0ff */
        /* <DEDUP_REMOVED lines=15> */
[----:B------:R1:W-:Y:S04]  /*11fb0*/  STL [R1+0x2e4], R164 ;  /* 0x0002e4a401007387 */ /* 0x0003e80000100800 */
[----:B0-----:R-:W4:Y:S01]  /*11fc0*/  LDL.LU R172, [R1+0x280] ;  /* 0x0002800001ac7983 */ /* 0x001f220000300800 */
[----:B------:R-:W-:-:S03]  /*11fd0*/  IADD3 R168, P1, R168, UR45, RZ ;  /* 0x0000002da8a87c10 */ /* 0x000fc6000ff3e0ff */
[----:B------:R-:W-:Y:S04]  /*11fe0*/  STL [R1+0x2b8], R167 ;  /* 0x0002b8a701007387 */ /* 0x000fe80000100800 */
[----:B------:R-:W4:Y:S04]  /*11ff0*/  LDL.LU R191, [R1+0x2a4] ;  /* 0x0002a40001bf7983 */ /* 0x000f280000300800 */
[----:B------:R-:W4:Y:S04]  /*12000*/  LDL.LU R157, [R1+0x278] ;  /* 0x00027800019d7983 */ /* 0x000f280000300800 */
[----:B------:R-:W4:Y:S04]  /*12010*/  LDL.LU R161, [R1+0x29c] ;  /* 0x00029c0001a17983 */ /* 0x000f280000300800 */
[----:B------:R0:W-:Y:S04]  /*12020*/  STL [R1+0x2b0], R168 ;  /* 0x0002b0a801007387 */ /* 0x0001e80000100800 */
[----:B-1----:R-:W4:Y:S04]  /*12030*/  LDL.LU R164, [R1+0x270] ;  /* 0x0002700001a47983 */ /* 0x002f280000300800 */
[----:B0-----:R-:W4:Y:S01]  /*12040*/  LDL.LU R168, [R1+0x294] ;  /* 0x0002940001a87983 */ /* 0x001f220000300800 */
[----:B------:R-:W-:-:S03]  /*12050*/  IADD3.X R174, R174, UR18, RZ, P4, !PT ;  /* 0x00000012aeae7c10 */ /* 0x000fc6000a7fe4ff */
[----:B------:R-:W4:Y:S04]  /*12060*/  LDL.LU R167, [R1+0x268] ;  /* 0x0002680001a77983 */ /* 0x000f280000300800 */
[----:B------:R0:W-:Y:S04]  /*12070*/  STL [R1+0x2d4], R174 ;  /* 0x0002d4ae01007387 */ /* 0x0001e80000100800 */
[----:B0-----:R-:W4:Y:S01]  /*12080*/  LDL.LU R174, [R1+0x28c] ;  /* 0x00028c0001ae7983 */ /* 0x001f220000300800 */
[----:B------:R-:W-:-:S05]  /*12090*/  IADD3 R177, P4, R177, UR45, RZ ;  /* 0x0000002db1b17c10 */ /* 0x000fca000ff9e0ff */
[----:B------:R0:W-:Y:S04]  /*120a0*/  STL [R1+0x2a8], R177 ;  /* 0x0002a8b101007387 */ /* 0x0001e80000100800 */
[----:B0-----:R-:W4:Y:S01]  /*120b0*/  LDL.LU R177, [R1+0x260] ;  /* 0x0002600001b17983 */ /* 0x001f220000300800 */
[----:B------:R-:W-:Y:S02]  /*120c0*/  IADD3.X R148, R148, UR18, RZ, P3, !PT ;  /* 0x0000001294947c10 */ /* 0x000fe40009ffe4ff */
[----:B------:R-:W-:Y:S02]  /*120d0*/  IADD3 R150, P3, R150, UR45, RZ ;  /* 0x0000002d96967c10 */ /* 0x000fe4000ff7e0ff */
[----:B------:R-:W-:-:S05]  /*120e0*/  IADD3.X R171, R171, UR18, RZ, P6, !PT ;  /* 0x00000012abab7c10 */ /* 0x000fca000b7fe4ff */
[----:B------:R0:W-:Y:S01]  /*120f0*/  STL [R1+0x2c4], R171 ;  /* 0x0002c4ab01007387 */ /* 0x0001e20000100800 */
[----:B------:R-:W-:-:S03]  /*12100*/  IADD3 R153, P6, R153, UR45, RZ ;  /* 0x0000002d99997c10 */ /* 0x000fc6000ffde0ff */
[----:B------:R-:W-:Y:S04]  /*12110*/  STL [R1+0x2cc], R148 ;  /* 0x0002cc9401007387 */ /* 0x000fe80000100800 */
[----:B0-----:R-:W4:Y:S04]  /*12120*/  LDL.LU R171, [R1+0x284] ;  /* 0x0002840001ab7983 */ /* 0x001f280000300800 */
[----:B------:R-:W-:Y:S01]  /*12130*/  STL [R1+0x2a0], R150 ;  /* 0x0002a09601007387 */ /* 0x000fe20000100800 */
[----:B--2---:R-:W-:Y:S02]  /*12140*/  IADD3.X R120, R120, UR18, RZ, P5, !PT ;  /* 0x0000001278787c10 */ /* 0x004fe4000affe4ff */
[----:B------:R-:W-:-:S03]  /*12150*/  IADD3 R154, P5, R154, UR45, RZ ;  /* 0x0000002d9a9a7c10 */ /* 0x000fc6000ffbe0ff */
[----:B------:R0:W-:Y:S01]  /*12160*/  STL [R1+0x2bc], R120 ;  /* 0x0002bc7801007387 */ /* 0x0001e20000100800 */
[----:B---3--:R-:W-:-:S03]  /*12170*/  IADD3.X R162, R162, UR18, RZ, P2, !PT ;  /* 0x00000012a2a27c10 */ /* 0x008fc600097fe4ff */
[----:B0-----:R-:W2:Y:S04]  /*12180*/  LDL.LU R120, [R1+0x258] ;  /* 0x0002580001787983 */ /* 0x001ea80000300800 */
[----:B------:R-:W-:Y:S01]  /*12190*/  STL [R1+0x298], R153 ;  /* 0x0002989901007387 */ /* 0x000fe20000100800 */
[----:B----4-:R-:W-:-:S03]  /*121a0*/  IADD3 R121, P2, R121, UR45, RZ ;  /* 0x0000002d79797c10 */ /* 0x010fc6000ff5e0ff */
[----:B------:R-:W3:Y:S04]  /*121b0*/  LDL.LU R158, [R1+0x27c] ;  /* 0x00027c00019e7983 */ /* 0x000ee80000300800 */
[----:B------:R-:W-:Y:S04]  /*121c0*/  STL [R1+0x290], R154 ;  /* 0x0002909a01007387 */ /* 0x000fe80000100800 */
[----:B------:R0:W-:Y:S04]  /*121d0*/  STL [R1+0x288], R121 ;  /* 0x0002887901007387 */ /* 0x0001e80000100800 */
[----:B------:R1:W-:Y:S04]  /*121e0*/  STL [R1+0x2b4], R162 ;  /* 0x0002b4a201007387 */ /* 0x0003e80000100800 */
[----:B0-----:R-:W4:Y:S04]  /*121f0*/  LDL.LU R121, [R1+0x250] ;  /* 0x0002500001797983 */ /* 0x001f280000300800 */
[----:B------:R-:W4:Y:S01]  /*12200*/  LDL.LU R148, [R1+0x274] ;  /* 0x0002740001947983 */ /* 0x000f220000300800 */
[----:B------:R-:W-:-:S03]  /*12210*/  IADD3.X R190, R190, UR18, RZ, P1, !PT ;  /* 0x00000012bebe7c10 */ /* 0x000fc60008ffe4ff */
[----:B------:R-:W4:Y:S04]  /*12220*/  LDL.LU R150, [R1+0x248] ;  /* 0x0002480001967983 */ /* 0x000f280000300800 */
[----:B------:R-:W4:Y:S04]  /*12230*/  LDL.LU R153, [R1+0x26c] ;  /* 0x00026c0001997983 */ /* 0x000f280000300800 */
[----:B------:R0:W-:Y:S04]  /*12240*/  STL [R1+0x2ac], R190 ;  /* 0x0002acbe01007387 */ /* 0x0001e80000100800 */
[----:B------:R-:W4:Y:S04]  /*12250*/  LDL.LU R154, [R1+0x240] ;  /* 0x00024000019a7983 */ /* 0x000f280000300800 */
[----:B-1----:R-:W4:Y:S04]  /*12260*/  LDL.LU R162, [R1+0x264] ;  /* 0x0002640001a27983 */ /* 0x002f280000300800 */
[----:B0-----:R-:W4:Y:S01]  /*12270*/  LDL.LU R190, [R1+0x444] ;  /* 0x0004440001be7983 */ /* 0x001f220000300800 */
[----:B------:R-:W-:-:S05]  /*12280*/  IADD3 R172, P1, R172, UR45, RZ ;  /* 0x0000002dacac7c10 */ /* 0x000fca000ff3e0ff */
[----:B------:R0:W-:Y:S01]  /*12290*/  STL [R1+0x280], R172 ;  /* 0x000280ac01007387 */ /* 0x0001e20000100800 */
[----:B------:R-:W-:Y:S02]  /*122a0*/  IADD3.X R191, R191, UR18, RZ, P4, !PT ;  /* 0x00000012bfbf7c10 */ /* 0x000fe4000a7fe4ff */
[----:B------:R-:W-:Y:S01]  /*122b0*/  IADD3 R157, P4, R157, UR45, RZ ;  /* 0x0000002d9d9d7c10 */ /* 0x000fe2000ff9e0ff */
[----:B0-----:R-:W4:Y:S01]  /*122c0*/  LDL.LU R172, [R1+0x25c] ;  /* 0x00025c0001ac7983 */ /* 0x001f220000300800 */
[----:B------:R-:W-:-:S03]  /*122d0*/  IADD3.X R161, R161, UR18, RZ, P3, !PT ;  /* 0x00000012a1a17c10 */ /* 0x000fc60009ffe4ff */
[----:B------:R-:W-:Y:S04]  /*122e0*/  STL [R1+0x2a4], R191 ;  /* 0x0002a4bf01007387 */ /* 0x000fe80000100800 */
[----:B------:R-:W-:Y:S01]  /*122f0*/  STL [R1+0x278], R157 ;  /* 0x0002789d01007387 */ /* 0x000fe20000100800 */
[----:B------:R-:W-:Y:S02]  /*12300*/  IADD3 R164, P3, R164, UR45, RZ ;  /* 0x0000002da4a47c10 */ /* 0x000fe4000ff7e0ff */
[----:B------:R-:W-:Y:S02]  /*12310*/  IADD3.X R168, R168, UR18, RZ, P6, !PT ;  /* 0x00000012a8a87c10 */ /* 0x000fe4000b7fe4ff */
[----:B------:R-:W-:-:S03]  /*12320*/  IADD3 R167, P6, R167, UR45, RZ ;  /* 0x0000002da7a77c10 */ /* 0x000fc6000ffde0ff */
[----:B------:R0:W-:Y:S04]  /*12330*/  STL [R1+0x294], R168 ;  /* 0x000294a801007387 */ /* 0x0001e80000100800 */
[----:B------:R-:W-:Y:S04]  /*12340*/  STL [R1+0x29c], R161 ;  /* 0x00029ca101007387 */ /* 0x000fe80000100800 */
[----:B0-----:R-:W4:Y:S01]  /*12350*/  LDL.LU R168, [R1+0x43c] ;  /* 0x00043c0001a87983 */ /* 0x001f220000300800 */
[----:B------:R-:W-:-:S03]  /*12360*/  IADD3.X R174, R174, UR18, RZ, P5, !PT ;  /* 0x00000012aeae7c10 */ /* 0x000fc6000affe4ff */
[----:B------:R-:W-:Y:S04]  /*12370*/  STL [R1+0x270], R164 ;  /* 0x000270a401007387 */ /* 0x000fe80000100800 */
[----:B------:R0:W-:Y:S04]  /*12380*/  STL [R1+0x28c], R174 ;  /* 0x00028cae01007387 */ /* 0x0001e80000100800 */
[----:B0-----:R-:W4:Y:S01]  /*12390*/  LDL.LU R174, [R1+0x254] ;  /* 0x0002540001ae7983 */ /* 0x001f220000300800 */
[----:B------:R-:W-:-:S03]  /*123a0*/  IADD3 R177, P5, R177, UR45, RZ ;  /* 0x0000002db1b17c10 */ /* 0x000fc6000ffbe0ff */
[----:B------:R-:W-:Y:S04]  /*123b0*/  STL [R1+0x268], R167 ;  /* 0x000268a701007387 */ /* 0x000fe80000100800 */
[----:B------:R-:W4:Y:S04]  /*123c0*/  LDL.LU R191, [R1+0x438] ;  /* 0x0004380001bf7983 */ /* 0x000f280000300800 */
[----:B------:R-:W4:Y:S04]  /*123d0*/  LDL.LU R157, [R1+0x24c] ;  /* 0x00024c00019d7983 */ /* 0x000f280000300800 */
[----:B------:R0:W-:Y:S04]  /*123e0*/  STL [R1+0x260], R177 ;  /* 0x000260b101007387 */ /* 0x0001e80000100800 */
[----:B0-----:R-:W4:Y:S01]  /*123f0*/  LDL.LU R177, [R1+0x430] ;  /* 0x0004300001b17983 */ /* 0x001f220000300800 */
[----:B------:R-:W-:-:S03]  /*12400*/  IADD3.X R171, R171, UR18, RZ, P2, !PT ;  /* 0x00000012abab7c10 */ /* 0x000fc600097fe4ff */
[----:B------:R-:W4:Y:S04]  /*12410*/  LDL.LU R161, [R1+0x244] ;  /* 0x0002440001a17983 */ /* 0x000f280000300800 */
[----:B------:R0:W-:Y:S04]  /*12420*/  STL [R1+0x284], R171 ;  /* 0x000284ab01007387 */ /* 0x0001e80000100800 */
[----:B0-----:R-:W4:Y:S04]  /*12430*/  LDL.LU R171, [R1+0x428] ;  /* 0x0004280001ab7983 */ /* 0x001f280000300800 */
[----:B------:R-:W4:Y:S04]  /*12440*/  LDL.LU R164, [R1+0x23c] ;  /* 0x00023c0001a47983 */ /* 0x000f280000300800 */
[----:B------:R-:W4:Y:S01]  /*12450*/  LDL.LU R167, [R1+0x21c] ;  /* 0x00021c0001a77983 */ /* 0x000f220000300800 */
[----:B--2---:R-:W-:-:S05]  /*12460*/  IADD3 R120, P2, R120, UR45, RZ ;  /* 0x0000002d78787c10 */ /* 0x004fca000ff5e0ff */
[----:B------:R0:W-:Y:S01]  /*12470*/  STL [R1+0x258], R120 ;  /* 0x0002587801007387 */ /* 0x0001e20000100800 */
[----:B---3--:R-:W-:-:S03]  /*12480*/  IADD3.X R158, R158, UR18, RZ, P1, !PT ;  /* 0x000000129e9e7c10 */ /* 0x008fc60008ffe4ff */
[----:B0-----:R-:W2:Y:S01]  /*12490*/  LDL.LU R120, [R1+0x440] ;  /* 0x0004400001787983 */ /* 0x001ea20000300800 */
[----:B----4-:R-:W-:Y:S02]  /*124a0*/  IADD3 R121, P1, R121, UR45, RZ ;  /* 0x0000002d79797c10 */ /* 0x010fe4000ff3e0ff */
[----:B------:R-:W-:-:S03]  /*124b0*/  IADD3.X R148, R148, UR18, RZ, P4, !PT ;  /* 0x0000001294947c10 */ /* 0x000fc6000a7fe4ff */
[----:B------:R0:W-:Y:S01]  /*124c0*/  STL [R1+0x250], R121 ;  /* 0x0002507901007387 */ /* 0x0001e20000100800 */
[----:B------:R-:W-:Y:S02]  /*124d0*/  IADD3 R150, P4, R150, UR45, RZ ;  /* 0x0000002d96967c10 */ /* 0x000fe4000ff9e0ff */
[----:B------:R-:W-:Y:S01]  /*124e0*/  IADD3.X R153, R153, UR18, RZ, P3, !PT ;  /* 0x0000001299997c10 */ /* 0x000fe20009ffe4ff */
[----:B0-----:R-:W3:Y:S04]  /*124f0*/  LDL.LU R121, [R1+0x238] ;  /* 0x0002380001797983 */ /* 0x001ee80000300800 */
        /* <DEDUP_REMOVED lines=8> */
[----:B------:R1:W-:Y:S04]  /*12580*/  STL [R1+0x240], R154 ;  /* 0x0002409a01007387 */ /* 0x0003e80000100800 */
[----:B0-----:R-:W4:Y:S04]  /*12590*/  LDL.LU R190, [R1+0x434] ;  /* 0x0004340001be7983 */ /* 0x001f280000300800 */
[----:B------:R-:W-:Y:S01]  /*125a0*/  STL [R1+0x264], R162 ;  /* 0x000264a201007387 */ /* 0x000fe20000100800 */
[----:B------:R-:W-:-:S03]  /*125b0*/  IADD3.X R172, R172, UR18, RZ, P5, !PT ;  /* 0x00000012acac7c10 */ /* 0x000fc6000affe4ff */
[----:B------:R-:W4:Y:S04]  /*125c0*/  LDL.LU R148, [R1+0x204] ;  /* 0x0002040001947983 */ /* 0x000f280000300800 */
[----:B------:R-:W4:Y:S04]  /*125d0*/  LDL.LU R150, [R1+0x42c] ;  /* 0x00042c0001967983 */ /* 0x000f280000300800 */
[----:B------:R-:W4:Y:S04]  /*125e0*/  LDL.LU R153, [R1+0x1fc] ;  /* 0x0001fc0001997983 */ /* 0x000f280000300800 */
[----:B------:R0:W-:Y:S04]  /*125f0*/  STL [R1+0x25c], R172 ;  /* 0x00025cac01007387 */ /* 0x0001e80000100800 */
[----:B-1----:R-:W4:Y:S04]  /*12600*/  LDL.LU R154, [R1+0x220] ;  /* 0x00022000019a7983 */ /* 0x002f280000300800 */
[----:B0-----:R-:W4:Y:S04]  /*12610*/  LDL.LU R172, [R1+0x1f4] ;  /* 0x0001f40001ac7983 */ /* 0x001f280000300800 */
[----:B------:R-:W4:Y:S01]  /*12620*/  LDL.LU R162, [R1+0x218] ;  /* 0x0002180001a27983 */ /* 0x000f220000300800 */
[----:B------:R-:W-:-:S05]  /*12630*/  IADD3 R168, P5, R168, UR44, RZ ;  /* 0x0000002ca8a87c10 */ /* 0x000fca000ffbe0ff */
[----:B------:R0:W-:Y:S04]  /*12640*/  STL [R1+0x43c], R168 ;  /* 0x00043ca801007387 */ /* 0x0001e80000100800 */
[----:B0-----:R-:W4:Y:S01]  /*12650*/  LDL.LU R168, [R1+0x1ec] ;  /* 0x0001ec0001a87983 */ /* 0x001f220000300800 */
[----:B------:R-:W-:-:S05]  /*12660*/  IADD3.X R174, R174, UR18, RZ, P2, !PT ;  /* 0x00000012aeae7c10 */ /* 0x000fca00097fe4ff */
[----:B------:R0:W-:Y:S01]  /*12670*/  STL [R1+0x254], R174 ;  /* 0x000254ae01007387 */ /* 0x0001e20000100800 */
[----:B------:R-:W-:Y:S02]  /*12680*/  IADD3 R191, P2, R191, UR44, RZ ;  /* 0x0000002cbfbf7c10 */ /* 0x000fe4000ff5e0ff */
[----:B------:R-:W-:Y:S01]  /*12690*/  IADD3.X R157, R157, UR18, RZ, P1, !PT ;  /* 0x000000129d9d7c10 */ /* 0x000fe20008ffe4ff */
[----:B0-----:R-:W4:Y:S01]  /*126a0*/  LDL.LU R174, [R1+0x1e4] ;  /* 0x0001e40001ae7983 */ /* 0x001f220000300800 */
[----:B------:R-:W-:-:S05]  /*126b0*/  IADD3 R177, P1, R177, UR44, RZ ;  /* 0x0000002cb1b17c10 */ /* 0x000fca000ff3e0ff */
[----:B------:R0:W-:Y:S04]  /*126c0*/  STL [R1+0x430], R177 ;  /* 0x000430b101007387 */ /* 0x0001e80000100800 */
[----:B------:R-:W-:Y:S04]  /*126d0*/  STL [R1+0x438], R191 ;  /* 0x000438bf01007387 */ /* 0x000fe80000100800 */
[----:B0-----:R-:W4:Y:S01]  /*126e0*/  LDL.LU R177, [R1+0x200] ;  /* 0x0002000001b17983 */ /* 0x001f220000300800 */
[----:B------:R-:W-:Y:S02]  /*126f0*/  IADD3.X R161, R161, UR18, RZ, P4, !PT ;  /* 0x00000012a1a17c10 */ /* 0x000fe4000a7fe4ff */
[----:B------:R-:W-:Y:S01]  /*12700*/  IADD3 R171, P4, R171, UR44, RZ ;  /* 0x0000002cabab7c10 */ /* 0x000fe2000ff9e0ff */
[----:B------:R-:W-:Y:S01]  /*12710*/  STL [R1+0x24c], R157 ;  /* 0x00024c9d01007387 */ /* 0x000fe20000100800 */
[----:B------:R-:W-:-:S03]  /*12720*/  IADD3.X R164, R164, UR18, RZ, P3, !PT ;  /* 0x00000012a4a47c10 */ /* 0x000fc60009ffe4ff */
[----:B------:R0:W-:Y:S01]  /*12730*/  STL [R1+0x428], R171 ;  /* 0x000428ab01007387 */ /* 0x0001e20000100800 */
[----:B------:R-:W-:-:S03]  /*12740*/  IADD3 R167, P3, R167, UR44, RZ ;  /* 0x0000002ca7a77c10 */ /* 0x000fc6000ff7e0ff */
[----:B0-----:R-:W4:Y:S04]  /*12750*/  LDL.LU R171, [R1+0x1f8] ;  /* 0x0001f80001ab7983 */ /* 0x001f280000300800 */
[----:B------:R-:W-:Y:S04]  /*12760*/  STL [R1+0x244], R161 ;  /* 0x000244a101007387 */ /* 0x000fe80000100800 */
[----:B------:R-:W-:Y:S01]  /*12770*/  STL [R1+0x23c], R164 ;  /* 0x00023ca401007387 */ /* 0x000fe20000100800 */
[----:B--2---:R-:W-:Y:S02]  /*12780*/  IADD3.X R120, R120, UR6, RZ, P6, !PT ;  /* 0x0000000678787c10 */ /* 0x004fe4000b7fe4ff */
[----:B------:R-:W-:-:S05]  /*12790*/  IADD3 R233, P6, R233, UR44, RZ ;  /* 0x0000002ce9e97c10 */ /* 0x000fca000ffde0ff */
[----:B------:R0:W-:Y:S04]  /*127a0*/  STL [R1+0x214], R233 ;  /* 0x000214e901007387 */ /* 0x0001e80000100800 */
[----:B------:R-:W-:Y:S04]  /*127b0*/  STL [R1+0x21c], R167 ;  /* 0x00021ca701007387 */ /* 0x000fe80000100800 */
[----:B0-----:R-:W2:Y:S04]  /*127c0*/  LDL.LU R233, [R1+0x6b8] ;  /* 0x0006b80001e97983 */ /* 0x001ea80000300800 */
[----:B------:R0:W-:Y:S01]  /*127d0*/  STL [R1+0x440], R120 ;  /* 0x0004407801007387 */ /* 0x0001e20000100800 */
[----:B---3--:R-:W-:-:S02]  /*127e0*/  IADD3.X R121, R121, UR6, RZ, P5, !PT ;  /* 0x0000000679797c10 */ /* 0x008fc4000affe4ff */
[----:B------:R-:W-:Y:S01]  /*127f0*/  IADD3 R249, P5, R249, UR44, RZ ;  /* 0x0000002cf9f97c10 */ /* 0x000fe2000ffbe0ff */
[----:B0-----:R-:W3:Y:S04]  /*12800*/  LDL.LU R120, [R1+0x1f0] ;  /* 0x0001f00001787983 */ /* 0x001ee80000300800 */
[----:B------:R0:W-:Y:S04]  /*12810*/  STL [R1+0x238], R121 ;  /* 0x0002387901007387 */ /* 0x0001e80000100800 */
[----:B0-----:R-:W2:Y:S04]  /*12820*/  LDL.LU R121, [R1+0x1c4] ;  /* 0x0001c40001797983 */ /* 0x001ea80000300800 */
[----:B------:R0:W-:Y:S01]  /*12830*/  STL [R1+0x20c], R249 ;  /* 0x00020cf901007387 */ /* 0x0001e20000100800 */
[----:B------:R-:W-:-:S02]  /*12840*/  IADD3.X R4, R4, UR6, RZ, P6, !PT ;  /* 0x0000000604047c10 */ /* 0x000fc4000b7fe4ff */
[----:B----4-:R-:W-:Y:S01]  /*12850*/  IADD3.X R190, R190, UR6, RZ, P2, !PT ;  /* 0x00000006bebe7c10 */ /* 0x010fe200097fe4ff */
[----:B0-----:R-:W4:Y:S04]  /*12860*/  LDL.LU R249, [R1+0x6b4] ;  /* 0x0006b40001f97983 */ /* 0x001f280000300800 */
[----:B------:R-:W4:Y:S01]  /*12870*/  LDL.LU R157, [R1+0x1e8] ;  /* 0x0001e800019d7983 */ /* 0x000f220000300800 */
[----:B------:R-:W-:-:S03]  /*12880*/  IADD3 R148, P2, R148, UR44, RZ ;  /* 0x0000002c94947c10 */ /* 0x000fc6000ff5e0ff */
[----:B------:R-:W4:Y:S01]  /*12890*/  LDL.LU R161, [R1+0x1bc] ;  /* 0x0001bc0001a17983 */ /* 0x000f220000300800 */
[----:B------:R-:W-:-:S03]  /*128a0*/  IADD3.X R150, R150, UR6, RZ, P1, !PT ;  /* 0x0000000696967c10 */ /* 0x000fc60008ffe4ff */
[----:B------:R-:W4:Y:S01]  /*128b0*/  LDL.LU R164, [R1+0x1e0] ;  /* 0x0001e00001a47983 */ /* 0x000f220000300800 */
[----:B------:R-:W-:-:S03]  /*128c0*/  IADD3 R153, P1, R153, UR44, RZ ;  /* 0x0000002c99997c10 */ /* 0x000fc6000ff3e0ff */
[----:B------:R-:W4:Y:S04]  /*128d0*/  LDL.LU R167, [R1+0x1b4] ;  /* 0x0001b40001a77983 */ /* 0x000f280000300800 */
[----:B------:R0:W-:Y:S01]  /*128e0*/  STL [R1+0x434], R190 ;  /* 0x000434be01007387 */ /* 0x0001e20000100800 */
[----:B------:R-:W-:Y:S02]  /*128f0*/  IADD3.X R154, R154, UR6, RZ, P4, !PT ;  /* 0x000000069a9a7c10 */ /* 0x000fe4000a7fe4ff */
[----:B------:R-:W-:Y:S01]  /*12900*/  IADD3 R172, P4, R172, UR44, RZ ;  /* 0x0000002cacac7c10 */ /* 0x000fe2000ff9e0ff */
[----:B0-----:R-:W4:Y:S04]  /*12910*/  LDL.LU R190, [R1+0x1ac] ;  /* 0x0001ac0001be7983 */ /* 0x001f280000300800 */
[----:B------:R-:W-:Y:S01]  /*12920*/  STL [R1+0x204], R148 ;  /* 0x0002049401007387 */ /* 0x000fe20000100800 */
[----:B------:R-:W-:-:S03]  /*12930*/  IADD3.X R162, R162, UR6, RZ, P3, !PT ;  /* 0x00000006a2a27c10 */ /* 0x000fc60009ffe4ff */
[----:B------:R-:W-:Y:S01]  /*12940*/  STL [R1+0x42c], R150 ;  /* 0x00042c9601007387 */ /* 0x000fe20000100800 */
[----:B------:R-:W-:-:S03]  /*12950*/  IADD3.X R232, R232, UR6, RZ, P5, !PT ;  /* 0x00000006e8e87c10 */ /* 0x000fc6000affe4ff */
[----:B------:R0:W-:Y:S04]  /*12960*/  STL [R1+0x1f4], R172 ;  /* 0x0001f4ac01007387 */ /* 0x0001e80000100800 */
[----:B------:R-:W-:Y:S01]  /*12970*/  STL [R1+0x1fc], R153 ;  /* 0x0001fc9901007387 */ /* 0x000fe20000100800 */
[----:B------:R-:W-:Y:S02]  /*12980*/  IADD3 R237, P5, R237, UR44, RZ ;  /* 0x0000002ceded7c10 */ /* 0x000fe4000ffbe0ff */
[----:B------:R-:W-:Y:S01]  /*12990*/  IADD3 R168, P3, R168, UR44, RZ ;  /* 0x0000002ca8a87c10 */ /* 0x000fe2000ff7e0ff */
[----:B0-----:R-:W4:Y:S04]  /*129a0*/  LDL.LU R172, [R1+0x1c0] ;  /* 0x0001c00001ac7983 */ /* 0x001f280000300800 */
[----:B------:R-:W-:Y:S04]  /*129b0*/  STL [R1+0x220], R154 ;  /* 0x0002209a01007387 */ /* 0x000fe80000100800 */
[----:B------:R0:W-:Y:S04]  /*129c0*/  STL [R1+0x210], R4 ;  /* 0x0002100401007387 */ /* 0x0001e80000100800 */
[----:B------:R-:W-:Y:S01]  /*129d0*/  STL [R1+0x218], R162 ;  /* 0x000218a201007387 */ /* 0x000fe20000100800 */
[----:B------:R-:W-:-:S03]  /*129e0*/  IADD3 R174, P6, R174, UR44, RZ ;  /* 0x0000002caeae7c10 */ /* 0x000fc6000ffde0ff */
[----:B0-----:R-:W4:Y:S04]  /*129f0*/  LDL.LU R4, [R1+0x6b0] ;  /* 0x0006b00001047983 */ /* 0x001f280000300800 */
[----:B------:R-:W-:Y:S04]  /*12a00*/  STL [R1+0x1ec], R168 ;  /* 0x0001eca801007387 */ /* 0x000fe80000100800 */
[----:B------:R0:W-:Y:S04]  /*12a10*/  STL [R1+0x208], R232 ;  /* 0x000208e801007387 */ /* 0x0001e80000100800 */
[----:B0-----:R-:W4:Y:S04]  /*12a20*/  LDL.LU R232, [R1+0x6ac] ;  /* 0x0006ac0001e87983 */ /* 0x001f280000300800 */
[----:B------:R-:W-:Y:S01]  /*12a30*/  STL [R1+0x1e4], R174 ;  /* 0x0001e4ae01007387 */ /* 0x000fe20000100800 */
[----:B------:R-:W-:-:S02]  /*12a40*/  IADD3.X R177, R177, UR6, RZ, P2, !PT ;  /* 0x00000006b1b17c10 */ /* 0x000fc400097fe4ff */
[----:B------:R-:W-:Y:S01]  /*12a50*/  IADD3 R104, P2, R104, UR44, RZ ;  /* 0x0000002c68687c10 */ /* 0x000fe2000ff5e0ff */
[----:B------:R0:W-:Y:S04]  /*12a60*/  STL [R1+0x1dc], R237 ;  /* 0x0001dced01007387 */ /* 0x0001e80000100800 */
[----:B0-----:R-:W4:Y:S04]  /*12a70*/  LDL.LU R237, [R1+0x6a8] ;  /* 0x0006a80001ed7983 */ /* 0x001f280000300800 */
[----:B------:R-:W4:Y:S04]  /*12a80*/  LDL.LU R174, [R1+0x1b8] ;  /* 0x0001b80001ae7983 */ /* 0x000f280000300800 */
[----:B------:R0:W-:Y:S04]  /*12a90*/  STL [R1+0x1d4], R104 ;  /* 0x0001d46801007387 */ /* 0x0001e80000100800 */
[----:B0-----:R-:W4:Y:S04]  /*12aa0*/  LDL.LU R104, [R1+0x6a4] ;  /* 0x0006a40001687983 */ /* 0x001f280000300800 */
[----:B------:R0:W-:Y:S04]  /*12ab0*/  STL [R1+0x200], R177 ;  /* 0x000200b101007387 */ /* 0x0001e80000100800 */
[----:B0-----:R-:W4:Y:S01]  /*12ac0*/  LDL.LU R177, [R1+0x1b0] ;  /* 0x0001b00001b17983 */ /* 0x001f220000300800 */
[----:B------:R-:W-:-:S02]  /*12ad0*/  IADD3.X R171, R171, UR6, RZ, P1, !PT ;  /* 0x00000006abab7c10 */ /* 0x000fc40008ffe4ff */
[----:B------:R-:W-:Y:S01]  /*12ae0*/  IADD3 R199, P1, R199, UR44, RZ ;  /* 0x0000002cc7c77c10 */ /* 0x000fe2000ff3e0ff */
[----:B------:R-:W4:Y:S04]  /*12af0*/  LDL.LU R162, [R1+0x184] ;  /* 0x0001840001a27983 */ /* 0x000f280000300800 */
[----:B------:R-:W4:Y:S04]  /*12b00*/  LDL.LU R168, [R1+0x1a8] ;  /* 0x0001a80001a87983 */ /* 0x000f280000300800 */
[----:B------:R-:W-:Y:S04]  /*12b10*/  STL [R1+0x1f8], R171 ;  /* 0x0001f8ab01007387 */ /* 0x000fe80000100800 */
[----:B------:R0:W-:Y:S04]  /*12b20*/  STL [R1+0x1cc], R199 ;  /* 0x0001ccc701007387 */ /* 0x0001e80000100800 */
[----:B0-----:R-:W4:Y:S04]  /*12b30*/  LDL.LU R199, [R1+0x6a0] ;  /* 0x0006a00001c77983 */ /* 0x001f280000300800 */
[----:B------:R-:W4:Y:S01]  /*12b40*/  LDL.LU R171, [R1+0x17c] ;  /* 0x00017c0001ab7983 */ /* 0x000f220000300800 */
[----:B------:R-:W-:-:S02]  /*12b50*/  IADD3.X R93, R93, UR6, RZ, P5, !PT ;  /* 0x000000065d5d7c10 */ /* 0x000fc4000affe4ff */
[----:B------:R-:W-:Y:S02]  /*12b60*/  IADD3.X R117, R117, UR6, RZ, P2, !PT ;  /* 0x0000000675757c10 */ /* 0x000fe400097fe4ff */
[----:B------:R-:W-:Y:S02]  /*12b70*/  IADD3.X R11, R11, UR6, RZ, P1, !PT ;  /* 0x000000060b0b7c10 */ /* 0x000fe40008ffe4ff */
[----:B------:R-:W-:Y:S02]  /*12b80*/  IADD3 R112, P1, R112, UR44, RZ ;  /* 0x0000002c70707c10 */ /* 0x000fe4000ff3e0ff */
[----:B---3--:R-:W-:-:S05]  /*12b90*/  IADD3.X R120, R120, UR6, RZ, P4, !PT ;  /* 0x0000000678787c10 */ /* 0x008fca000a7fe4ff */
[----:B------:R0:W-:Y:S04]  /*12ba0*/  STL [R1+0x1f0], R120 ;  /* 0x0001f07801007387 */ /* 0x0001e80000100800 */
[----:B0-----:R-:W3:Y:S01]  /*12bb0*/  LDL.LU R120, [R1+0x174] ;  /* 0x0001740001787983 */ /* 0x001ee20000300800 */
[----:B--2---:R-:W-:-:S05]  /*12bc0*/  IADD3 R121, P4, R121, UR44, RZ ;  /* 0x0000002c79797c10 */ /* 0x004fca000ff9e0ff */
[----:B------:R0:W-:Y:S04]  /*12bd0*/  STL [R1+0x1c4], R121 ;  /* 0x0001c47901007387 */ /* 0x0001e80000100800 */
[----:B0-----:R-:W2:Y:S01]  /*12be0*/  LDL.LU R121, [R1+0x16c] ;  /* 0x00016c0001797983 */ /* 0x001ea20000300800 */
[----:B----4-:R-:W-:Y:S02]  /*12bf0*/  IADD3.X R157, R157, UR6, RZ, P3, !PT ;  /* 0x000000069d9d7c10 */ /* 0x010fe40009ffe4ff */
[----:B------:R-:W-:-:S03]  /*12c00*/  IADD3 R161, P3, R161, UR44, RZ ;  /* 0x0000002ca1a17c10 */ /* 0x000fc6000ff7e0ff */
[----:B------:R-:W-:Y:S01]  /*12c10*/  STL [R1+0x1e8], R157 ;  /* 0x0001e89d01007387 */ /* 0x000fe20000100800 */
[----:B------:R-:W-:-:S03]  /*12c20*/  IADD3.X R164, R164, UR6, RZ, P6, !PT ;  /* 0x00000006a4a47c10 */ /* 0x000fc6000b7fe4ff */
[----:B------:R-:W-:Y:S01]  /*12c30*/  STL [R1+0x1bc], R161 ;  /* 0x0001bca101007387 */ /* 0x000fe20000100800 */
[----:B------:R-:W-:-:S03]  /*12c40*/  IADD3 R167, P6, R167, UR44, RZ ;  /* 0x0000002ca7a77c10 */ /* 0x000fc6000ffde0ff */
[----:B------:R0:W-:Y:S04]  /*12c50*/  STL [R1+0x1d8], R93 ;  /* 0x0001d85d01007387 */ /* 0x0001e80000100800 */
[----:B------:R-:W-:Y:S04]  /*12c60*/  STL [R1+0x1e0], R164 ;  /* 0x0001e0a401007387 */ /* 0x000fe80000100800 */
[----:B0-----:R-:W4:Y:S01]  /*12c70*/  LDL.LU R93, [R1+0x69c] ;  /* 0x00069c00015d7983 */ /* 0x001f220000300800 */
[----:B------:R-:W-:-:S03]  /*12c80*/  IADD3 R190, P5, R190, UR44, RZ ;  /* 0x0000002cbebe7c10 */ /* 0x000fc6000ffbe0ff */
[----:B------:R-:W-:Y:S04]  /*12c90*/  STL [R1+0x1b4], R167 ;  /* 0x0001b4a701007387 */ /* 0x000fe80000100800 */
[----:B------:R0:W-:Y:S04]  /*12ca0*/  STL [R1+0x1d0], R117 ;  /* 0x0001d07501007387 */ /* 0x0001e80000100800 */
[----:B0-----:R-:W4:Y:S04]  /*12cb0*/  LDL.LU R117, [R1+0x698] ;  /* 0x0006980001757983 */ /* 0x001f280000300800 */
[----:B------:R-:W-:Y:S01]  /*12cc0*/  STL [R1+0x1ac], R190 ;  /* 0x0001acbe01007387 */ /* 0x000fe20000100800 */
[----:B------:R-:W-:-:S02]  /*12cd0*/  IADD3.X R172, R172, UR6, RZ, P4, !PT ;  /* 0x00000006acac7c10 */ /* 0x000fc4000a7fe4ff */
[----:B------:R-:W-:Y:S02]  /*12ce0*/  IADD3 R90, P4, R90, UR44, RZ ;  /* 0x0000002c5a5a7c10 */ /* 0x000fe4000ff9e0ff */
[----:B------:R-:W-:-:S05]  /*12cf0*/  IADD3 R104, P2, R104, UR44, RZ ;  /* 0x0000002c68687c10 */ /* 0x000fca000ff5e0ff */
[----:B------:R0:W-:Y:S04]  /*12d00*/  STL [R1+0x1a4], R104 ;  /* 0x0001a46801007387 */ /* 0x0001e80000100800 */
[----:B0-----:R-:W4:Y:S04]  /*12d10*/  LDL.LU R104, [R1+0x694] ;  /* 0x0006940001687983 */ /* 0x001f280000300800 */
[----:B------:R0:W-:Y:S04]  /*12d20*/  STL [R1+0x1c8], R11 ;  /* 0x0001c80b01007387 */ /* 0x0001e80000100800 */
[----:B0-----:R-:W4:Y:S04]  /*12d30*/  LDL.LU R11, [R1+0x690] ;  /* 0x00069000010b7983 */ /* 0x001f280000300800 */
[----:B------:R-:W4:Y:S04]  /*12d40*/  LDL.LU R190, [R1+0x180] ;  /* 0x0001800001be7983 */ /* 0x000f280000300800 */
[----:B------:R0:W-:Y:S01]  /*12d50*/  STL [R1+0x19c], R112 ;  /* 0x00019c7001007387 */ /* 0x0001e20000100800 */
[----:B------:R-:W-:-:S03]  /*12d60*/  IADD3.X R174, R174, UR6, RZ, P3, !PT ;  /* 0x00000006aeae7c10 */ /* 0x000fc60009ffe4ff */
[----:B0-----:R-:W4:Y:S04]  /*12d70*/  LDL.LU R112, [R1+0x68c] ;  /* 0x00068c0001707983 */ /* 0x001f280000300800 */
[----:B------:R-:W4:Y:S04]  /*12d80*/  LDL.LU R157, [R1+0x178] ;  /* 0x00017800019d7983 */ /* 0x000f280000300800 */
[----:B------:R0:W-:Y:S04]  /*12d90*/  STL [R1+0x194], R90 ;  /* 0x0001945a01007387 */ /* 0x0001e80000100800 */
[----:B------:R1:W-:Y:S01]  /*12da0*/  STL [R1+0x1c0], R172 ;  /* 0x0001c0ac01007387 */ /* 0x0003e20000100800 */
[----:B------:R-:W-:-:S03]  /*12db0*/  IADD3 R200, P3, R200, UR44, RZ ;  /* 0x0000002cc8c87c10 */ /* 0x000fc6000ff7e0ff */
[----:B0-----:R-:W4:Y:S04]  /*12dc0*/  LDL.LU R90, [R1+0x688] ;  /* 0x00068800015a7983 */ /* 0x001f280000300800 */
[----:B------:R-:W4:Y:S04]  /*12dd0*/  LDL.LU R161, [R1+0x170] ;  /* 0x0001700001a17983 */ /* 0x000f280000300800 */
[----:B------:R-:W4:Y:S01]  /*12de0*/  LDL.LU R164, [R1+0x144] ;  /* 0x0001440001a47983 */ /* 0x000f220000300800 */
[----:B------:R-:W-:-:S03]  /*12df0*/  IADD3.X R177, R177, UR6, RZ, P6, !PT ;  /* 0x00000006b1b17c10 */ /* 0x000fc6000b7fe4ff */
[----:B------:R-:W4:Y:S04]  /*12e00*/  LDL.LU R167, [R1+0x168] ;  /* 0x0001680001a77983 */ /* 0x000f280000300800 */
[----:B-1----:R-:W4:Y:S04]  /*12e10*/  LDL.LU R172, [R1+0x13c] ;  /* 0x00013c0001ac7983 */ /* 0x002f280000300800 */
[----:B------:R0:W-:Y:S04]  /*12e20*/  STL [R1+0x1b8], R174 ;  /* 0x0001b8ae01007387 */ /* 0x0001e80000100800 */
[----:B0-----:R-:W4:Y:S04]  /*12e30*/  LDL.LU R174, [R1+0x134] ;  /* 0x0001340001ae7983 */ /* 0x001f280000300800 */
[----:B------:R0:W-:Y:S04]  /*12e40*/  STL [R1+0x18c], R200 ;  /* 0x00018cc801007387 */ /* 0x0001e80000100800 */
[----:B0-----:R-:W4:Y:S04]  /*12e50*/  LDL.LU R200, [R1+0x684] ;  /* 0x0006840001c87983 */ /* 0x001f280000300800 */
[----:B------:R0:W-:Y:S04]  /*12e60*/  STL [R1+0x1b0], R177 ;  /* 0x0001b0b101007387 */ /* 0x0001e80000100800 */
[----:B0-----:R-:W4:Y:S01]  /*12e70*/  LDL.LU R177, [R1+0x12c] ;  /* 0x00012c0001b17983 */ /* 0x001f220000300800 */
[----:B------:R-:W-:-:S02]  /*12e80*/  IADD3 R162, P6, R162, UR44, RZ ;  /* 0x0000002ca2a27c10 */ /* 0x000fc4000ffde0ff */
[----:B------:R-:W-:Y:S02]  /*12e90*/  IADD3.X R168, R168, UR6, RZ, P5, !PT ;  /* 0x00000006a8a87c10 */ /* 0x000fe4000affe4ff */
[----:B------:R-:W-:Y:S01]  /*12ea0*/  IADD3.X R199, R199, UR6, RZ, P2, !PT ;  /* 0x00000006c7c77c10 */ /* 0x000fe200097fe4ff */
[----:B------:R-:W-:Y:S01]  /*12eb0*/  STL [R1+0x184], R162 ;  /* 0x000184a201007387 */ /* 0x000fe20000100800 */
[----:B------:R-:W-:Y:S02]  /*12ec0*/  IADD3 R171, P5, R171, UR44, RZ ;  /* 0x0000002cabab7c10 */ /* 0x000fe4000ffbe0ff */
[----:B------:R-:W-:Y:S01]  /*12ed0*/  IADD3.X R216, R216, UR6, RZ, P1, !PT ;  /* 0x00000006d8d87c10 */ /* 0x000fe20008ffe4ff */
[----:B------:R-:W-:Y:S04]  /*12ee0*/  STL [R1+0x1a8], R168 ;  /* 0x0001a8a801007387 */ /* 0x000fe80000100800 */
[----:B------:R0:W-:Y:S04]  /*12ef0*/  STL [R1+0x1a0], R199 ;  /* 0x0001a0c701007387 */ /* 0x0001e80000100800 */
[----:B0-----:R-:W4:Y:S04]  /*12f00*/  LDL.LU R199, [R1+0x680] ;  /* 0x0006800001c77983 */ /* 0x001f280000300800 */
[----:B------:R-:W-:Y:S04]  /*12f10*/  STL [R1+0x17c], R171 ;  /* 0x00017cab01007387 */ /* 0x000fe80000100800 */
[----:B------:R0:W-:Y:S01]  /*12f20*/  STL [R1+0x198], R216 ;  /* 0x000198d801007387 */ /* 0x0001e20000100800 */
[----:B---3--:R-:W-:-:S03]  /*12f30*/  IADD3 R120, P2, R120, UR44, RZ ;  /* 0x0000002c78787c10 */ /* 0x008fc6000ff5e0ff */
[----:B0-----:R-:W3:Y:S04]  /*12f40*/  LDL.LU R216, [R1+0x67c] ;  /* 0x00067c0001d87983 */ /* 0x001ee80000300800 */
[----:B------:R0:W-:Y:S01]  /*12f50*/  STL [R1+0x174], R120 ;  /* 0x0001747801007387 */ /* 0x0001e20000100800 */
[----:B------:R-:W-:-:S03]  /*12f60*/  IADD3.X R215, R215, UR6, RZ, P4, !PT ;  /* 0x00000006d7d77c10 */ /* 0x000fc6000a7fe4ff */
[----:B0-----:R-:W3:Y:S01]  /*12f70*/  LDL.LU R120, [R1+0x140] ;  /* 0x0001400001787983 */ /* 0x001ee20000300800 */
[----:B--2---:R-:W-:Y:S02]  /*12f80*/  IADD3 R121, P1, R121, UR44, RZ ;  /* 0x0000002c79797c10 */ /* 0x004fe4000ff3e0ff */
[----:B------:R-:W-:Y:S01]  /*12f90*/  IADD3 R232, P4, R232, UR44, RZ ;  /* 0x0000002ce8e87c10 */ /* 0x000fe2000ff9e0ff */
[----:B------:R0:W-:Y:S04]  /*12fa0*/  STL [R1+0x190], R215 ;  /* 0x000190d701007387 */ /* 0x0001e80000100800 */
[----:B------:R-:W-:Y:S04]  /*12fb0*/  STL [R1+0x16c], R121 ;  /* 0x00016c7901007387 */ /* 0x000fe80000100800 */
[----:B0-----:R-:W2:Y:S04]  /*12fc0*/  LDL.LU R215, [R1+0x678] ;  /* 0x0006780001d77983 */ /* 0x001ea80000300800 */
[----:B------:R0:W-:Y:S01]  /*12fd0*/  STL [R1+0x164], R232 ;  /* 0x000164e801007387 */ /* 0x0001e20000100800 */
[----:B------:R-:W-:-:S03]  /*12fe0*/  IADD3.X R231, R231, UR6, RZ, P3, !PT ;  /* 0x00000006e7e77c10 */ /* 0x000fc60009ffe4ff */
[----:B0-----:R-:W2:Y:S04]  /*12ff0*/  LDL.LU R232, [R1+0x674] ;  /* 0x0006740001e87983 */ /* 0x001ea80000300800 */
[----:B------:R-:W2:Y:S01]  /*13000*/  LDL.LU R162, [R1+0x138] ;  /* 0x0001380001a27983 */ /* 0x000ea20000300800 */
[----:B------:R-:W-:-:S03]  /*13010*/  IADD3 R248, P3, R248, UR44, RZ ;  /* 0x0000002cf8f87c10 */ /* 0x000fc6000ff7e0ff */
[----:B------:R0:W-:Y:S04]  /*13020*/  STL [R1+0x188], R231 ;  /* 0x000188e701007387 */ /* 0x0001e80000100800 */
[----:B0-----:R-:W2:Y:S04]  /*13030*/  LDL.LU R231, [R1+0x670] ;  /* 0x0006700001e77983 */ /* 0x001ea80000300800 */
[----:B------:R-:W2:Y:S04]  /*13040*/  LDL.LU R168, [R1+0x130] ;  /* 0x0001300001a87983 */ /* 0x000ea80000300800 */
[----:B------:R-:W2:Y:S04]  /*13050*/  LDL.LU R171, [R1+0x104] ;  /* 0x0001040001ab7983 */ /* 0x000ea80000300800 */
[----:B------:R0:W-:Y:S01]  /*13060*/  STL [R1+0x15c], R248 ;  /* 0x00015cf801007387 */ /* 0x0001e20000100800 */
[----:B------:R-:W-:-:S03]  /*13070*/  IADD3.X R237, R237, UR6, RZ, P4, !PT ;  /* 0x00000006eded7c10 */ /* 0x000fc6000a7fe4ff */
[----:B0-----:R-:W2:Y:S04]  /*13080*/  LDL.LU R248, [R1+0x66c] ;  /* 0x00066c0001f87983 */ /* 0x001ea80000300800 */
[----:B------:R-:W2:Y:S01]  /*13090*/  LDL.LU R121, [R1+0xfc] ;  /* 0x0000fc0001797983 */ /* 0x000ea20000300800 */
[----:B------:R-:W-:Y:S02]  /*130a0*/  IADD3.X R204, R204, UR6, RZ, P3, !PT ;  /* 0x00000006cccc7c10 */ /* 0x000fe40009ffe4ff */
[----:B----4-:R-:W-:Y:S02]  /*130b0*/  IADD3.X R190, R190, UR6, RZ, P6, !PT ;  /* 0x00000006bebe7c10 */ /* 0x010fe4000b7fe4ff */
[----:B------:R-:W-:-:S05]  /*130c0*/  IADD3 R247, P6, R247, UR44, RZ ;  /* 0x0000002cf7f77c10 */ /* 0x000fca000ffde0ff */
[----:B------:R0:W-:Y:S04]  /*130d0*/  STL [R1+0x154], R247 ;  /* 0x000154f701007387 */ /* 0x0001e80000100800 */
[----:B0-----:R-:W4:Y:S01]  /*130e0*/  LDL.LU R247, [R1+0x668] ;  /* 0x0006680001f77983 */ /* 0x001f220000300800 */
[----:B------:R-:W-:Y:S02]  /*130f0*/  IADD3.X R157, R157, UR6, RZ, P5, !PT ;  /* 0x000000069d9d7c10 */ /* 0x000fe4000affe4ff */
[----:B------:R-:W-:Y:S01]  /*13100*/  IADD3 R107, P5, R107, UR44, RZ ;  /* 0x0000002c6b6b7c10 */ /* 0x000fe2000ffbe0ff */
[----:B------:R0:W-:Y:S04]  /*13110*/  STL [R1+0x180], R190 ;  /* 0x000180be01007387 */ /* 0x0001e80000100800 */
[----:B0-----:R-:W4:Y:S01]  /*13120*/  LDL.LU R190, [R1+0xf4] ;  /* 0x0000f40001be7983 */ /* 0x001f220000300800 */
[----:B------:R-:W-:-:S03]  /*13130*/  IADD3.X R161, R161, UR6, RZ, P2, !PT ;  /* 0x00000006a1a17c10 */ /* 0x000fc600097fe4ff */
[----:B------:R0:W-:Y:S01]  /*13140*/  STL [R1+0x14c], R107 ;  /* 0x00014c6b01007387 */ /* 0x0001e20000100800 */
[----:B------:R-:W-:Y:S02]  /*13150*/  IADD3 R164, P2, R164, UR44, RZ ;  /* 0x0000002ca4a47c10 */ /* 0x000fe4000ff5e0ff */
[----:B------:R-:W-:Y:S01]  /*13160*/  IADD3.X R167, R167, UR6, RZ, P1, !PT ;  /* 0x00000006a7a77c10 */ /* 0x000fe20008ffe4ff */
[----:B0-----:R-:W4:Y:S01]  /*13170*/  LDL.LU R107, [R1+0x664] ;  /* 0x00066400016b7983 */ /* 0x001f220000300800 */
[----:B------:R-:W-:-:S03]  /*13180*/  IADD3 R172, P1, R172, UR44, RZ ;  /* 0x0000002cacac7c10 */ /* 0x000fc6000ff3e0ff */
[----:B------:R-:W-:Y:S04]  /*13190*/  STL [R1+0x178], R157 ;  /* 0x0001789d01007387 */ /* 0x000fe80000100800 */
[----:B------:R-:W-:Y:S04]  /*131a0*/  STL [R1+0x170], R161 ;  /* 0x000170a101007387 */ /* 0x000fe80000100800 */
[----:B------:R-:W-:Y:S01]  /*131b0*/  STL [R1+0x144], R164 ;  /* 0x000144a401007387 */ /* 0x000fe20000100800 */
[----:B------:R-:W-:-:S03]  /*131c0*/  IADD3 R174, P4, R174, UR44, RZ ;  /* 0x0000002caeae7c10 */ /* 0x000fc6000ff9e0ff */
[----:B------:R0:W-:Y:S01]  /*131d0*/  STL [R1+0x160], R237 ;  /* 0x000160ed01007387 */ /* 0x0001e20000100800 */
[----:B------:R-:W-:-:S03]  /*131e0*/  IADD3.X R222, R222, UR6, RZ, P6, !PT ;  /* 0x00000006dede7c10 */ /* 0x000fc6000b7fe4ff */
[----:B------:R-:W-:Y:S04]  /*131f0*/  STL [R1+0x168], R167 ;  /* 0x000168a701007387 */ /* 0x000fe80000100800 */
[----:B0-----:R-:W4:Y:S04]  /*13200*/  LDL.LU R237, [R1+0x660] ;  /* 0x0006600001ed7983 */ /* 0x001f280000300800 */
[----:B------:R-:W-:Y:S04]  /*13210*/  STL [R1+0x13c], R172 ;  /* 0x00013cac01007387 */ /* 0x000fe80000100800 */
[----:B------:R0:W-:Y:S01]  /*13220*/  STL [R1+0x158], R204 ;  /* 0x000158cc01007387 */ /* 0x0001e20000100800 */
[----:B------:R-:W-:-:S02]  /*13230*/  IADD3 R249, P6, R249, UR44, RZ ;  /* 0x0000002cf9f97c10 */ /* 0x000fc4000ffde0ff */
[----:B------:R-:W-:Y:S02]  /*13240*/  IADD3.X R106, R106, UR6, RZ, P5, !PT ;  /* 0x000000066a6a7c10 */ /* 0x000fe4000affe4ff */
[----:B------:R-:W-:Y:S01]  /*13250*/  IADD3 R177, P3, R177, UR44, RZ ;  /* 0x0000002cb1b17c10 */ /* 0x000fe2000ff7e0ff */
[----:B0-----:R-:W4:Y:S04]  /*13260*/  LDL.LU R204, [R1+0x65c] ;  /* 0x00065c0001cc7983 */ /* 0x001f280000300800 */
[----:B------:R-:W-:Y:S04]  /*13270*/  STL [R1+0x134], R174 ;  /* 0x000134ae01007387 */ /* 0x000fe80000100800 */
[----:B------:R-:W4:Y:S04]  /*13280*/  LDL.LU R164, [R1+0x100] ;  /* 0x0001000001a47983 */ /* 0x000f280000300800 */
[----:B------:R-:W4:Y:S04]  /*13290*/  LDL.LU R167, [R1+0xf8] ;  /* 0x0000f80001a77983 */ /* 0x000f280000300800 */
[----:B------:R0:W-:Y:S04]  /*132a0*/  STL [R1+0x150], R222 ;  /* 0x000150de01007387 */ /* 0x0001e80000100800 */
[----:B------:R-:W-:Y:S01]  /*132b0*/  STL [R1+0x12c], R177 ;  /* 0x00012cb101007387 */ /* 0x000fe20000100800 */
[----:B------:R-:W-:-:S03]  /*132c0*/  IADD3 R95, P5, R95, UR44, RZ ;  /* 0x0000002c5f5f7c10 */ /* 0x000fc6000ffbe0ff */
[----:B0-----:R-:W4:Y:S04]  /*132d0*/  LDL.LU R222, [R1+0x658] ;  /* 0x0006580001de7983 */ /* 0x001f280000300800 */
[----:B------:R-:W4:Y:S04]  /*132e0*/  LDL.LU R172, [R1+0xf0] ;  /* 0x0000f00001ac7983 */ /* 0x000f280000300800 */
[----:B------:R-:W4:Y:S04]  /*132f0*/  LDL.LU R174, [R1+0xc4] ;  /* 0x0000c40001ae7983 */ /* 0x000f280000300800 */
[----:B------:R0:W-:Y:S04]  /*13300*/  STL [R1+0x124], R249 ;  /* 0x000124f901007387 */ /* 0x0001e80000100800 */
[----:B0-----:R-:W4:Y:S04]  /*13310*/  LDL.LU R249, [R1+0x654] ;  /* 0x0006540001f97983 */ /* 0x001f280000300800 */
[----:B------:R0:W-:Y:S04]  /*13320*/  STL [R1+0x148], R106 ;  /* 0x0001486a01007387 */ /* 0x0001e80000100800 */
[----:B0-----:R-:W4:Y:S04]  /*13330*/  LDL.LU R106, [R1+0x650] ;  /* 0x00065000016a7983 */ /* 0x001f280000300800 */
[----:B------:R-:W4:Y:S04]  /*13340*/  LDL.LU R177, [R1+0xbc] ;  /* 0x0000bc0001b17983 */ /* 0x000f280000300800 */
[----:B------:R0:W-:Y:S04]  /*13350*/  STL [R1+0x11c], R95 ;  /* 0x00011c5f01007387 */ /* 0x0001e80000100800 */
[----:B0-----:R-:W4:Y:S01]  /*13360*/  LDL.LU R95, [R1+0x64c] ;  /* 0x00064c00015f7983 */ /* 0x001f220000300800 */
[----:B---3--:R-:W-:-:S02]  /*13370*/  IADD3.X R120, R120, UR6, RZ, P2, !PT ;  /* 0x0000000678787c10 */ /* 0x008fc400097fe4ff */
[----:B------:R-:W-:-:S03]  /*13380*/  IADD3 R13, P2, R13, UR44, RZ ;  /* 0x0000002c0d0d7c10 */ /* 0x000fc6000ff5e0ff */
[----:B------:R0:W-:Y:S04]  /*13390*/  STL [R1+0x140], R120 ;  /* 0x0001407801007387 */ /* 0x0001e80000100800 */
[----:B0-----:R-:W3:Y:S04]  /*133a0*/  LDL.LU R120, [R1+0xb4] ;  /* 0x0000b40001787983 */ /* 0x001ee80000300800 */
[----:B------:R0:W-:Y:S04]  /*133b0*/  STL [R1+0x114], R13 ;  /* 0x0001140d01007387 */ /* 0x0001e80000100800 */
[----:B0-----:R-:W3:Y:S01]  /*133c0*/  LDL.LU R13, [R1+0x648] ;  /* 0x00064800010d7983 */ /* 0x001ee20000300800 */
[----:B--2---:R-:W-:-:S02]  /*133d0*/  IADD3.X R162, R162, UR6, RZ, P1, !PT ;  /* 0x00000006a2a27c10 */ /* 0x004fc40008ffe4ff */
[----:B------:R-:W-:-:S05]  /*133e0*/  IADD3 R234, P1, R234, UR44, RZ ;  /* 0x0000002ceaea7c10 */ /* 0x000fca000ff3e0ff */
[----:B------:R0:W-:Y:S04]  /*133f0*/  STL [R1+0x10c], R234 ;  /* 0x00010cea01007387 */ /* 0x0001e80000100800 */
[----:B0-----:R-:W2:Y:S01]  /*13400*/  LDL.LU R234, [R1+0x644] ;  /* 0x0006440001ea7983 */ /* 0x001ea20000300800 */
[----:B------:R-:W-:Y:S02]  /*13410*/  IADD3.X R168, R168, UR6, RZ, P4, !PT ;  /* 0x00000006a8a87c10 */ /* 0x000fe4000a7fe4ff */
[----:B------:R-:W-:Y:S01]  /*13420*/  IADD3 R171, P4, R171, UR44, RZ ;  /* 0x0000002cabab7c10 */ /* 0x000fe2000ff9e0ff */
[----:B------:R-:W-:Y:S01]  /*13430*/  STL [R1+0x138], R162 ;  /* 0x000138a201007387 */ /* 0x000fe20000100800 */
[----:B------:R-:W-:Y:S02]  /*13440*/  IADD3.X R4, R4, UR6, RZ, P6, !PT ;  /* 0x0000000604047c10 */ /* 0x000fe4000b7fe4ff */
[----:B------:R-:W-:-:S02]  /*13450*/  IADD3.X R105, R105, UR6, RZ, P5, !PT ;  /* 0x0000000669697c10 */ /* 0x000fc4000affe4ff */
[----:B----4-:R-:W-:Y:S02]  /*13460*/  IADD3.X R95, R95, UR6, RZ, P3, !PT ;  /* 0x000000065f5f7c10 */ /* 0x010fe40009ffe4ff */
[----:B------:R-:W-:-:S03]  /*13470*/  IADD3 R121, P3, R121, UR44, RZ ;  /* 0x0000002c79797c10 */ /* 0x000fc6000ff7e0ff */
[----:B------:R0:W-:Y:S04]  /*13480*/  STL [R1+0x128], R95 ;  /* 0x0001285f01007387 */ /* 0x0001e80000100800 */
[----:B------:R-:W-:Y:S04]  /*13490*/  STL [R1+0x130], R168 ;  /* 0x000130a801007387 */ /* 0x000fe80000100800 */
[----:B0-----:R-:W4:Y:S04]  /*134a0*/  LDL.LU R95, [R1+0x640] ;  /* 0x00064000015f7983 */ /* 0x001f280000300800 */
[----:B------:R-:W-:Y:S04]  /*134b0*/  STL [R1+0x104], R171 ;  /* 0x000104ab01007387 */ /* 0x000fe80000100800 */
[----:B------:R0:W-:Y:S04]  /*134c0*/  STL [R1+0x120], R4 ;  /* 0x0001200401007387 */ /* 0x0001e80000100800 */
[----:B0-----:R-:W4:Y:S04]  /*134d0*/  LDL.LU R4, [R1+0x63c] ;  /* 0x00063c0001047983 */ /* 0x001f280000300800 */
[----:B------:R0:W-:Y:S04]  /*134e0*/  STL [R1+0xfc], R121 ;  /* 0x0000fc7901007387 */ /* 0x0001e80000100800 */
[----:B------:R-:W4:Y:S01]  /*134f0*/  LDL.LU R168, [R1+0xc0] ;  /* 0x0000c00001a87983 */ /* 0x000f220000300800 */
[----:B------:R-:W-:-:S02]  /*13500*/  IADD3 R190, P6, R190, UR44, RZ ;  /* 0x0000002cbebe7c10 */ /* 0x000fc4000ffde0ff */
[----:B---3--:R-:W-:Y:S02]  /*13510*/  IADD3 R13, P5, R13, UR44, RZ ;  /* 0x0000002c0d0d7c10 */ /* 0x008fe4000ffbe0ff */
[----:B------:R-:W-:Y:S01]  /*13520*/  IADD3.X R113, R113, UR6, RZ, P2, !PT ;  /* 0x0000000671717c10 */ /* 0x000fe200097fe4ff */
[----:B0-----:R-:W3:Y:S01]  /*13530*/  LDL.LU R121, [R1+0xb8] ;  /* 0x0000b80001797983 */ /* 0x001ee20000300800 */
[----:B------:R-:W-:-:S03]  /*13540*/  IADD3 R92, P2, R92, UR44, RZ ;  /* 0x0000002c5c5c7c10 */ /* 0x000fc6000ff5e0ff */
[----:B------:R0:W-:Y:S04]  /*13550*/  STL [R1+0x118], R105 ;  /* 0x0001186901007387 */ /* 0x0001e80000100800 */
[----:B------:R-:W-:Y:S01]  /*13560*/  STL [R1+0xf4], R190 ;  /* 0x0000f4be01007387 */ /* 0x000fe20000100800 */
[----:B------:R-:W-:-:S03]  /*13570*/  IADD3.X R202, R202, UR6, RZ, P1, !PT ;  /* 0x00000006caca7c10 */ /* 0x000fc60008ffe4ff */
[----:B0-----:R-:W3:Y:S04]  /*13580*/  LDL.LU R105, [R1+0x638] ;  /* 0x0006380001697983 */ /* 0x001ee80000300800 */
[----:B------:R0:W-:Y:S01]  /*13590*/  STL [R1+0xec], R13 ;  /* 0x0000ec0d01007387 */ /* 0x0001e20000100800 */
[----:B------:R-:W-:Y:S02]  /*135a0*/  IADD3 R201, P1, R201, UR44, RZ ;  /* 0x0000002cc9c97c10 */ /* 0x000fe4000ff3e0ff */
[----:B------:R-:W-:Y:S01]  /*135b0*/  IADD3.X R164, R164, UR6, RZ, P4, !PT ;  /* 0x00000006a4a47c10 */ /* 0x000fe2000a7fe4ff */
[----:B0-----:R-:W3:Y:S04]  /*135c0*/  LDL.LU R13, [R1+0x634] ;  /* 0x00063400010d7983 */ /* 0x001ee80000300800 */
[----:B------:R0:W-:Y:S01]  /*135d0*/  STL [R1+0x110], R113 ;  /* 0x0001107101007387 */ /* 0x0001e20000100800 */
[----:B------:R-:W-:-:S02]  /*135e0*/  IADD3 R218, P4, R218, UR44, RZ ;  /* 0x0000002cdada7c10 */ /* 0x000fc4000ff9e0ff */
[----:B------:R-:W-:Y:S01]  /*135f0*/  IADD3.X R167, R167, UR6, RZ, P3, !PT ;  /* 0x00000006a7a77c10 */ /* 0x000fe20009ffe4ff */
[----:B0-----:R-:W3:Y:S04]  /*13600*/  LDL.LU R113, [R1+0x630] ;  /* 0x0006300001717983 */ /* 0x001ee80000300800 */
[----:B------:R-:W3:Y:S04]  /*13610*/  LDL.LU R190, [R1+0x84] ;  /* 0x0000840001be7983 */ /* 0x000ee80000300800 */
[----:B------:R0:W-:Y:S01]  /*13620*/  STL [R1+0xe4], R92 ;  /* 0x0000e45c01007387 */ /* 0x0001e20000100800 */
[----:B------:R-:W-:-:S02]  /*13630*/  IADD3 R217, P3, R217, UR44, RZ ;  /* 0x0000002cd9d97c10 */ /* 0x000fc4000ff7e0ff */
[----:B--2---:R-:W-:Y:S01]  /*13640*/  IADD3.X R234, R234, UR6, RZ, P5, !PT ;  /* 0x00000006eaea7c10 */ /* 0x004fe2000affe4ff */
[----:B0-----:R-:W2:Y:S04]  /*13650*/  LDL.LU R92, [R1+0x62c] ;  /* 0x00062c00015c7983 */ /* 0x001ea80000300800 */
[----:B------:R0:W-:Y:S01]  /*13660*/  STL [R1+0x108], R202 ;  /* 0x000108ca01007387 */ /* 0x0001e20000100800 */
[----:B------:R-:W-:-:S03]  /*13670*/  IADD3.X R172, R172, UR6, RZ, P6, !PT ;  /* 0x00000006acac7c10 */ /* 0x000fc6000b7fe4ff */
[----:B0-----:R-:W2:Y:S04]  /*13680*/  LDL.LU R202, [R1+0x628] ;  /* 0x0006280001ca7983 */ /* 0x001ea80000300800 */
[----:B------:R-:W2:Y:S04]  /*13690*/  LDL.LU R171, [R1+0x7c] ;  /* 0x00007c0001ab7983 */ /* 0x000ea80000300800 */
[----:B------:R0:W-:Y:S01]  /*136a0*/  STL [R1+0xdc], R201 ;  /* 0x0000dcc901007387 */ /* 0x0001e20000100800 */
[----:B------:R-:W-:-:S03]  /*136b0*/  IADD3 R174, P6, R174, UR44, RZ ;  /* 0x0000002caeae7c10 */ /* 0x000fc6000ffde0ff */
[----:B0-----:R-:W2:Y:S04]  /*136c0*/  LDL.LU R201, [R1+0x624] ;  /* 0x0006240001c97983 */ /* 0x001ea80000300800 */
[----:B------:R0:W-:Y:S01]  /*136d0*/  STL [R1+0xd4], R218 ;  /* 0x0000d4da01007387 */ /* 0x0001e20000100800 */
[----:B------:R-:W-:Y:S02]  /*136e0*/  IADD3.X R233, R233, UR6, RZ, P2, !PT ;  /* 0x00000006e9e97c10 */ /* 0x000fe400097fe4ff */
[----:B------:R-:W-:Y:S01]  /*136f0*/  IADD3 R177, P5, R177, UR44, RZ ;  /* 0x0000002cb1b17c10 */ /* 0x000fe2000ffbe0ff */
[----:B0-----:R-:W2:Y:S04]  /*13700*/  LDL.LU R218, [R1+0x620] ;  /* 0x0006200001da7983 */ /* 0x001ea80000300800 */
[----:B------:R-:W-:Y:S04]  /*13710*/  STL [R1+0x100], R164 ;  /* 0x000100a401007387 */ /* 0x000fe80000100800 */
[----:B------:R0:W-:Y:S01]  /*13720*/  STL [R1+0xcc], R217 ;  /* 0x0000ccd901007387 */ /* 0x0001e20000100800 */
[----:B------:R-:W-:-:S03]  /*13730*/  IADD3.X R250, R250, UR6, RZ, P1, !PT ;  /* 0x00000006fafa7c10 */ /* 0x000fc60008ffe4ff */
[----:B0-----:R-:W2:Y:S04]  /*13740*/  LDL.LU R217, [R1+0x61c] ;  /* 0x00061c0001d97983 */ /* 0x001ea80000300800 */
[----:B------:R-:W-:Y:S04]  /*13750*/  STL [R1+0xf8], R167 ;  /* 0x0000f8a701007387 */ /* 0x000fe80000100800 */
[----:B------:R0:W-:Y:S04]  /*13760*/  STL [R1+0xe8], R234 ;  /* 0x0000e8ea01007387 */ /* 0x0001e80000100800 */
[----:B------:R1:W-:Y:S01]  /*13770*/  STL [R1+0xf0], R172 ;  /* 0x0000f0ac01007387 */ /* 0x0003e20000100800 */
[----:B------:R-:W-:-:S03]  /*13780*/  IADD3 R120, P2, R120, UR44, RZ ;  /* 0x0000002c78787c10 */ /* 0x000fc6000ff5e0ff */
[----:B0-----:R-:W2:Y:S04]  /*13790*/  LDL.LU R234, [R1+0x618] ;  /* 0x0006180001ea7983 */ /* 0x001ea80000300800 */
[----:B------:R0:W-:Y:S04]  /*137a0*/  STL [R1+0xc4], R174 ;  /* 0x0000c4ae01007387 */ /* 0x0001e80000100800 */
[----:B-1----:R-:W2:Y:S01]  /*137b0*/  LDL.LU R172, [R1+0x80] ;  /* 0x0000800001ac7983 */ /* 0x002ea20000300800 */
[----:B------:R-:W-:-:S03]  /*137c0*/  IADD3 R249, P1, R249, UR44, RZ ;  /* 0x0000002cf9f97c10 */ /* 0x000fc6000ff3e0ff */
[----:B0-----:R-:W2:Y:S04]  /*137d0*/  LDL.LU R174, [R1+0x78] ;  /* 0x0000780001ae7983 */ /* 0x001ea80000300800 */
[----:B------:R0:W-:Y:S04]  /*137e0*/  STL [R1+0xe0], R233 ;  /* 0x0000e0e901007387 */ /* 0x0001e80000100800 */
[----:B------:R1:W-:Y:S01]  /*137f0*/  STL [R1+0xbc], R177 ;  /* 0x0000bcb101007387 */ /* 0x0003e20000100800 */
[----:B------:R-:W-:-:S03]  /*13800*/  IADD3.X R99, R99, UR6, RZ, P4, !PT ;  /* 0x0000000663637c10 */ /* 0x000fc6000a7fe4ff */
[----:B0-----:R-:W2:Y:S04]  /*13810*/  LDL.LU R233, [R1+0x614] ;  /* 0x0006140001e97983 */ /* 0x001ea80000300800 */
[----:B-1----:R-:W2:Y:S01]  /*13820*/  LDL.LU R177, [R1+0x44] ;  /* 0x0000440001b17983 */ /* 0x002ea20000300800 */
[----:B------:R-:W-:-:S03]  /*13830*/  IADD3 R238, P4, R238, UR44, RZ ;  /* 0x0000002ceeee7c10 */ /* 0x000fc6000ff9e0ff */
[----:B------:R0:W-:Y:S04]  /*13840*/  STL [R1+0xd8], R250 ;  /* 0x0000d8fa01007387 */ /* 0x0001e80000100800 */
[----:B------:R1:W-:Y:S01]  /*13850*/  STL [R1+0xb4], R120 ;  /* 0x0000b47801007387 */ /* 0x0003e20000100800 */
[----:B------:R-:W-:-:S03]  /*13860*/  IADD3.X R114, R114, UR6, RZ, P3, !PT ;  /* 0x0000000672727c10 */ /* 0x000fc60009ffe4ff */
[----:B0-----:R-:W2:Y:S04]  /*13870*/  LDL.LU R250, [R1+0x610] ;  /* 0x0006100001fa7983 */ /* 0x001ea80000300800 */
[----:B-1----:R-:W2:Y:S01]  /*13880*/  LDL.LU R120, [R1+0x3c] ;  /* 0x00003c0001787983 */ /* 0x002ea20000300800 */
[----:B------:R-:W-:-:S03]  /*13890*/  IADD3 R5, P3, R5, UR44, RZ ;  /* 0x0000002c05057c10 */ /* 0x000fc6000ff7e0ff */
[----:B------:R0:W-:Y:S04]  /*138a0*/  STL [R1+0xac], R249 ;  /* 0x0000acf901007387 */ /* 0x0001e80000100800 */
[----:B0-----:R-:W2:Y:S04]  /*138b0*/  LDL.LU R249, [R1+0x60c] ;  /* 0x00060c0001f97983 */ /* 0x001ea80000300800 */
[----:B------:R0:W-:Y:S04]  /*138c0*/  STL [R1+0xd0], R99 ;  /* 0x0000d06301007387 */ /* 0x0001e80000100800 */
[----:B0-----:R-:W2:Y:S04]  /*138d0*/  LDL.LU R99, [R1+0x608] ;  /* 0x0006080001637983 */ /* 0x001ea80000300800 */
[----:B------:R0:W-:Y:S04]  /*138e0*/  STL [R1+0xa4], R238 ;  /* 0x0000a4ee01007387 */ /* 0x0001e80000100800 */
[----:B0-----:R-:W2:Y:S04]  /*138f0*/  LDL.LU R238, [R1+0x604] ;  /* 0x0006040001ee7983 */ /* 0x001ea80000300800 */
[----:B------:R0:W-:Y:S04]  /*13900*/  STL [R1+0xc8], R114 ;  /* 0x0000c87201007387 */ /* 0x0001e80000100800 */
[----:B0-----:R-:W2:Y:S04]  /*13910*/  LDL.LU R114, [R1+0x600] ;  /* 0x0006000001727983 */ /* 0x001ea80000300800 */
[----:B------:R0:W-:Y:S04]  /*13920*/  STL [R1+0x9c], R5 ;  /* 0x00009c0501007387 */ /* 0x0001e80000100800 */
[----:B0-----:R-:W2:Y:S01]  /*13930*/  LDL.LU R5, [R1+0x5fc] ;  /* 0x0005fc0001057983 */ /* 0x001ea20000300800 */
[----:B----4-:R-:W-:-:S02]  /*13940*/  IADD3.X R168, R168, UR6, RZ, P6, !PT ;  /* 0x00000006a8a87c10 */ /* 0x010fc4000b7fe4ff */
[----:B------:R-:W-:-:S05]  /*13950*/  IADD3 R251, P6, R251, UR44, RZ ;  /* 0x0000002cfbfb7c10 */ /* 0x000fca000ffde0ff */
[----:B------:R0:W-:Y:S04]  /*13960*/  STL [R1+0x94], R251 ;  /* 0x000094fb01007387 */ /* 0x0001e80000100800 */
[----:B0-----:R-:W4:Y:S01]  /*13970*/  LDL.LU R251, [R1+0x5f8] ;  /* 0x0005f80001fb7983 */ /* 0x001f220000300800 */
[----:B---3--:R-:W-:Y:S02]  /*13980*/  IADD3.X R121, R121, UR6, RZ, P5, !PT ;  /* 0x0000000679797c10 */ /* 0x008fe4000affe4ff */
[----:B------:R-:W-:Y:S01]  /*13990*/  IADD3 R97, P5, R97, UR44, RZ ;  /* 0x0000002c61617c10 */ /* 0x000fe2000ffbe0ff */
[----:B------:R-:W-:Y:S01]  /*139a0*/  STL [R1+0xc0], R168 ;  /* 0x0000c0a801007387 */ /* 0x000fe20000100800 */
[----:B------:R-:W-:-:S03]  /*139b0*/  IADD3.X R106, R106, UR6, RZ, P1, !PT ;  /* 0x000000066a6a7c10 */ /* 0x000fc60008ffe4ff */
[----:B------:R0:W-:Y:S01]  /*139c0*/  STL [R1+0xb8], R121 ;  /* 0x0000b87901007387 */ /* 0x0001e20000100800 */
[----:B------:R-:W-:-:S03]  /*139d0*/  IADD3.X R15, R15, UR6, RZ, P4, !PT ;  /* 0x000000060f0f7c10 */ /* 0x000fc6000a7fe4ff */
[----:B0-----:R-:W3:Y:S04]  /*139e0*/  LDL.LU R121, [R1+0x40] ;  /* 0x0000400001797983 */ /* 0x001ee80000300800 */
[----:B------:R0:W-:Y:S01]  /*139f0*/  STL [R1+0x8c], R97 ;  /* 0x00008c6101007387 */ /* 0x0001e20000100800 */
[----:B------:R-:W-:-:S03]  /*13a00*/  IADD3.X R94, R94, UR6, RZ, P3, !PT ;  /* 0x000000065e5e7c10 */ /* 0x000fc60009ffe4ff */
[----:B0-----:R-:W3:Y:S01]  /*13a10*/  LDL.LU R97, [R1+0x5f4] ;  /* 0x0005f40001617983 */ /* 0x001ee20000300800 */
[----:B------:R-:W-:Y:S02]  /*13a20*/  IADD3 R204, P3, R204, UR44, RZ ;  /* 0x0000002ccccc7c10 */ /* 0x000fe4000ff7e0ff */
[----:B------:R-:W-:Y:S02]  /*13a30*/  IADD3.X R203, R203, UR6, RZ, P6, !PT ;  /* 0x00000006cbcb7c10 */ /* 0x000fe4000b7fe4ff */
[----:B------:R-:W-:Y:S02]  /*13a40*/  IADD3 R220, P6, R220, UR44, RZ ;  /* 0x0000002cdcdc7c10 */ /* 0x000fe4000ffde0ff */
[----:B------:R-:W-:Y:S02]  /*13a50*/  IADD3.X R219, R219, UR6, RZ, P5, !PT ;  /* 0x00000006dbdb7c10 */ /* 0x000fe4000affe4ff */
[----:B------:R-:W-:Y:S02]  /*13a60*/  IADD3 R236, P5, R236, UR44, RZ ;  /* 0x0000002cecec7c10 */ /* 0x000fe4000ffbe0ff */
[----:B------:R-:W-:-:S02]  /*13a70*/  IADD3.X R222, R222, UR6, RZ, P3, !PT ;  /* 0x00000006dede7c10 */ /* 0x000fc40009ffe4ff */
[----:B--2---:R-:W-:-:S04]  /*13a80*/  IADD3 R171, P1, R171, UR44, RZ ;  /* 0x0000002cabab7c10 */ /* 0x004fc8000ff3e0ff */
[----:B------:R-:W-:Y:S02]  /*13a90*/  IADD3.X R174, R174, UR6, RZ, P1, !PT ;  /* 0x00000006aeae7c10 */ /* 0x000fe40008ffe4ff */
[----:B------:R-:W-:Y:S02]  /*13aa0*/  IADD3 R252, P1, R252, UR44, RZ ;  /* 0x0000002cfcfc7c10 */ /* 0x000fe4000ff3e0ff */
[----:B------:R-:W-:Y:S02]  /*13ab0*/  IADD3 R114, P4, R114, UR44, RZ ;  /* 0x0000002c72727c10 */ /* 0x000fe4000ff9e0ff */
[----:B------:R-:W-:Y:S02]  /*13ac0*/  IADD3.X R5, R5, UR6, RZ, P2, !PT ;  /* 0x0000000605057c10 */ /* 0x000fe400097fe4ff */
        /* <DEDUP_REMOVED lines=9> */
[----:B------:R-:W-:Y:S04]  /*13b60*/  STL [R1+0x7c], R171 ;  /* 0x00007cab01007387 */ /* 0x000fe80000100800 */
[----:B------:R0:W-:Y:S01]  /*13b70*/  STL [R1+0x74], R114 ;  /* 0x0000747201007387 */ /* 0x0001e20000100800 */
[----:B------:R-:W-:-:S03]  /*13b80*/  IADD3.X R172, R172, UR6, RZ, P2, !PT ;  /* 0x00000006acac7c10 */ /* 0x000fc600097fe4ff */
[----:B0-----:R-:W2:Y:S04]  /*13b90*/  LDL.LU R114, [R1+0x5e4] ;  /* 0x0005e40001727983 */ /* 0x001ea80000300800 */
[----:B------:R0:W-:Y:S01]  /*13ba0*/  STL [R1+0x98], R94 ;  /* 0x0000985e01007387 */ /* 0x0001e20000100800 */
[----:B------:R-:W-:-:S03]  /*13bb0*/  IADD3 R235, P2, R235, UR44, RZ ;  /* 0x0000002cebeb7c10 */ /* 0x000fc6000ff5e0ff */
[----:B0-----:R-:W2:Y:S04]  /*13bc0*/  LDL.LU R94, [R1+0x5e0] ;  /* 0x0005e000015e7983 */ /* 0x001ea80000300800 */
[----:B------:R0:W-:Y:S04]  /*13bd0*/  STL [R1+0x6c], R204 ;  /* 0x00006ccc01007387 */ /* 0x0001e80000100800 */
[----:B0-----:R-:W2:Y:S04]  /*13be0*/  LDL.LU R204, [R1+0x5dc] ;  /* 0x0005dc0001cc7983 */ /* 0x001ea80000300800 */
[----:B------:R0:W-:Y:S01]  /*13bf0*/  STL [R1+0x90], R203 ;  /* 0x000090cb01007387 */ /* 0x0001e20000100800 */
[----:B----4-:R-:W-:-:S03]  /*13c00*/  IADD3.X R251, R251, UR6, RZ, P4, !PT ;  /* 0x00000006fbfb7c10 */ /* 0x010fc6000a7fe4ff */
[----:B0-----:R-:W4:Y:S04]  /*13c10*/  LDL.LU R203, [R1+0x5d8] ;  /* 0x0005d80001cb7983 */ /* 0x001f280000300800 */
[----:B------:R0:W-:Y:S04]  /*13c20*/  STL [R1+0x64], R220 ;  /* 0x000064dc01007387 */ /* 0x0001e80000100800 */
[----:B0-----:R-:W4:Y:S04]  /*13c30*/  LDL.LU R220, [R1+0x5d4] ;  /* 0x0005d40001dc7983 */ /* 0x001f280000300800 */
[----:B------:R0:W-:Y:S04]  /*13c40*/  STL [R1+0x88], R219 ;  /* 0x000088db01007387 */ /* 0x0001e80000100800 */
[----:B0-----:R-:W4:Y:S04]  /*13c50*/  LDL.LU R219, [R1+0x5d0] ;  /* 0x0005d00001db7983 */ /* 0x001f280000300800 */
[----:B------:R0:W-:Y:S04]  /*13c60*/  STL [R1+0x5c], R236 ;  /* 0x00005cec01007387 */ /* 0x0001e80000100800 */
[----:B0-----:R-:W4:Y:S04]  /*13c70*/  LDL.LU R236, [R1+0x5cc] ;  /* 0x0005cc0001ec7983 */ /* 0x001f280000300800 */
[----:B------:R0:W-:Y:S04]  /*13c80*/  STL [R1+0x54], R235 ;  /* 0x000054eb01007387 */ /* 0x0001e80000100800 */
[----:B0-----:R-:W4:Y:S04]  /*13c90*/  LDL.LU R235, [R1+0x5c8] ;  /* 0x0005c80001eb7983 */ /* 0x001f280000300800 */
[----:B------:R-:W-:Y:S04]  /*13ca0*/  STL [R1+0x80], R172 ;  /* 0x000080ac01007387 */ /* 0x000fe80000100800 */
[----:B------:R0:W-:Y:S04]  /*13cb0*/  STL [R1+0x4c], R252 ;  /* 0x00004cfc01007387 */ /* 0x0001e80000100800 */
[----:B0-----:R-:W4:Y:S04]  /*13cc0*/  LDL.LU R252, [R1+0x5c4] ;  /* 0x0005c40001fc7983 */ /* 0x001f280000300800 */
[----:B------:R-:W-:Y:S04]  /*13cd0*/  STL [R1+0x78], R174 ;  /* 0x000078ae01007387 */ /* 0x000fe80000100800 */
[----:B------:R0:W-:Y:S04]  /*13ce0*/  STL [R1+0x70], R251 ;  /* 0x000070fb01007387 */ /* 0x0001e80000100800 */
[----:B0-----:R-:W4:Y:S04]  /*13cf0*/  LDL.LU R251, [R1+0x5c0] ;  /* 0x0005c00001fb7983 */ /* 0x001f280000300800 */
[----:B------:R0:W-:Y:S04]  /*13d00*/  STL [R1+0x68], R222 ;  /* 0x000068de01007387 */ /* 0x0001e80000100800 */
[----:B0-----:R-:W4:Y:S01]  /*13d10*/  LDL.LU R222, [R1+0x5bc] ;  /* 0x0005bc0001de7983 */ /* 0x001f220000300800 */
[----:B------:R-:W-:-:S02]  /*13d20*/  IADD3 R177, P4, R177, UR44, RZ ;  /* 0x0000002cb1b17c10 */ /* 0x000fc4000ff9e0ff */
[----:B------:R-:W-:Y:S02]  /*13d30*/  IADD3.X R3, R3, UR6, RZ, P6, !PT ;  /* 0x0000000603037c10 */ /* 0x000fe4000b7fe4ff */
[----:B------:R-:W-:Y:S01]  /*13d40*/  IADD3 R120, P3, R120, UR44, RZ ;  /* 0x0000002c78787c10 */ /* 0x000fe2000ff7e0ff */
[----:B------:R-:W-:Y:S01]  /*13d50*/  STL [R1+0x44], R177 ;  /* 0x000044b101007387 */ /* 0x000fe20000100800 */
[----:B------:R-:W-:Y:S02]  /*13d60*/  IADD3 R99, P6, R99, UR44, RZ ;  /* 0x0000002c63637c10 */ /* 0x000fe4000ffde0ff */
[----:B------:R-:W-:Y:S01]  /*13d70*/  IADD3.X R6, R6, UR6, RZ, P5, !PT ;  /* 0x0000000606067c10 */ /* 0x000fe2000affe4ff */
[----:B------:R0:W-:Y:S01]  /*13d80*/  STL [R1+0x60], R3 ;  /* 0x0000600301007387 */ /* 0x0001e20000100800 */
[----:B------:R-:W-:Y:S02]  /*13d90*/  LOP3.LUT R142, R2, 0x70, RZ, 0x3c, !PT ;  /* 0x00000070028e7812 */ /* 0x000fe400078e3cff */
[----:B------:R-:W-:-:S02]  /*13da0*/  IADD3 R107, P5, R107, UR44, RZ ;  /* 0x0000002c6b6b7c10 */ /* 0x000fc4000ffbe0ff */
[----:B------:R-:W-:Y:S01]  /*13db0*/  IADD3.X R17, R17, UR6, RZ, P2, !PT ;  /* 0x0000000611117c10 */ /* 0x000fe200097fe4ff */
[----:B0-----:R0:W5:Y:S04]  /*13dc0*/  LDL.LU R3, [R1+0x5b8] ;  /* 0x0005b80001037983 */ /* 0x0011680000300800 */
[----:B------:R-:W-:Y:S01]  /*13dd0*/  STL [R1+0x3c], R120 ;  /* 0x00003c7801007387 */ /* 0x000fe20000100800 */
[----:B------:R-:W-:-:S03]  /*13de0*/  IADD3 R115, P2, R115, UR44, RZ ;  /* 0x0000002c73737c10 */ /* 0x000fc6000ff5e0ff */
[----:B------:R1:W-:Y:S01]  /*13df0*/  STL [R1+0x34], R99 ;  /* 0x0000346301007387 */ /* 0x0003e20000100800 */
[----:B------:R-:W-:-:S03]  /*13e00*/  IADD3.X R96, R96, UR6, RZ, P1, !PT ;  /* 0x0000000660607c10 */ /* 0x000fc60008ffe4ff */
[----:B------:R-:W-:Y:S04]  /*13e10*/  STS.U16 [R142+UR7+0x3f80], R118 ;  /* 0x003f80768e007988 */ /* 0x000fe80008000407 */
[----:B-1----:R-:W4:Y:S04]  /*13e20*/  LDL.LU R99, [R1+0x5b4] ;  /* 0x0005b40001637983 */ /* 0x002f280000300800 */
[----:B------:R1:W-:Y:S01]  /*13e30*/  STL [R1+0x58], R6 ;  /* 0x0000580601007387 */ /* 0x0003e20000100800 */
[----:B------:R-:W-:-:S03]  /*13e40*/  IADD3 R206, P1, R206, UR44, RZ ;  /* 0x0000002ccece7c10 */ /* 0x000fc6000ff3e0ff */
[----:B------:R-:W-:Y:S01]  /*13e50*/  STS.U16 [R142+UR7+0x380], R173 ;  /* 0x000380ad8e007988 */ /* 0x000fe20008000407 */
[----:B---3--:R-:W-:-:S03]  /*13e60*/  IADD3.X R121, R121, UR6, RZ, P4, !PT ;  /* 0x0000000679797c10 */ /* 0x008fc6000a7fe4ff */
[----:B-1----:R-:W3:Y:S04]  /*13e70*/  LDL.LU R6, [R1+0x5b0] ;  /* 0x0005b00001067983 */ /* 0x002ee80000300800 */
[----:B------:R1:W-:Y:S01]  /*13e80*/  STL [R1+0x2c], R107 ;  /* 0x00002c6b01007387 */ /* 0x0003e20000100800 */
[----:B------:R-:W-:-:S03]  /*13e90*/  IADD3 R205, P4, R205, UR44, RZ ;  /* 0x0000002ccdcd7c10 */ /* 0x000fc6000ff9e0ff */
[----:B------:R-:W-:Y:S04]  /*13ea0*/  STS.U16 [R142+UR7+0x780], R175 ;  /* 0x000780af8e007988 */ /* 0x000fe80008000407 */
[----:B------:R-:W-:Y:S04]  /*13eb0*/  STS.U16 [R142+UR7+0xb80], R176 ;  /* 0x000b80b08e007988 */ /* 0x000fe80008000407 */
[----:B-1----:R-:W3:Y:S04]  /*13ec0*/  LDL.LU R107, [R1+0x5ac] ;  /* 0x0005ac00016b7983 */ /* 0x002ee80000300800 */
[----:B------:R1:W-:Y:S04]  /*13ed0*/  STL [R1+0x50], R17 ;  /* 0x0000501101007387 */ /* 0x0003e80000100800 */
        /* <DEDUP_REMOVED lines=8> */
[----:B------:R-:W-:Y:S01]  /*13f60*/  STS.U16 [R142+UR7+0x1f80], R187 ;  /* 0x001f80bb8e007988 */ /* 0x000fe20008000407 */
[----:B------:R-:W-:-:S03]  /*13f70*/  IADD3.X R238, R238, UR6, RZ, P6, !PT ;  /* 0x00000006eeee7c10 */ /* 0x000fc6000b7fe4ff */
        /* <DEDUP_REMOVED lines=9> */
[----:B--2---:R-:W-:-:S03]  /*14010*/  IADD3 R190, P6, R190, UR44, RZ ;  /* 0x0000002cbebe7c10 */ /* 0x004fc6000ffde0ff */
[----:B------:R-:W-:Y:S04]  /*14020*/  STS.U16 [R142+UR7+0x3380], R182 ;  /* 0x003380b68e007988 */ /* 0x000fe80008000407 */
[----:B-1----:R-:W2:Y:S04]  /*14030*/  LDL.LU R205, [R1+0x598] ;  /* 0x0005980001cd7983 */ /* 0x002ea80000300800 */
[----:B------:R-:W-:Y:S01]  /*14040*/  STL [R1+0x40], R121 ;  /* 0x0000407901007387 */ /* 0x000fe20000100800 */
[----:B------:R-:W-:-:S03]  /*14050*/  IADD3.X R0, R0, UR6, RZ, P2, !PT ;  /* 0x0000000600007c10 */ /* 0x000fc600097fe4ff */
[----:B------:R-:W-:Y:S04]  /*14060*/  STS.U16 [R142+UR7+0x3780], R180 ;  /* 0x003780b48e007988 */ /* 0x000fe80008000407 */
[----:B------:R-:W-:Y:S01]  /*14070*/  STS.U16 [R142+UR7+0x3b80], R178 ;  /* 0x003b80b28e007988 */ /* 0x000fe20008000407 */
[----:B------:R1:W-:Y:S06]  /*14080*/  MEMBAR.ALL.CTA ;  /* 0x0000000000007992 */ /* 0x0003ec0000008000 */
[----:B-1----:R-:W1:Y:S02]  /*14090*/  FENCE.VIEW.ASYNC.S ;  /* 0x00000000000073c6 */ /* 0x002e640000000000 */
[----:B-1----:R-:W-:Y:S06]  /*140a0*/  BAR.SYNC.DEFER_BLOCKING 0x0 ;  /* 0x0000000000007b1d */ /* 0x002fec0000010000 */
[----:B------:R-:W-:Y:S01]  /*140b0*/  UMOV UR13, 0x40000040 ;  /* 0x40000040000d7882 */ /* 0x000fe20000000000 */
[----:B------:R-:W-:Y:S01]  /*140c0*/  UMOV UR15, 0x40000040 ;  /* 0x40000040000f7882 */ /* 0x000fe20000000000 */
[----:B------:R-:W-:-:S06]  /*140d0*/  WARPGROUP.ARRIVE ;  /* 0x00000000000079c5 */ /* 0x000fcc0000000000 */
[----:B------:R-:W-:Y:S01]  /*140e0*/  HGMMA.64x128x16.F32 R24, gdesc[UR12].tnspA, R24 ;  /* 0x21e000000c1879f0 */ /* 0x000fe20008700818 */
[----:B----4-:R-:W-:Y:S02]  /*140f0*/  IADD3.X R222, R222, UR6, RZ, P3, !PT ;  /* 0x00000006dede7c10 */ /* 0x010fe40009ffe4ff */
[----:B------:R-:W-:-:S03]  /*14100*/  IADD3 R221, P3, R221, UR44, RZ ;  /* 0x0000002cdddd7c10 */ /* 0x000fc6000ff7e0ff */
[----:B------:R1:W-:Y:S04]  /*14110*/  STL [R1+0x38], R222 ;  /* 0x000038de01007387 */ /* 0x0003e80000100800 */
[----:B-1----:R-:W4:Y:S04]  /*14120*/  LDL.LU R222, [R1+0x594] ;  /* 0x0005940001de7983 */ /* 0x002f280000300800 */
[----:B------:R1:W-:Y:S01]  /*14130*/  STL [R1+0xc], R221 ;  /* 0x00000cdd01007387 */ /* 0x0003e20000100800 */
[----:B------:R-:W-:Y:S03]  /*14140*/  HGMMA.64x128x16.F32 R24, gdesc[UR8].tnspA, R24 ;  /* 0x21e00000081879f0 */ /* 0x000fe60008700818 */
[----:B-1----:R-:W2:Y:S04]  /*14150*/  LDL.LU R221, [R1+0x590] ;  /* 0x0005900001dd7983 */ /* 0x002ea80000300800 */
[----:B------:R1:W-:Y:S04]  /*14160*/  STL [R1+0x30], R238 ;  /* 0x000030ee01007387 */ /* 0x0003e80000100800 */
[----:B-1----:R-:W3:Y:S04]  /*14170*/  LDL.LU R238, [R1+0x58c] ;  /* 0x00058c0001ee7983 */ /* 0x002ee80000300800 */
[----:B------:R1:W-:Y:S04]  /*14180*/  STL [R1+0x28], R237 ;  /* 0x000028ed01007387 */ /* 0x0003e80000100800 */
[----:B-1----:R-:W4:Y:S04]  /*14190*/  LDL.LU R237, [R1+0x588] ;  /* 0x0005880001ed7983 */ /* 0x002f280000300800 */
[----:B------:R-:W-:Y:S04]  /*141a0*/  STL [R1+0x4], R190 ;  /* 0x000004be01007387 */ /* 0x000fe80000100800 */
[----:B------:R1:W-:Y:S04]  /*141b0*/  STL [R1+0x20], R0 ;  /* 0x0000200001007387 */ /* 0x0003e80000100800 */
[----:B-1----:R-:W2:Y:S01]  /*141c0*/  LDL.LU R0, [R1+0x584] ;  /* 0x0005840001007983 */ /* 0x002ea20000300800 */
[----:B------:R-:W-:-:S02]  /*141d0*/  IADD3.X R21, R21, UR6, RZ, P1, !PT ;  /* 0x0000000615157c10 */ /* 0x000fc40008ffe4ff */
[----:B------:R-:W-:Y:S02]  /*141e0*/  IADD3.X R12, R12, UR6, RZ, P4, !PT ;  /* 0x000000060c0c7c10 */ /* 0x000fe4000a7fe4ff */
[----:B------:R-:W-:Y:S01]  /*141f0*/  IADD3.X R192, R192, UR6, RZ, P3, !PT ;  /* 0x00000006c0c07c10 */ /* 0x000fe20009ffe4ff */
[----:B------:R1:W-:Y:S04]  /*14200*/  STL [R1+0x18], R21 ;  /* 0x0000181501007387 */ /* 0x0003e80000100800 */
[----:B-1----:R-:W4:Y:S01]  /*14210*/  LDL.LU R21, [R1+0x580] ;  /* 0x0005800001157983 */ /* 0x002f220000300800 */
[----:B------:R-:W-:Y:S03]  /*14220*/  HGMMA.64x128x16.F32 R24, gdesc[UR20].tnspA, R24 ;  /* 0x21e00000141879f0 */ /* 0x000fe60008700818 */
[----:B------:R1:W-:Y:S04]  /*14230*/  STL [R1+0x10], R12 ;  /* 0x0000100c01007387 */ /* 0x0003e80000100800 */
[----:B-1----:R-:W4:Y:S05]  /*14240*/  LDL.LU R12, [R1+0x57c] ;  /* 0x00057c00010c7983 */ /* 0x002f2a0000300800 */
[----:B------:R-:W-:Y:S01]  /*14250*/  HGMMA.64x128x16.F32 R24, gdesc[UR24].tnspA, R24 ;  /* 0x21e00000181879f0 */ /* 0x000fe20008700818 */
[----:B------:R-:W-:-:S02]  /*14260*/  IADD3 R250, P2, R250, UR44, RZ ;  /* 0x0000002cfafa7c10 */ /* 0x000fc4000ff5e0ff */
[----:B--2---:R-:W-:-:S09]  /*14270*/  IADD3.X R0, R0, UR6, RZ, P6, !PT ;  /* 0x0000000600007c10 */ /* 0x004fd2000b7fe4ff */
[----:B------:R-:W-:Y:S01]  /*14280*/  HGMMA.64x128x16.F32 R24, gdesc[UR28].tnspA, R24 ;  /* 0x21e000001c1879f0 */ /* 0x000fe20008700818 */
[----:B------:R1:W-:Y:S04]  /*14290*/  STL [R1], R0 ;  /* 0x0000000001007387 */ /* 0x0003e80000100800 */
[----:B------:R2:W-:Y:S04]  /*142a0*/  STL [R1+0x8], R192 ;  /* 0x000008c001007387 */ /* 0x0005e80000100800 */
[----:B-1----:R-:W4:Y:S04]  /*142b0*/  LDL.LU R0, [R1+0x578] ;  /* 0x0005780001007983 */ /* 0x002f280000300800 */
[----:B--2---:R-:W2:Y:S01]  /*142c0*/  LDL.LU R192, [R1+0x424] ;  /* 0x0004240001c07983 */ /* 0x004ea20000300800 */
[----:B------:R-:W-:-:S02]  /*142d0*/  IADD3.X R249, R249, UR6, RZ, P2, !PT ;  /* 0x00000006f9f97c10 */ /* 0x000fc400097fe4ff */
[----:B---3--:R-:W-:-:S04]  /*142e0*/  IADD3 R238, P2, R238, UR44, RZ ;  /* 0x0000002ceeee7c10 */ /* 0x008fc8000ff5e0ff */
[----:B----4-:R-:W-:Y:S02]  /*142f0*/  IADD3.X R237, R237, UR6, RZ, P2, !PT ;  /* 0x00000006eded7c10 */ /* 0x010fe400097fe4ff */
[----:B------:R-:W-:-:S04]  /*14300*/  IADD3 R226, P2, R226, UR44, RZ ;  /* 0x0000002ce2e27c10 */ /* 0x000fc8000ff5e0ff */
[----:B------:R-:W-:Y:S02]  /*14310*/  IADD3.X R225, R225, UR6, RZ, P2, !PT ;  /* 0x00000006e1e17c10 */ /* 0x000fe400097fe4ff */
        /* <DEDUP_REMOVED lines=11> */
[----:B------:R-:W-:Y:S01]  /*143d0*/  IADD3.X R4, R4, UR6, RZ, P2, !PT ;  /* 0x0000000604047c10 */ /* 0x000fe200097fe4ff */
[----:B------:R-:W-:-:S12]  /*143e0*/  HGMMA.64x128x16.F32 R24, gdesc[UR32].tnspA, R24 ;  /* 0x21e00000201879f0 */ /* 0x000fd80008700818 */
[----:B------:R-:W-:Y:S01]  /*143f0*/  HGMMA.64x128x16.F32 R24, gdesc[UR36].tnspA, R24 ;  /* 0x21e00000241879f0 */ /* 0x000fe20008700818 */
[----:B--2---:R-:W-:-:S04]  /*14400*/  IADD3 R192, P2, R192, UR45, RZ ;  /* 0x0000002dc0c07c10 */ /* 0x004fc8000ff5e0ff */
[----:B------:R-:W-:Y:S01]  /*14410*/  IADD3.X R0, R0, UR18, RZ, P2, !PT ;  /* 0x0000001200007c10 */ /* 0x000fe200097fe4ff */
[----:B------:R-:W-:Y:S06]  /*14420*/  STL [R1+0x424], R192 ;  /* 0x000424c001007387 */ /* 0x000fec0000100800 */
[----:B------:R-:W-:Y:S01]  /*14430*/  HGMMA.64x128x16.F32 R24, gdesc[UR40].tnspA, R24, gsb0 ;  /* 0x21e00000281879f0 */ /* 0x000fe20008000818 */
[----:B------:R1:W-:Y:S04]  /*14440*/  STL [R1+0x420], R0 ;  /* 0x0004200001007387 */ /* 0x0003e80000100800 */
[----:B-1----:R0:W5:Y:S01]  /*14450*/  LDL.LU R0, [R1+0x574] ;  /* 0x0005740001007983 */ /* 0x0021620000300800 */
[----:B------:R-:W-:-:S02]  /*14460*/  IADD3 R252, P5, R252, UR44, RZ ;  /* 0x0000002cfcfc7c10 */ /* 0x000fc4000ffbe0ff */
[----:B------:R-:W-:Y:S02]  /*14470*/  IADD3 R248, P1, R248, UR44, RZ ;  /* 0x0000002cf8f87c10 */ /* 0x000fe4000ff3e0ff */
[----:B------:R-:W-:Y:S02]  /*14480*/  IADD3.X R251, R251, UR6, RZ, P5, !PT ;  /* 0x00000006fbfb7c10 */ /* 0x000fe4000affe4ff */
[----:B------:R-:W-:Y:S02]  /*14490*/  IADD3 R246, P4, R246, UR44, RZ ;  /* 0x0000002cf6f67c10 */ /* 0x000fe4000ff9e0ff */
[----:B------:R-:W-:Y:S02]  /*144a0*/  IADD3 R244, P3, R244, UR44, RZ ;  /* 0x0000002cf4f47c10 */ /* 0x000fe4000ff7e0ff */
[----:B------:R-:W-:Y:S02]  /*144b0*/  IADD3 R242, P6, R242, UR44, RZ ;  /* 0x0000002cf2f27c10 */ /* 0x000fe4000ffde0ff */
[----:B------:R-:W-:-:S02]  /*144c0*/  IADD3 R240, P5, R240, UR44, RZ ;  /* 0x0000002cf0f07c10 */ /* 0x000fc4000ffbe0ff */
[----:B------:R-:W-:Y:S02]  /*144d0*/  IADD3.X R247, R247, UR6, RZ, P1, !PT ;  /* 0x00000006f7f77c10 */ /* 0x000fe40008ffe4ff */
[----:B------:R-:W-:Y:S02]  /*144e0*/  IADD3.X R245, R245, UR6, RZ, P4, !PT ;  /* 0x00000006f5f57c10 */ /* 0x000fe4000a7fe4ff */
[----:B------:R-:W-:Y:S02]  /*144f0*/  IADD3.X R243, R243, UR6, RZ, P3, !PT ;  /* 0x00000006f3f37c10 */ /* 0x000fe40009ffe4ff */
[----:B------:R-:W-:Y:S02]  /*14500*/  IADD3.X R241, R241, UR6, RZ, P6, !PT ;  /* 0x00000006f1f17c10 */ /* 0x000fe4000b7fe4ff */
[----:B------:R-:W-:Y:S02]  /*14510*/  IADD3.X R239, R239, UR6, RZ, P5, !PT ;  /* 0x00000006efef7c10 */ /* 0x000fe4000affe4ff */
[----:B------:R-:W-:-:S02]  /*14520*/  IADD3 R236, P1, R236, UR44, RZ ;  /* 0x0000002cecec7c10 */ /* 0x000fc4000ff3e0ff */
[----:B------:R-:W-:Y:S02]  /*14530*/  IADD3 R234, P4, R234, UR44, RZ ;  /* 0x0000002ceaea7c10 */ /* 0x000fe4000ff9e0ff */
[----:B------:R-:W-:Y:S02]  /*14540*/  IADD3 R232, P3, R232, UR44, RZ ;  /* 0x0000002ce8e87c10 */ /* 0x000fe4000ff7e0ff */
[----:B------:R-:W-:Y:S02]  /*14550*/  IADD3 R230, P6, R230, UR44, RZ ;  /* 0x0000002ce6e67c10 */ /* 0x000fe4000ffde0ff */
[----:B------:R-:W-:Y:S02]  /*14560*/  IADD3 R228, P5, R228, UR44, RZ ;  /* 0x0000002ce4e47c10 */ /* 0x000fe4000ffbe0ff */
[----:B------:R-:W-:Y:S02]  /*14570*/  IADD3.X R235, R235, UR6, RZ, P1, !PT ;  /* 0x00000006ebeb7c10 */ /* 0x000fe40008ffe4ff */
[----:B------:R-:W-:-:S02]  /*14580*/  IADD3.X R233, R233, UR6, RZ, P4, !PT ;  /* 0x00000006e9e97c10 */ /* 0x000fc4000a7fe4ff */
[----:B------:R-:W-:Y:S02]  /*14590*/  IADD3.X R231, R231, UR6, RZ, P3, !PT ;  /* 0x00000006e7e77c10 */ /* 0x000fe40009ffe4ff */
[----:B------:R-:W-:Y:S02]  /*145a0*/  IADD3.X R229, R229, UR6, RZ, P6, !PT ;  /* 0x00000006e5e57c10 */ /* 0x000fe4000b7fe4ff */
[----:B------:R-:W-:Y:S02]  /*145b0*/  IADD3.X R227, R227, UR6, RZ, P5, !PT ;  /* 0x00000006e3e37c10 */ /* 0x000fe4000affe4ff */
[----:B------:R-:W-:Y:S02]  /*145c0*/  IADD3 R224, P1, R224, UR44, RZ ;  /* 0x0000002ce0e07c10 */ /* 0x000fe4000ff3e0ff */
[----:B------:R-:W-:Y:S02]  /*145d0*/  IADD3 R222, P4, R222, UR44, RZ ;  /* 0x0000002cdede7c10 */ /* 0x000fe4000ff9e0ff */
[----:B------:R-:W-:-:S02]  /*145e0*/  IADD3 R220, P3, R220, UR44, RZ ;  /* 0x0000002cdcdc7c10 */ /* 0x000fc4000ff7e0ff */
[----:B------:R-:W-:Y:S02]  /*145f0*/  IADD3 R218, P6, R218, UR44, RZ ;  /* 0x0000002cdada7c10 */ /* 0x000fe4000ffde0ff */
[----:B------:R-:W-:Y:S02]  /*14600*/  IADD3 R216, P5, R216, UR44, RZ ;  /* 0x0000002cd8d87c10 */ /* 0x000fe4000ffbe0ff */
[----:B------:R-:W-:Y:S02]  /*14610*/  IADD3.X R223, R223, UR6, RZ, P1, !PT ;  /* 0x00000006dfdf7c10 */ /* 0x000fe40008ffe4ff */
[----:B------:R-:W-:Y:S02]  /*14620*/  IADD3.X R221, R221, UR6, RZ, P4, !PT ;  /* 0x00000006dddd7c10 */ /* 0x000fe4000a7fe4ff */
[----:B------:R-:W-:Y:S02]  /*14630*/  IADD3.X R219, R219, UR6, RZ, P3, !PT ;  /* 0x00000006dbdb7c10 */ /* 0x000fe40009ffe4ff */
[----:B------:R-:W-:-:S02]  /*14640*/  IADD3.X R217, R217, UR6, RZ, P6, !PT ;  /* 0x00000006d9d97c10 */ /* 0x000fc4000b7fe4ff */
[----:B------:R-:W-:Y:S02]  /*14650*/  IADD3.X R215, R215, UR6, RZ, P5, !PT ;  /* 0x00000006d7d77c10 */ /* 0x000fe4000affe4ff */
[----:B------:R-:W-:Y:S02]  /*14660*/  IADD3 R212, P1, R212, UR44, RZ ;  /* 0x0000002cd4d47c10 */ /* 0x000fe4000ff3e0ff */
        /* <DEDUP_REMOVED lines=18> */
[----:B------:R-:W-:Y:S01]  /*14790*/  IADD3.X R98, R98, UR6, RZ, P5, !PT ;  /* 0x0000000662627c10 */ /* 0x000fe2000affe4ff */
[----:B------:R-:W-:Y:S01]  /*147a0*/  UIADD3 UR4, UR4, 0x1, URZ ;  /* 0x0000000104047890 */ /* 0x000fe2000fffe03f */
        /* <DEDUP_REMOVED lines=15> */
[----:B------:R-:W-:Y:S02]  /*148a0*/  ISETP.NE.U32.AND P0, PT, R119, UR4, PT ;  /* 0x0000000477007c0c */ /* 0x000fe4000bf05070 */
[----:B------:R-:W-:Y:S02]  /*148b0*/  IADD3.X R19, R19, UR6, RZ, P1, !PT ;  /* 0x0000000613137c10 */ /* 0x000fe40008ffe4ff */
[----:B------:R-:W-:Y:S02]  /*148c0*/  IADD3.X R17, R17, UR6, RZ, P4, !PT ;  /* 0x0000000611117c10 */ /* 0x000fe4000a7fe4ff */
[----:B------:R-:W-:Y:S02]  /*148d0*/  IADD3.X R15, R15, UR6, RZ, P3, !PT ;  /* 0x000000060f0f7c10 */ /* 0x000fe40009ffe4ff */
[----:B------:R-:W-:Y:S02]  /*148e0*/  IADD3.X R13, R13, UR6, RZ, P6, !PT ;  /* 0x000000060d0d7c10 */ /* 0x000fe4000b7fe4ff */
[----:B------:R-:W-:-:S02]  /*148f0*/  IADD3.X R11, R11, UR6, RZ, P5, !PT ;  /* 0x000000060b0b7c10 */ /* 0x000fc4000affe4ff */
[----:B------:R-:W-:Y:S02]  /*14900*/  IADD3 R102, P1, R102, UR44, RZ ;  /* 0x0000002c66667c10 */ /* 0x000fe4000ff3e0ff */
[----:B------:R-:W-:Y:S02]  /*14910*/  IADD3 R101, P4, R101, UR44, RZ ;  /* 0x0000002c65657c10 */ /* 0x000fe4000ff9e0ff */
[----:B------:R-:W-:Y:S02]  /*14920*/  IADD3 R100, P3, R100, UR44, RZ ;  /* 0x0000002c64647c10 */ /* 0x000fe4000ff7e0ff */
[----:B------:R-:W-:Y:S02]  /*14930*/  IADD3 R99, P6, R99, UR44, RZ ;  /* 0x0000002c63637c10 */ /* 0x000fe4000ffde0ff */
[----:B------:R-:W-:Y:S02]  /*14940*/  IADD3 R97, P5, R97, UR44, RZ ;  /* 0x0000002c61617c10 */ /* 0x000fe4000ffbe0ff */
[----:B------:R-:W-:-:S02]  /*14950*/  IADD3.X R9, R9, UR6, RZ, P1, !PT ;  /* 0x0000000609097c10 */ /* 0x000fc40008ffe4ff */
[----:B------:R-:W-:Y:S02]  /*14960*/  IADD3.X R8, R8, UR6, RZ, P4, !PT ;  /* 0x0000000608087c10 */ /* 0x000fe4000a7fe4ff */
[----:B------:R-:W-:Y:S02]  /*14970*/  IADD3.X R7, R7, UR6, RZ, P3, !PT ;  /* 0x0000000607077c10 */ /* 0x000fe40009ffe4ff */
[----:B------:R-:W-:Y:S02]  /*14980*/  IADD3.X R6, R6, UR6, RZ, P6, !PT ;  /* 0x0000000606067c10 */ /* 0x000fe4000b7fe4ff */
[----:B------:R-:W-:Y:S02]  /*14990*/  IADD3.X R5, R5, UR6, RZ, P5, !PT ;  /* 0x0000000605057c10 */ /* 0x000fe4000affe4ff */
[----:B------:R-:W-:Y:S02]  /*149a0*/  IADD3 R93, P1, R93, UR44, RZ ;  /* 0x0000002c5d5d7c10 */ /* 0x000fe4000ff3e0ff */
[----:B------:R-:W-:-:S02]  /*149b0*/  IADD3 R91, P4, R91, UR44, RZ ;  /* 0x0000002c5b5b7c10 */ /* 0x000fc4000ff9e0ff */
[----:B------:R-:W-:Y:S02]  /*149c0*/  IADD3 R89, P3, R89, UR44, RZ ;  /* 0x0000002c59597c10 */ /* 0x000fe4000ff7e0ff */
[----:B------:R-:W-:Y:S02]  /*149d0*/  IADD3 R23, P6, R23, UR44, RZ ;  /* 0x0000002c17177c10 */ /* 0x000fe4000ffde0ff */
[----:B------:R-:W-:Y:S01]  /*149e0*/  IADD3 R21, P5, R21, UR44, RZ ;  /* 0x0000002c15157c10 */ /* 0x000fe2000ffbe0ff */
[----:B------:R-:W-:Y:S02]  /*149f0*/  WARPGROUP.DEPBAR.LE gsb0, 0x0 ;  /* 0x00008000000079c5 */ /* 0x000fe40000010000 */
[----:B------:R-:W-:Y:S02]  /*14a00*/  IADD3.X R117, R117, UR6, RZ, P1, !PT ;  /* 0x0000000675757c10 */ /* 0x000fe40008ffe4ff */
[----:B------:R-:W-:Y:S02]  /*14a10*/  IADD3.X R18, R18, UR6, RZ, P4, !PT ;  /* 0x0000000612127c10 */ /* 0x000fe4000a7fe4ff */
[----:B------:R-:W-:-:S02]  /*14a20*/  IADD3.X R16, R16, UR6, RZ, P3, !PT ;  /* 0x0000000610107c10 */ /* 0x000fc40009ffe4ff */
[----:B------:R-:W-:Y:S02]  /*14a30*/  IADD3.X R14, R14, UR6, RZ, P6, !PT ;  /* 0x000000060e0e7c10 */ /* 0x000fe4000b7fe4ff */
[----:B------:R-:W-:Y:S01]  /*14a40*/  IADD3.X R12, R12, UR6, RZ, P5, !PT ;  /* 0x000000060c0c7c10 */ /* 0x000fe2000affe4ff */
[----:B0-----:R-:W-:Y:S06]  /*14a50*/  @P0 BRA `(.L_x_1) ;  /* 0xffffff5c00700947 */ /* 0x001fec000383ffff */
[----:B------:R-:W-:Y:S02]  /*14a60*/  F2FP.F16.F32.PACK_AB R83, R87, R83 ;  /* 0x000000535753723e */ /* 0x000fe400000000ff */
[----:B------:R-:W-:Y:S02]  /*14a70*/  F2FP.F16.F32.PACK_AB R82, R86, R82 ;  /* 0x000000525652723e */ /* 0x000fe400000000ff */
[----:B------:R-:W-:Y:S02]  /*14a80*/  F2FP.F16.F32.PACK_AB R81, R85, R81 ;  /* 0x000000515551723e */ /* 0x000fe400000000ff */
[----:B------:R-:W-:Y:S02]  /*14a90*/  F2FP.F16.F32.PACK_AB R80, R84, R80 ;  /* 0x000000505450723e */ /* 0x000fe400000000ff */
[----:B------:R-:W-:Y:S02]  /*14aa0*/  F2FP.F16.F32.PACK_AB R75, R79, R75 ;  /* 0x0000004b4f4b723e */ /* 0x000fe400000000ff */
[----:B------:R-:W-:-:S02]  /*14ab0*/  F2FP.F16.F32.PACK_AB R74, R78, R74 ;  /* 0x0000004a4e4a723e */ /* 0x000fc400000000ff */
        /* <DEDUP_REMOVED lines=25> */
[----:B------:R-:W-:-:S07]  /*14c50*/  F2FP.F16.F32.PACK_AB R8, R28, R24 ;  /* 0x000000181c08723e */ /* 0x000fce00000000ff */
.L_x_0:
[----:B------:R-:W2:Y:S01]  /*14c60*/  LDL.LU R12, [R1+0x570] ;  /* 0x00057000010c7983 */ /* 0x000ea20000300800 */
[----:B------:R-:W-:Y:S01]  /*14c70*/  ULDC UR4, c[0x0][0x244] ;  /* 0x0000910000047ab9 */ /* 0x000fe20000000800 */
[----:B------:R-:W-:Y:S01]  /*14c80*/  ULDC.64 UR8, c[0x0][0x228] ;  /* 0x00008a0000087ab9 */ /* 0x000fe20000000a00 */
[----:B------:R-:W1:Y:S02]  /*14c90*/  S2R R6, SR_TID.X ;  /* 0x0000000000067919 */ /* 0x000e640000002100 */
[C---:B-1----:R-:W-:Y:S01]  /*14ca0*/  IMAD.SHL.U32 R2, R6.reuse, 0x10, RZ ;  /* 0x0000001006027824 */ /* 0x042fe200078e00ff */
[----:B------:R-:W-:Y:S01]  /*14cb0*/  SHF.R.U32.HI R7, RZ, 0x6, R6 ;  /* 0x00000006ff077819 */ /* 0x000fe20000011606 */
[C---:B------:R-:W-:Y:S02]  /*14cc0*/  IMAD.SHL.U32 R4, R6.reuse, 0x80, RZ ;  /* 0x0000008006047824 */ /* 0x040fe400078e00ff */
[----:B-----5:R-:W-:Y:S01]  /*14cd0*/  IMAD.SHL.U32 R3, R6, 0x8, RZ ;  /* 0x0000000806037824 */ /* 0x020fe200078e00ff */
[----:B------:R-:W-:-:S02]  /*14ce0*/  LOP3.LUT R2, R2, 0x70, RZ, 0xc0, !PT ;  /* 0x0000007002027812 */ /* 0x000fc400078ec0ff */
[----:B------:R-:W-:Y:S02]  /*14cf0*/  LOP3.LUT R5, R4, 0x400, RZ, 0xc0, !PT ;  /* 0x0000040004057812 */ /* 0x000fe400078ec0ff */
[----:B------:R-:W-:Y:S02]  /*14d00*/  LOP3.LUT R3, R3, 0x380, RZ, 0xc0, !PT ;  /* 0x0000038003037812 */ /* 0x000fe400078ec0ff */
[----:B------:R-:W-:Y:S02]  /*14d10*/  IADD3 R2, R5, UR7, R2 ;  /* 0x0000000705027c10 */ /* 0x000fe4000fffe002 */
[----:B------:R-:W-:Y:S02]  /*14d20*/  LOP3.LUT R6, R6, 0x7f, RZ, 0xc0, !PT ;  /* 0x0000007f06067812 */ /* 0x000fe400078ec0ff */
[----:B------:R-:W-:Y:S01]  /*14d30*/  SGXT.U32 R7, R7, 0x1 ;  /* 0x000000010707781a */ /* 0x000fe20000000000 */
[----:B------:R-:W-:Y:S01]  /*14d40*/  IMAD.IADD R120, R3, 0x1, R2 ;  /* 0x0000000103787824 */ /* 0x000fe200078e0202 */
[----:B------:R-:W-:Y:S01]  /*14d50*/  BAR.SYNC.DEFER_BLOCKING 0x0 ;  /* 0x0000000000007b1d */ /* 0x000fe20000010000 */
[----:B------:R-:W-:-:S02]  /*14d60*/  LEA R46, R6, UR7, 0x4 ;  /* 0x00000007062e7c11 */ /* 0x000fc4000f8e20ff */
[C-C-:B------:R-:W-:Y:S02]  /*14d70*/  LOP3.LUT R117, R0.reuse, 0x7e, R7.reuse, 0xfe, !PT ;  /* 0x0000007e00757812 */ /* 0x140fe400078efe07 */
[C-C-:B------:R-:W-:Y:S01]  /*14d80*/  LOP3.LUT R116, R0.reuse, 0x7c, R7.reuse, 0xfe, !PT ;  /* 0x0000007c00747812 */ /* 0x140fe200078efe07 */
[----:B------:R-:W-:Y:S01]  /*14d90*/  ULDC.64 UR6, c[0x0][0x220] ;  /* 0x0000880000067ab9 */ /* 0x000fe20000000a00 */
[----:B------:R-:W-:Y:S01]  /*14da0*/  STSM.16.M88.4 [R120], R8 ;  /* 0x0000000878007844 */ /* 0x000fe20000000200 */
[----:B------:R-:W-:Y:S06]  /*14db0*/  BAR.SYNC.DEFER_BLOCKING 0x0 ;  /* 0x0000000000007b1d */ /* 0x000fec0000010000 */
[----:B------:R-:W1:Y:S02]  /*14dc0*/  LDS.128 R28, [R46] ;  /* 0x000000002e1c7984 */ /* 0x000e640000000c00 */
[----:B------:R-:W-:Y:S06]  /*14dd0*/  BAR.SYNC.DEFER_BLOCKING 0x0 ;  /* 0x0000000000007b1d */ /* 0x000fec0000010000 */
[----:B------:R3:W-:Y:S02]  /*14de0*/  STSM.16.M88.4 [R120], R32 ;  /* 0x0000002078007844 */ /* 0x0007e40000000200 */
[----:B------:R-:W-:Y:S06]  /*14df0*/  BAR.SYNC.DEFER_BLOCKING 0x0 ;  /* 0x0000000000007b1d */ /* 0x000fec0000010000 */
[----:B------:R-:W4:Y:S02]  /*14e00*/  LDS.128 R24, [R46] ;  /* 0x000000002e187984 */ /* 0x000f240000000c00 */
[----:B------:R-:W-:Y:S06]  /*14e10*/  BAR.SYNC.DEFER_BLOCKING 0x0 ;  /* 0x0000000000007b1d */ /* 0x000fec0000010000 */
[----:B------:R1:W-:Y:S01]  /*14e20*/  STSM.16.M88.4 [R120], R40 ;  /* 0x0000002878007844 */ /* 0x0003e20000000200 */
[----:B------:R-:W-:-:S02]  /*14e30*/  LOP3.LUT R119, R0, 0x7a, R7, 0xfe, !PT ;  /* 0x0000007a00777812 */ /* 0x000fc400078efe07 */
[C-C-:B------:R-:W-:Y:S02]  /*14e40*/  LOP3.LUT R3, R0.reuse, 0x78, R7.reuse, 0xfe, !PT ;  /* 0x0000007800037812 */ /* 0x140fe400078efe07 */
[C-C-:B------:R-:W-:Y:S02]  /*14e50*/  LOP3.LUT R2, R0.reuse, 0x76, R7.reuse, 0xfe, !PT ;  /* 0x0000007600027812 */ /* 0x140fe400078efe07 */
[C-C-:B------:R-:W-:Y:S02]  /*14e60*/  LOP3.LUT R36, R0.reuse, 0x74, R7.reuse, 0xfe, !PT ;  /* 0x0000007400247812 */ /* 0x140fe400078efe07 */
[C-C-:B------:R-:W-:Y:S02]  /*14e70*/  LOP3.LUT R37, R0.reuse, 0x72, R7.reuse, 0xfe, !PT ;  /* 0x0000007200257812 */ /* 0x140fe400078efe07 */
[C-C-:B------:R-:W-:Y:S02]  /*14e80*/  LOP3.LUT R39, R0.reuse, 0x70, R7.reuse, 0xfe, !PT ;  /* 0x0000007000277812 */ /* 0x140fe400078efe07 */
        /* <DEDUP_REMOVED lines=55> */
[----:B------:R-:W-:Y:S01]  /*15200*/  LOP3.LUT R22, R0, R7, RZ, 0xfc, !PT ;  /* 0x0000000700167212 */ /* 0x000fe200078efcff */
[----:B------:R-:W-:Y:S06]  /*15210*/  BAR.SYNC.DEFER_BLOCKING 0x0 ;  /* 0x0000000000007b1d */ /* 0x000fec0000010000 */
[----:B------:R-:W4:Y:S02]  /*15220*/  LDS.128 R4, [R46] ;  /* 0x000000002e047984 */ /* 0x000f240000000c00 */
[----:B------:R-:W-:Y:S06]  /*15230*/  BAR.SYNC.DEFER_BLOCKING 0x0 ;  /* 0x0000000000007b1d */ /* 0x000fec0000010000 */
[----:B------:R4:W-:Y:S02]  /*15240*/  STSM.16.M88.4 [R120], R48 ;  /* 0x0000003078007844 */ /* 0x0009e40000000200 */
[----:B------:R-:W-:Y:S06]  /*15250*/  BAR.SYNC.DEFER_BLOCKING 0x0 ;  /* 0x0000000000007b1d */ /* 0x000fec0000010000 */
[----:B------:R-:W4:Y:S02]  /*15260*/  LDS.128 R8, [R46] ;  /* 0x000000002e087984 */ /* 0x000f240000000c00 */
[----:B------:R-:W-:Y:S06]  /*15270*/  BAR.SYNC.DEFER_BLOCKING 0x0 ;  /* 0x0000000000007b1d */ /* 0x000fec0000010000 */
[----:B------:R-:W-:Y:S02]  /*15280*/  STSM.16.M88.4 [R120], R56 ;  /* 0x0000003878007844 */ /* 0x000fe40000000200 */
[----:B------:R-:W-:Y:S01]  /*15290*/  BAR.SYNC.DEFER_BLOCKING 0x0 ;  /* 0x0000000000007b1d */ /* 0x000fe20000010000 */
[C---:B--2---:R-:W-:Y:S01]  /*152a0*/  ISETP.GE.AND P0, PT, R12.reuse, UR8, PT ;  /* 0x000000080c007c0c */ /* 0x044fe2000bf06270 */
[----:B---3--:R-:W-:-:S04]  /*152b0*/  IMAD R32, R12, UR4, RZ ;  /* 0x000000040c207c24 */ /* 0x008fc8000f8e02ff */
[----:B------:R-:W-:Y:S01]  /*152c0*/  ULDC UR4, c[0x0][0x248] ;  /* 0x0000920000047ab9 */ /* 0x000fe20000000800 */
[----:B0-----:R-:W0:Y:S01]  /*152d0*/  LDS.128 R12, [R46] ;  /* 0x000000002e0c7984 */ /* 0x001e220000000c00 */
[----:B------:R-:W-:Y:S06]  /*152e0*/  BAR.SYNC.DEFER_BLOCKING 0x0 ;  /* 0x0000000000007b1d */ /* 0x000fec0000010000 */
[----:B------:R-:W-:Y:S02]  /*152f0*/  STSM.16.M88.4 [R120], R64 ;  /* 0x0000004078007844 */ /* 0x000fe40000000200 */
[----:B------:R-:W-:Y:S06]  /*15300*/  BAR.SYNC.DEFER_BLOCKING 0x0 ;  /* 0x0000000000007b1d */ /* 0x000fec0000010000 */
[----:B------:R-:W2:Y:S02]  /*15310*/  LDS.128 R16, [R46] ;  /* 0x000000002e107984 */ /* 0x000ea40000000c00 */
[----:B------:R-:W-:Y:S06]  /*15320*/  BAR.SYNC.DEFER_BLOCKING 0x0 ;  /* 0x0000000000007b1d */ /* 0x000fec0000010000 */
[----:B------:R-:W-:Y:S02]  /*15330*/  STSM.16.M88.4 [R120], R72 ;  /* 0x0000004878007844 */ /* 0x000fe40000000200 */
[----:B------:R-:W-:Y:S01]  /*15340*/  BAR.SYNC.DEFER_BLOCKING 0x0 ;  /* 0x0000000000007b1d */ /* 0x000fe20000010000 */
[C---:B------:R-:W-:Y:S01]  /*15350*/  ISETP.LT.AND P4, PT, R22.reuse, UR9, !P0 ;  /* 0x0000000916007c0c */ /* 0x040fe2000c781270 */
[----:B------:R-:W-:Y:S01]  /*15360*/  IMAD R33, R22, UR4, RZ ;  /* 0x0000000416217c24 */ /* 0x000fe2000f8e02ff */
[C---:B------:R-:W-:Y:S01]  /*15370*/  ISETP.LT.AND P3, PT, R21.reuse, UR9, !P0 ;  /* 0x0000000915007c0c */ /* 0x040fe2000c761270 */
[----:B-1----:R-:W-:Y:S01]  /*15380*/  IMAD R41, R21, UR4, RZ ;  /* 0x0000000415297c24 */ /* 0x002fe2000f8e02ff */
[C---:B------:R-:W-:Y:S01]  /*15390*/  ISETP.LT.AND P2, PT, R20.reuse, UR9, !P0 ;  /* 0x0000000914007c0c */ /* 0x040fe2000c741270 */
[----:B------:R-:W-:-:S02]  /*153a0*/  IMAD R43, R20, UR4, RZ ;  /* 0x00000004142b7c24 */ /* 0x000fc4000f8e02ff */
[----:B------:R-:W1:Y:S01]  /*153b0*/  LDS.128 R20, [R46] ;  /* 0x000000002e147984 */ /* 0x000e620000000c00 */
[----:B------:R-:W-:Y:S01]  /*153c0*/  BAR.SYNC.DEFER_BLOCKING 0x0 ;  /* 0x0000000000007b1d */ /* 0x000fe20000010000 */
[----:B------:R-:W-:-:S04]  /*153d0*/  LEA R0, P1, R32, UR6, 0x1 ;  /* 0x0000000620007c11 */ /* 0x000fc8000f8208ff */
[----:B------:R-:W-:Y:S02]  /*153e0*/  LEA.HI.X.SX32 R32, R32, UR7, 0x1, P1 ;  /* 0x0000000720207c11 */ /* 0x000fe400088f0eff */
[-C--:B------:R-:W-:Y:S01]  /*153f0*/  LEA R34, P1, R33, R0.reuse, 0x1 ;  /* 0x0000000021227211 */ /* 0x080fe200078208ff */
[----:B------:R-:W-:Y:S01]  /*15400*/  STSM.16.M88.4 [R120], R80 ;  /* 0x0000005078007844 */ /* 0x000fe20000000200 */
[----:B------:R-:W-:Y:S01]  /*15410*/  BAR.SYNC.DEFER_BLOCKING 0x0 ;  /* 0x0000000000007b1d */ /* 0x000fe20000010000 */
[----:B------:R-:W-:Y:S02]  /*15420*/  LEA R40, P5, R41, R0, 0x1 ;  /* 0x0000000029287211 */ /* 0x000fe400078a08ff */
[----:B------:R-:W-:Y:S01]  /*15430*/  LEA.HI.X.SX32 R35, R33, R32, 0x1, P1 ;  /* 0x0000002021237211 */ /* 0x000fe200008f0eff */
[----:B------:R-:W-:Y:S01]  /*15440*/  IMAD R33, R118, UR4, RZ ;  /* 0x0000000476217c24 */ /* 0x000fe2000f8e02ff */
[----:B------:R-:W-:Y:S02]  /*15450*/  LEA R42, P6, R43, R0, 0x1 ;  /* 0x000000002b2a7211 */ /* 0x000fe400078c08ff */
[----:B------:R-:W-:-:S02]  /*15460*/  LEA.HI.X.SX32 R41, R41, R32, 0x1, P5 ;  /* 0x0000002029297211 */ /* 0x000fc400028f0eff */
[----:B------:R-:W-:Y:S02]  /*15470*/  ISETP.LT.AND P1, PT, R118, UR9, !P0 ;  /* 0x0000000976007c0c */ /* 0x000fe4000c721270 */
[----:B------:R-:W-:Y:S01]  /*15480*/  LEA.HI.X.SX32 R43, R43, R32, 0x1, P6 ;  /* 0x000000202b2b7211 */ /* 0x000fe200030f0eff */
[----:B------:R3:W-:Y:S04]  /*15490*/  @P4 STG.E.U16 desc[UR16][R34.64], R28 ;  /* 0x0000001c22004986 */ /* 0x0007e8000c101510 */
[----:B------:R-:W-:Y:S01]  /*154a0*/  @P3 STG.E.U16 desc[UR16][R40.64], R29 ;  /* 0x0000001d28003986 */ /* 0x000fe2000c101510 */
[----:B----4-:R-:W-:-:S03]  /*154b0*/  LEA R48, P3, R33, R0, 0x1 ;  /* 0x0000000021307211 */ /* 0x010fc600078608ff */
[----:B------:R4:W-:Y:S01]  /*154c0*/  @P2 STG.E.U16 desc[UR16][R42.64], R30 ;  /* 0x0000001e2a002986 */ /* 0x0009e2000c101510 */
[C---:B------:R-:W-:Y:S01]  /*154d0*/  ISETP.LT.AND P2, PT, R115.reuse, UR9, !P0 ;  /* 0x0000000973007c0c */ /* 0x040fe2000c741270 */
[----:B------:R-:W-:Y:S01]  /*154e0*/  IMAD R115, R115, UR4, RZ ;  /* 0x0000000473737c24 */ /* 0x000fe2000f8e02ff */
[----:B------:R-:W-:Y:S01]  /*154f0*/  LEA.HI.X.SX32 R49, R33, R32, 0x1, P3 ;  /* 0x0000002021317211 */ /* 0x000fe200018f0eff */
[C---:B------:R-:W-:Y:S01]  /*15500*/  IMAD R33, R114.reuse, UR4, RZ ;  /* 0x0000000472217c24 */ /* 0x040fe2000f8e02ff */
[C---:B------:R-:W-:Y:S01]  /*15510*/  ISETP.LT.AND P3, PT, R113.reuse, UR9, !P0 ;  /* 0x0000000971007c0c */ /* 0x040fe2000c761270 */
[----:B------:R-:W-:Y:S01]  /*15520*/  IMAD R113, R113, UR4, RZ ;  /* 0x0000000471717c24 */ /* 0x000fe2000f8e02ff */
[----:B------:R-:W-:Y:S01]  /*15530*/  ISETP.LT.AND P4, PT, R114, UR9, !P0 ;  /* 0x0000000972007c0c */ /* 0x000fe2000c781270 */
[----:B------:R0:W-:Y:S01]  /*15540*/  @P1 STG.E.U16 desc[UR16][R48.64], R31 ;  /* 0x0000001f30001986 */ /* 0x0001e2000c101510 */
[----:B---3--:R-:W-:Y:S02]  /*15550*/  LEA R34, P1, R115, R0, 0x1 ;  /* 0x0000000073227211 */ /* 0x008fe400078208ff */
[----:B----4-:R-:W-:-:S02]  /*15560*/  PRMT R43, R28, 0x7632, R43 ;  /* 0x000076321c2b7816 */ /* 0x010fc4000000002b */
[-C--:B------:R-:W-:Y:S02]  /*15570*/  LEA R28, P5, R33, R0.reuse, 0x1 ;  /* 0x00000000211c7211 */ /* 0x080fe400078a08ff */
[----:B------:R-:W-:Y:S02]  /*15580*/  LEA R40, P6, R113, R0, 0x1 ;  /* 0x0000000071287211 */ /* 0x000fe400078c08ff */
[----:B------:R-:W-:Y:S02]  /*15590*/  PRMT R30, R29, 0x7632, R30 ;  /* 0x000076321d1e7816 */ /* 0x000fe4000000001e */
[-C--:B------:R-:W-:Y:S02]  /*155a0*/  LEA.HI.X.SX32 R35, R115, R32.reuse, 0x1, P1 ;  /* 0x0000002073237211 */ /* 0x080fe400008f0eff */
[----:B------:R-:W-:Y:S02]  /*155b0*/  LEA.HI.X.SX32 R29, R33, R32, 0x1, P5 ;  /* 0x00000020211d7211 */ /* 0x000fe400028f0eff */
[----:B------:R-:W-:-:S02]  /*155c0*/  PRMT R50, R30, 0x7632, R50 ;  /* 0x000076321e327816 */ /* 0x000fc40000000032 */
[----:B------:R-:W-:Y:S01]  /*155d0*/  LEA.HI.X.SX32 R41, R113, R32, 0x1, P6 ;  /* 0x0000002071297211 */ /* 0x000fe200030f0eff */
[----:B------:R-:W-:Y:S01]  /*155e0*/  @P2 STG.E.U16 desc[UR16][R34.64], R43 ;  /* 0x0000002b22002986 */ /* 0x000fe2000c101510 */
[----:B------:R-:W-:-:S03]  /*155f0*/  IMAD R33, R112, UR4, RZ ;  /* 0x0000000470217c24 */ /* 0x000fc6000f8e02ff */
[----:B------:R3:W-:Y:S01]  /*15600*/  @P4 STG.E.U16 desc[UR16][R28.64], R30 ;  /* 0x0000001e1c004986 */ /* 0x0007e2000c101510 */
[----:B------:R-:W-:-:S03]  /*15610*/  ISETP.LT.AND P1, PT, R112, UR9, !P0 ;  /* 0x0000000970007c0c */ /* 0x000fc6000c721270 */
[----:B------:R-:W-:Y:S01]  /*15620*/  @P3 STG.E.U16 desc[UR16][R40.64], R50 ;  /* 0x0000003228003986 */ /* 0x000fe2000c101510 */
[C---:B------:R-:W-:Y:S01]  /*15630*/  ISETP.LT.AND P3, PT, R111.reuse, UR9, !P0 ;  /* 0x000000096f007c0c */ /* 0x040fe2000c761270 */
[----:B------:R-:W-:Y:S01]  /*15640*/  IMAD R111, R111, UR4, RZ ;  /* 0x000000046f6f7c24 */ /* 0x000fe2000f8e02ff */
[-C--:B------:R-:W-:Y:S01]  /*15650*/  LEA R42, P6, R33, R0.reuse, 0x1 ;  /* 0x00000000212a7211 */ /* 0x080fe200078c08ff */
[C---:B0-----:R-:W-:Y:S01]  /*15660*/  IMAD R49, R110.reuse, UR4, RZ ;  /* 0x000000046e317c24 */ /* 0x041fe2000f8e02ff */
[C---:B------:R-:W-:Y:S01]  /*15670*/  ISETP.LT.AND P4, PT, R109.reuse, UR9, !P0 ;  /* 0x000000096d007c0c */ /* 0x040fe2000c781270 */
[----:B------:R-:W-:Y:S01]  /*15680*/  IMAD R109, R109, UR4, RZ ;  /* 0x000000046d6d7c24 */ /* 0x000fe2000f8e02ff */
[----:B------:R-:W-:Y:S02]  /*15690*/  ISETP.LT.AND P2, PT, R110, UR9, !P0 ;  /* 0x000000096e007c0c */ /* 0x000fe4000c741270 */
[----:B---3--:R-:W-:Y:S02]  /*156a0*/  LEA R28, P5, R111, R0, 0x1 ;  /* 0x000000006f1c7211 */ /* 0x008fe400078a08ff */
[----:B------:R-:W-:-:S02]  /*156b0*/  LEA.HI.X.SX32 R43, R33, R32, 0x1, P6 ;  /* 0x00000020212b7211 */ /* 0x000fc400030f0eff */
[----:B------:R-:W-:Y:S02]  /*156c0*/  PRMT R35, R31, 0x7632, R35 ;  /* 0x000076321f237816 */ /* 0x000fe40000000023 */
[----:B------:R-:W-:Y:S02]  /*156d0*/  LEA R30, P6, R49, R0, 0x1 ;  /* 0x00000000311e7211 */ /* 0x000fe400078c08ff */
[----:B------:R-:W-:Y:S02]  /*156e0*/  LEA.HI.X.SX32 R29, R111, R32, 0x1, P5 ;  /* 0x000000206f1d7211 */ /* 0x000fe400028f0eff */
[----:B------:R-:W-:Y:S01]  /*156f0*/  LEA R34, P5, R109, R0, 0x1 ;  /* 0x000000006d227211 */ /* 0x000fe200078a08ff */
[----:B------:R0:W-:Y:S01]  /*15700*/  @P1 STG.E.U16 desc[UR16][R42.64], R35 ;  /* 0x000000232a001986 */ /* 0x0001e2000c101510 */
[-C--:B------:R-:W-:Y:S01]  /*15710*/  LEA.HI.X.SX32 R31, R49, R32.reuse, 0x1, P6 ;  /* 0x00000020311f7211 */ /* 0x080fe200030f0eff */
[----:B------:R-:W-:Y:S02]  /*15720*/  IMAD R33, R108, UR4, RZ ;  /* 0x000000046c217c24 */ /* 0x000fe4000f8e02ff */
[----:B------:R3:W-:Y:S04]  /*15730*/  @P3 STG.E.U16 desc[UR16][R28.64], R24 ;  /* 0x000000181c003986 */ /* 0x0007e8000c101510 */
[----:B------:R4:W-:Y:S01]  /*15740*/  @P2 STG.E.U16 desc[UR16][R30.64], R25 ;  /* 0x000000191e002986 */ /* 0x0009e2000c101510 */
[----:B0-----:R-:W-:-:S02]  /*15750*/  LEA.HI.X.SX32 R35, R109, R32, 0x1, P5 ;  /* 0x000000206d237211 */ /* 0x001fc400028f0eff */
[----:B------:R-:W-:-:S03]  /*15760*/  ISETP.LT.AND P3, PT, R107, UR9, !P0 ;  /* 0x000000096b007c0c */ /* 0x000fc6000c761270 */
[----:B------:R0:W-:Y:S01]  /*15770*/  @P4 STG.E.U16 desc[UR16][R34.64], R26 ;  /* 0x0000001a22004986 */ /* 0x0001e2000c101510 */
[----:B------:R-:W-:Y:S01]  /*15780*/  ISETP.LT.AND P4, PT, R108, UR9, !P0 ;  /* 0x000000096c007c0c */ /* 0x000fe2000c781270 */
[----:B------:R-:W-:Y:S01]  /*15790*/  IMAD R107, R107, UR4, RZ ;  /* 0x000000046b6b7c24 */ /* 0x000fe2000f8e02ff */
[C---:B------:R-:W-:Y:S01]  /*157a0*/  LEA R40, P2, R33.reuse, R0, 0x1 ;  /* 0x0000000021287211 */ /* 0x040fe200078408ff */
[----:B---3--:R-:W-:Y:S01]  /*157b0*/  IMAD R29, R106, UR4, RZ ;  /* 0x000000046a1d7c24 */ /* 0x008fe2000f8e02ff */
[----:B----4-:R-:W-:Y:S02]  /*157c0*/  PRMT R31, R24, 0x7632, R31 ;  /* 0x00007632181f7816 */ /* 0x010fe4000000001f */
[----:B------:R-:W-:Y:S02]  /*157d0*/  ISETP.LT.AND P1, PT, R106, UR9, !P0 ;  /* 0x000000096a007c0c */ /* 0x000fe4000c721270 */
[----:B------:R-:W-:Y:S02]  /*157e0*/  LEA.HI.X.SX32 R41, R33, R32, 0x1, P2 ;  /* 0x0000002021297211 */ /* 0x000fe400010f0eff */
[----:B------:R-:W-:-:S02]  /*157f0*/  LEA R24, P5, R107, R0, 0x1 ;  /* 0x000000006b187211 */ /* 0x000fc400078a08ff */
[C---:B------:R-:W-:Y:S01]  /*15800*/  ISETP.LT.AND P2, PT, R105.reuse, UR9, !P0 ;  /* 0x0000000969007c0c */ /* 0x040fe2000c741270 */
[----:B------:R-:W-:Y:S01]  /*15810*/  IMAD R105, R105, UR4, RZ ;  /* 0x0000000469697c24 */ /* 0x000fe2000f8e02ff */
[----:B------:R-:W-:Y:S02]  /*15820*/  PRMT R43, R25, 0x7632, R43 ;  /* 0x00007632192b7816 */ /* 0x000fe4000000002b */
[----:B------:R-:W-:Y:S01]  /*15830*/  LEA R28, P6, R29, R0, 0x1 ;  /* 0x000000001d1c7211 */ /* 0x000fe200078c08ff */
[----:B------:R-:W-:Y:S01]  /*15840*/  @P4 STG.E.U16 desc[UR16][R40.64], R27 ;  /* 0x0000001b28004986 */ /* 0x000fe2000c101510 */
[----:B------:R-:W-:Y:S02]  /*15850*/  LEA.HI.X.SX32 R25, R107, R32, 0x1, P5 ;  /* 0x000000206b197211 */ /* 0x000fe400028f0eff */
[----:B------:R-:W-:Y:S01]  /*15860*/  LEA R30, P4, R105, R0, 0x1 ;  /* 0x00000000691e7211 */ /* 0x000fe200078808ff */
[----:B------:R-:W-:Y:S01]  /*15870*/  IMAD R33, R104, UR4, RZ ;  /* 0x0000000468217c24 */ /* 0x000fe2000f8e02ff */
[----:B------:R-:W-:Y:S01]  /*15880*/  LEA.HI.X.SX32 R29, R29, R32, 0x1, P6 ;  /* 0x000000201d1d7211 */ /* 0x000fe200030f0eff */
[----:B------:R3:W-:Y:S01]  /*15890*/  @P3 STG.E.U16 desc[UR16][R24.64], R31 ;  /* 0x0000001f18003986 */ /* 0x0007e2000c101510 */
[----:B0-----:R-:W-:-:S02]  /*158a0*/  PRMT R35, R26, 0x7632, R35 ;  /* 0x000076321a237816 */ /* 0x001fc40000000023 */
[----:B------:R-:W-:Y:S01]  /*158b0*/  ISETP.LT.AND P5, PT, R104, UR9, !P0 ;  /* 0x0000000968007c0c */ /* 0x000fe2000c7a1270 */
[----:B------:R-:W-:Y:S01]  /*158c0*/  @P1 STG.E.U16 desc[UR16][R28.64], R43 ;  /* 0x0000002b1c001986 */ /* 0x000fe2000c101510 */
[----:B------:R-:W-:Y:S02]  /*158d0*/  LEA R34, P1, R33, R0, 0x1 ;  /* 0x0000000021227211 */ /* 0x000fe400078208ff */
[C---:B------:R-:W-:Y:S01]  /*158e0*/  ISETP.LT.AND P3, PT, R103.reuse, UR9, !P0 ;  /* 0x0000000967007c0c */ /* 0x040fe2000c761270 */
[----:B------:R-:W-:Y:S01]  /*158f0*/  IMAD R103, R103, UR4, RZ ;  /* 0x0000000467677c24 */ /* 0x000fe2000f8e02ff */
[----:B---3--:R-:W-:Y:S02]  /*15900*/  LEA.HI.X.SX32 R31, R105, R32, 0x1, P4 ;  /* 0x00000020691f7211 */ /* 0x008fe400020f0eff */
[----:B------:R-:W-:Y:S01]  /*15910*/  PRMT R42, R27, 0x7632, R42 ;  /* 0x000076321b2a7816 */ /* 0x000fe2000000002a */
[C---:B------:R-:W-:Y:S02]  /*15920*/  IMAD R27, R102.reuse, UR4, RZ ;  /* 0x00000004661b7c24 */ /* 0x040fe4000f8e02ff */
[----:B------:R0:W-:Y:S01]  /*15930*/  @P2 STG.E.U16 desc[UR16][R30.64], R35 ;  /* 0x000000231e002986 */ /* 0x0001e2000c101510 */
[----:B------:R-:W-:-:S02]  /*15940*/  ISETP.LT.AND P2, PT, R102, UR9, !P0 ;  /* 0x0000000966007c0c */ /* 0x000fc4000c741270 */
[-C--:B------:R-:W-:Y:S02]  /*15950*/  LEA R24, P4, R103, R0.reuse, 0x1 ;  /* 0x0000000067187211 */ /* 0x080fe400078808ff */
[----:B------:R-:W-:Y:S02]  /*15960*/  LEA R26, P6, R27, R0, 0x1 ;  /* 0x000000001b1a7211 */ /* 0x000fe400078c08ff */
[-C--:B0-----:R-:W-:Y:S02]  /*15970*/  LEA.HI.X.SX32 R35, R33, R32.reuse, 0x1, P1 ;  /* 0x0000002021237211 */ /* 0x081fe400008f0eff */
[C---:B------:R-:W-:Y:S01]  /*15980*/  ISETP.LT.AND P1, PT, R101.reuse, UR9, !P0 ;  /* 0x0000000965007c0c */ /* 0x040fe2000c721270 */
[----:B------:R-:W-:Y:S01]  /*15990*/  IMAD R101, R101, UR4, RZ ;  /* 0x0000000465657c24 */ /* 0x000fe2000f8e02ff */
[-C--:B------:R-:W-:Y:S01]  /*159a0*/  LEA.HI.X.SX32 R25, R103, R32.reuse, 0x1, P4 ;  /* 0x0000002067197211 */ /* 0x080fe200020f0eff */
[----:B------:R0:W-:Y:S01]  /*159b0*/  @P5 STG.E.U16 desc[UR16][R34.64], R42 ;  /* 0x0000002a22005986 */ /* 0x0001e2000c101510 */
[----:B------:R-:W-:Y:S01]  /*159c0*/  LEA.HI.X.SX32 R27, R27, R32, 0x1, P6 ;  /* 0x000000201b1b7211 */ /* 0x000fe200030f0eff */
[----:B------:R-:W-:Y:S01]  /*159d0*/  IMAD R31, R100, UR4, RZ ;  /* 0x00000004641f7c24 */ /* 0x000fe2000f8e02ff */
[----:B------:R-:W-:-:S02]  /*159e0*/  LEA R28, P5, R101, R0, 0x1 ;  /* 0x00000000651c7211 */ /* 0x000fc400078a08ff */
[----:B------:R-:W-:Y:S01]  /*159f0*/  ISETP.LT.AND P4, PT, R100, UR9, !P0 ;  /* 0x0000000964007c0c */ /* 0x000fe2000c781270 */
[----:B------:R3:W-:Y:S01]  /*15a00*/  @P3 STG.E.U16 desc[UR16][R24.64], R4 ;  /* 0x0000000418003986 */ /* 0x0007e2000c101510 */
[----:B------:R-:W-:-:S03]  /*15a10*/  LEA.HI.X.SX32 R29, R101, R32, 0x1, P5 ;  /* 0x00000020651d7211 */ /* 0x000fc600028f0eff */
[----:B------:R-:W-:Y:S01]  /*15a20*/  @P2 STG.E.U16 desc[UR16][R26.64], R5 ;  /* 0x000000051a002986 */ /* 0x000fe2000c101510 */
[----:B------:R-:W-:-:S03]  /*15a30*/  LEA R30, P2, R31, R0, 0x1 ;  /* 0x000000001f1e7211 */ /* 0x000fc600078408ff */
[----:B------:R4:W-:Y:S01]  /*15a40*/  @P1 STG.E.U16 desc[UR16][R28.64], R6 ;  /* 0x000000061c001986 */ /* 0x0009e2000c101510 */
[C---:B------:R-:W-:Y:S01]  /*15a50*/  ISETP.LT.AND P1, PT, R99.reuse, UR9, !P0 ;  /* 0x0000000963007c0c */ /* 0x040fe2000c721270 */
[----:B------:R-:W-:Y:S01]  /*15a60*/  IMAD R99, R99, UR4, RZ ;  /* 0x0000000463637c24 */ /* 0x000fe2000f8e02ff */
[----:B------:R-:W-:Y:S01]  /*15a70*/  LEA.HI.X.SX32 R31, R31, R32, 0x1, P2 ;  /* 0x000000201f1f7211 */ /* 0x000fe200010f0eff */
[C---:B------:R-:W-:Y:S01]  /*15a80*/  IMAD R33, R98.reuse, UR4, RZ ;  /* 0x0000000462217c24 */ /* 0x040fe2000f8e02ff */
[----:B------:R-:W-:Y:S02]  /*15a90*/  ISETP.LT.AND P3, PT, R98, UR9, !P0 ;  /* 0x0000000962007c0c */ /* 0x000fe4000c761270 */
[----:B0-----:R-:W-:Y:S01]  /*15aa0*/  PRMT R34, R4, 0x7632, R34 ;  /* 0x0000763204227816 */ /* 0x001fe20000000022 */
[----:B------:R0:W-:Y:S01]  /*15ab0*/  @P4 STG.E.U16 desc[UR16][R30.64], R7 ;  /* 0x000000071e004986 */ /* 0x0001e2000c101510 */
[-C--:B---3--:R-:W-:Y:S02]  /*15ac0*/  LEA R24, P4, R99, R0.reuse, 0x1 ;  /* 0x0000000063187211 */ /* 0x088fe400078808ff */
[C---:B------:R-:W-:Y:S01]  /*15ad0*/  ISETP.LT.AND P2, PT, R97.reuse, UR9, !P0 ;  /* 0x0000000961007c0c */ /* 0x040fe2000c741270 */
[----:B------:R-:W-:Y:S01]  /*15ae0*/  IMAD R97, R97, UR4, RZ ;  /* 0x0000000461617c24 */ /* 0x000fe2000f8e02ff */
[----:B------:R-:W-:-:S02]  /*15af0*/  LEA R4, P5, R33, R0, 0x1 ;  /* 0x0000000021047211 */ /* 0x000fc400078a08ff */
[-C--:B------:R-:W-:Y:S02]  /*15b00*/  LEA.HI.X.SX32 R25, R99, R32.reuse, 0x1, P4 ;  /* 0x0000002063197211 */ /* 0x080fe400020f0eff */
[----:B----4-:R-:W-:Y:S02]  /*15b10*/  PRMT R6, R5, 0x7632, R6 ;  /* 0x0000763205067816 */ /* 0x010fe40000000006 */
[----:B------:R-:W-:Y:S02]  /*15b20*/  LEA.HI.X.SX32 R5, R33, R32, 0x1, P5 ;  /* 0x0000002021057211 */ /* 0x000fe400028f0eff */
[C---:B------:R-:W-:Y:S01]  /*15b30*/  LEA R26, P6, R97.reuse, R0, 0x1 ;  /* 0x00000000611a7211 */ /* 0x040fe200078c08ff */
[----:B------:R-:W-:Y:S01]  /*15b40*/  @P1 STG.E.U16 desc[UR16][R24.64], R34 ;  /* 0x0000002218001986 */ /* 0x000fe2000c101510 */
[----:B------:R-:W-:Y:S01]  /*15b50*/  PRMT R33, R6, 0x7632, R33 ;  /* 0x0000763206217816 */ /* 0x000fe20000000021 */
[C---:B------:R-:W-:Y:S01]  /*15b60*/  IMAD R29, R96.reuse, UR4, RZ ;  /* 0x00000004601d7c24 */ /* 0x040fe2000f8e02ff */
[----:B------:R-:W-:Y:S01]  /*15b70*/  LEA.HI.X.SX32 R27, R97, R32, 0x1, P6 ;  /* 0x00000020611b7211 */ /* 0x000fe200030f0eff */
[----:B------:R3:W-:Y:S01]  /*15b80*/  @P3 STG.E.U16 desc[UR16][R4.64], R6 ;  /* 0x0000000604003986 */ /* 0x0007e2000c101510 */
[C---:B------:R-:W-:Y:S01]  /*15b90*/  ISETP.LT.AND P3, PT, R95.reuse, UR9, !P0 ;  /* 0x000000095f007c0c */ /* 0x040fe2000c761270 */
[----:B------:R-:W-:Y:S01]  /*15ba0*/  IMAD R95, R95, UR4, RZ ;  /* 0x000000045f5f7c24 */ /* 0x000fe2000f8e02ff */
[----:B------:R-:W-:Y:S01]  /*15bb0*/  ISETP.LT.AND P1, PT, R96, UR9, !P0 ;  /* 0x0000000960007c0c */ /* 0x000fe2000c721270 */
[----:B------:R4:W-:Y:S01]  /*15bc0*/  @P2 STG.E.U16 desc[UR16][R26.64], R33 ;  /* 0x000000211a002986 */ /* 0x0009e2000c101510 */
[----:B0-----:R-:W-:Y:S01]  /*15bd0*/  IMAD R31, R94, UR4, RZ ;  /* 0x000000045e1f7c24 */ /* 0x001fe2000f8e02ff */
[----:B------:R-:W-:-:S02]  /*15be0*/  LEA R28, P6, R29, R0, 0x1 ;  /* 0x000000001d1c7211 */ /* 0x000fc400078c08ff */
[C---:B------:R-:W-:Y:S01]  /*15bf0*/  ISETP.LT.AND P4, PT, R93.reuse, UR9, !P0 ;  /* 0x000000095d007c0c */ /* 0x040fe2000c781270 */
[----:B------:R-:W-:Y:S01]  /*15c00*/  IMAD R93, R93, UR4, RZ ;  /* 0x000000045d5d7c24 */ /* 0x000fe2000f8e02ff */
[----:B------:R-:W-:Y:S02]  /*15c10*/  ISETP.LT.AND P2, PT, R94, UR9, !P0 ;  /* 0x000000095e007c0c */ /* 0x000fe4000c741270 */
[----:B---3--:R-:W-:Y:S02]  /*15c20*/  LEA R4, P5, R95, R0, 0x1 ;  /* 0x000000005f047211 */ /* 0x008fe400078a08ff */
[----:B------:R-:W-:Y:S02]  /*15c30*/  LEA.HI.X.SX32 R29, R29, R32, 0x1, P6 ;  /* 0x000000201d1d7211 */ /* 0x000fe400030f0eff */
[----:B------:R-:W-:Y:S02]  /*15c40*/  PRMT R25, R7, 0x7632, R25 ;  /* 0x0000763207197816 */ /* 0x000fe40000000019 */
[----:B------:R-:W-:-:S02]  /*15c50*/  LEA R6, P6, R31, R0, 0x1 ;  /* 0x000000001f067211 */ /* 0x000fc400078c08ff */
[----:B------:R-:W-:Y:S02]  /*15c60*/  LEA.HI.X.SX32 R5, R95, R32, 0x1, P5 ;  /* 0x000000205f057211 */ /* 0x000fe400028f0eff */
[----:B------:R-:W-:Y:S01]  /*15c70*/  LEA R24, P5, R93, R0, 0x1 ;  /* 0x000000005d187211 */ /* 0x000fe200078a08ff */
[----:B------:R0:W-:Y:S01]  /*15c80*/  @P1 STG.E.U16 desc[UR16][R28.64], R25 ;  /* 0x000000191c001986 */ /* 0x0001e2000c101510 */
[-C--:B------:R-:W-:Y:S01]  /*15c90*/  LEA.HI.X.SX32 R7, R31, R32.reuse, 0x1, P6 ;  /* 0x000000201f077211 */ /* 0x080fe200030f0eff */
[----:B----4-:R-:W-:Y:S02]  /*15ca0*/  IMAD R27, R92, UR4, RZ ;  /* 0x000000045c1b7c24 */ /* 0x010fe4000f8e02ff */
[----:B------:R-:W-:Y:S04]  /*15cb0*/  @P3 STG.E.U16 desc[UR16][R4.64], R8 ;  /* 0x0000000804003986 */ /* 0x000fe8000c101510 */
[----:B------:R3:W-:Y:S01]  /*15cc0*/  @P2 STG.E.U16 desc[UR16][R6.64], R9 ;  /* 0x0000000906002986 */ /* 0x0007e2000c101510 */
[----:B0-----:R-:W-:-:S05]  /*15cd0*/  LEA.HI.X.SX32 R25, R93, R32, 0x1, P5 ;  /* 0x000000205d197211 */ /* 0x001fca00028f0eff */
[----:B------:R0:W-:Y:S01]  /*15ce0*/  @P4 STG.E.U16 desc[UR16][R24.64], R10 ;  /* 0x0000000a18004986 */ /* 0x0001e2000c101510 */
[----:B------:R-:W-:Y:S02]  /*15cf0*/  ISETP.LT.AND P4, PT, R92, UR9, !P0 ;  /* 0x000000095c007c0c */ /* 0x000fe4000c781270 */
[----:B------:R-:W-:Y:S02]  /*15d00*/  LEA R26, P2, R27, R0, 0x1 ;  /* 0x000000001b1a7211 */ /* 0x000fe400078408ff */
[C---:B------:R-:W-:Y:S01]  /*15d10*/  ISETP.LT.AND P3, PT, R91.reuse, UR9, !P0 ;  /* 0x000000095b007c0c */ /* 0x040fe2000c761270 */
[----:B------:R-:W-:Y:S01]  /*15d20*/  IMAD R91, R91, UR4, RZ ;  /* 0x000000045b5b7c24 */ /* 0x000fe2000f8e02ff */
[C---:B------:R-:W-:Y:S01]  /*15d30*/  ISETP.LT.AND P1, PT, R90.reuse, UR9, !P0 ;  /* 0x000000095a007c0c */ /* 0x040fe2000c721270 */
[----:B---3--:R-:W-:Y:S01]  /*15d40*/  IMAD R7, R90, UR4, RZ ;  /* 0x000000045a077c24 */ /* 0x008fe2000f8e02ff */
[----:B------:R-:W-:Y:S02]  /*15d50*/  LEA.HI.X.SX32 R27, R27, R32, 0x1, P2 ;  /* 0x000000201b1b7211 */ /* 0x000fe400010f0eff */
[C---:B------:R-:W-:Y:S01]  /*15d60*/  ISETP.LT.AND P2, PT, R89.reuse, UR9, !P0 ;  /* 0x0000000959007c0c */ /* 0x040fe2000c741270 */
[----:B------:R-:W-:Y:S01]  /*15d70*/  IMAD R89, R89, UR4, RZ ;  /* 0x0000000459597c24 */ /* 0x000fe2000f8e02ff */
[----:B------:R-:W-:-:S02]  /*15d80*/  LEA R4, P5, R91, R0, 0x1 ;  /* 0x000000005b047211 */ /* 0x000fc400078a08ff */
[----:B------:R-:W-:Y:S01]  /*15d90*/  LEA R6, P6, R7, R0, 0x1 ;  /* 0x0000000007067211 */ /* 0x000fe200078c08ff */
[----:B------:R3:W-:Y:S01]  /*15da0*/  @P4 STG.E.U16 desc[UR16][R26.64], R11 ;  /* 0x0000000b1a004986 */ /* 0x0007e2000c101510 */
[----:B------:R-:W-:Y:S02]  /*15db0*/  PRMT R29, R8, 0x7632, R29 ;  /* 0x00007632081d7816 */ /* 0x000fe4000000001d */
[----:B------:R-:W-:Y:S02]  /*15dc0*/  LEA.HI.X.SX32 R5, R91, R32, 0x1, P5 ;  /* 0x000000205b057211 */ /* 0x000fe400028f0eff */
[----:B------:R-:W-:Y:S01]  /*15dd0*/  LEA R8, P4, R89, R0, 0x1 ;  /* 0x0000000059087211 */ /* 0x000fe200078808ff */
[----:B0-----:R-:W-:Y:S01]  /*15de0*/  IMAD R25, R88, UR4, RZ ;  /* 0x0000000458197c24 */ /* 0x001fe2000f8e02ff */
[----:B------:R-:W-:Y:S02]  /*15df0*/  PRMT R30, R9, 0x7632, R30 ;  /* 0x00007632091e7816 */ /* 0x000fe4000000001e */
[----:B------:R-:W-:Y:S01]  /*15e00*/  LEA.HI.X.SX32 R7, R7, R32, 0x1, P6 ;  /* 0x0000002007077211 */ /* 0x000fe200030f0eff */
[----:B------:R0:W-:Y:S01]  /*15e10*/  @P3 STG.E.U16 desc[UR16][R4.64], R29 ;  /* 0x0000001d04003986 */ /* 0x0001e2000c101510 */
[----:B------:R-:W-:-:S02]  /*15e20*/  PRMT R28, R10, 0x7632, R28 ;  /* 0x000076320a1c7816 */ /* 0x000fc4000000001c */
[----:B------:R-:W-:Y:S02]  /*15e30*/  LEA.HI.X.SX32 R9, R89, R32, 0x1, P4 ;  /* 0x0000002059097211 */ /* 0x000fe400020f0eff */
[----:B------:R-:W-:Y:S01]  /*15e40*/  ISETP.LT.AND P5, PT, R88, UR9, !P0 ;  /* 0x0000000958007c0c */ /* 0x000fe2000c7a1270 */
[----:B------:R4:W-:Y:S01]  /*15e50*/  @P1 STG.E.U16 desc[UR16][R6.64], R30 ;  /* 0x0000001e06001986 */ /* 0x0009e2000c101510 */
[----:B------:R-:W-:Y:S02]  /*15e60*/  LEA R24, P1, R25, R0, 0x1 ;  /* 0x0000000019187211 */ /* 0x000fe400078208ff */
[C---:B------:R-:W-:Y:S01]  /*15e70*/  ISETP.LT.AND P3, PT, R87.reuse, UR9, !P0 ;  /* 0x0000000957007c0c */ /* 0x040fe2000c761270 */
[----:B------:R-:W-:Y:S01]  /*15e80*/  IMAD R87, R87, UR4, RZ ;  /* 0x0000000457577c24 */ /* 0x000fe2000f8e02ff */
[----:B------:R-:W-:Y:S01]  /*15e90*/  PRMT R31, R11, 0x7632, R31 ;  /* 0x000076320b1f7816 */ /* 0x000fe2000000001f */
[----:B------:R2:W-:Y:S01]  /*15ea0*/  @P2 STG.E.U16 desc[UR16][R8.64], R28 ;  /* 0x0000001c08002986 */ /* 0x0005e2000c101510 */
[C---:B---3--:R-:W-:Y:S01]  /*15eb0*/  IMAD R11, R86.reuse, UR4, RZ ;  /* 0x00000004560b7c24 */ /* 0x048fe2000f8e02ff */
[----:B------:R-:W-:-:S02]  /*15ec0*/  ISETP.LT.AND P2, PT, R86, UR9, !P0 ;  /* 0x0000000956007c0c */ /* 0x000fc4000c741270 */
[----:B------:R-:W-:Y:S02]  /*15ed0*/  LEA.HI.X.SX32 R25, R25, R32, 0x1, P1 ;  /* 0x0000002019197211 */ /* 0x000fe400008f0eff */
[C---:B------:R-:W-:Y:S01]  /*15ee0*/  ISETP.LT.AND P1, PT, R85.reuse, UR9, !P0 ;  /* 0x0000000955007c0c */ /* 0x040fe2000c721270 */
[----:B------:R-:W-:Y:S01]  /*15ef0*/  IMAD R85, R85, UR4, RZ ;  /* 0x0000000455557c24 */ /* 0x000fe2000f8e02ff */
[-C--:B0-----:R-:W-:Y:S02]  /*15f00*/  LEA R4, P4, R87, R0.reuse, 0x1 ;  /* 0x0000000057047211 */ /* 0x081fe400078808ff */
[----:B----4-:R-:W-:Y:S01]  /*15f10*/  LEA R6, P6, R11, R0, 0x1 ;  /* 0x000000000b067211 */ /* 0x010fe200078c08ff */
[----:B------:R0:W-:Y:S01]  /*15f20*/  @P5 STG.E.U16 desc[UR16][R24.64], R31 ;  /* 0x0000001f18005986 */ /* 0x0001e2000c101510 */
[----:B------:R-:W-:Y:S02]  /*15f30*/  LEA.HI.X.SX32 R5, R87, R32, 0x1, P4 ;  /* 0x0000002057057211 */ /* 0x000fe400020f0eff */
[----:B--2---:R-:W-:-:S02]  /*15f40*/  LEA R8, P5, R85, R0, 0x1 ;  /* 0x0000000055087211 */ /* 0x004fc400078a08ff */
[-C--:B------:R-:W-:Y:S01]  /*15f50*/  LEA.HI.X.SX32 R7, R11, R32.reuse, 0x1, P6 ;  /* 0x000000200b077211 */ /* 0x080fe200030f0eff */
[C---:B------:R-:W-:Y:S01]  /*15f60*/  IMAD R11, R84.reuse, UR4, RZ ;  /* 0x00000004540b7c24 */ /* 0x040fe2000f8e02ff */
[----:B------:R-:W-:Y:S01]  /*15f70*/  ISETP.LT.AND P4, PT, R84, UR9, !P0 ;  /* 0x0000000954007c0c */ /* 0x000fe2000c781270 */
[----:B------:R2:W-:Y:S01]  /*15f80*/  @P3 STG.E.U16 desc[UR16][R4.64], R12 ;  /* 0x0000000c04003986 */ /* 0x0005e2000c101510 */
[----:B------:R-:W-:-:S03]  /*15f90*/  LEA.HI.X.SX32 R9, R85, R32, 0x1, P5 ;  /* 0x0000002055097211 */ /* 0x000fc600028f0eff */
[----:B------:R3:W-:Y:S01]  /*15fa0*/  @P2 STG.E.U16 desc[UR16][R6.64], R13 ;  /* 0x0000000d06002986 */ /* 0x0007e2000c101510 */
[----:B------:R-:W-:-:S03]  /*15fb0*/  LEA R10, P2, R11, R0, 0x1 ;  /* 0x000000000b0a7211 */ /* 0x000fc600078408ff */
[----:B------:R4:W-:Y:S01]  /*15fc0*/  @P1 STG.E.U16 desc[UR16][R8.64], R14 ;  /* 0x0000000e08001986 */ /* 0x0009e2000c101510 */
[C---:B------:R-:W-:Y:S01]  /*15fd0*/  ISETP.LT.AND P1, PT, R79.reuse, UR9, !P0 ;  /* 0x000000094f007c0c */ /* 0x040fe2000c721270 */
[----:B------:R-:W-:Y:S01]  /*15fe0*/  IMAD R79, R79, UR4, RZ ;  /* 0x000000044f4f7c24 */ /* 0x000fe2000f8e02ff */
[----:B------:R-:W-:Y:S01]  /*15ff0*/  LEA.HI.X.SX32 R11, R11, R32, 0x1, P2 ;  /* 0x000000200b0b7211 */ /* 0x000fe200010f0eff */
[C---:B0-----:R-:W-:Y:S01]  /*16000*/  IMAD R25, R78.reuse, UR4, RZ ;  /* 0x000000044e197c24 */ /* 0x041fe2000f8e02ff */
[C---:B------:R-:W-:Y:S01]  /*16010*/  ISETP.LT.AND P2, PT, R77.reuse, UR9, !P0 ;  /* 0x000000094d007c0c */ /* 0x040fe2000c741270 */
[----:B------:R-:W-:Y:S01]  /*16020*/  IMAD R77, R77, UR4, RZ ;  /* 0x000000044d4d7c24 */ /* 0x000fe2000f8e02ff */
[----:B------:R-:W-:Y:S01]  /*16030*/  ISETP.LT.AND P3, PT, R78, UR9, !P0 ;  /* 0x000000094e007c0c */ /* 0x000fe2000c761270 */
[----:B------:R0:W-:Y:S01]  /*16040*/  @P4 STG.E.U16 desc[UR16][R10.64], R15 ;  /* 0x0000000f0a004986 */ /* 0x0001e2000c101510 */
[-C--:B--2---:R-:W-:Y:S02]  /*16050*/  LEA R4, P4, R79, R0.reuse, 0x1 ;  /* 0x000000004f047211 */ /* 0x084fe400078808ff */
[----:B---3--:R-:W-:-:S02]  /*16060*/  LEA R6, P5, R25, R0, 0x1 ;  /* 0x0000000019067211 */ /* 0x008fc400078a08ff */
[----:B----4-:R-:W-:Y:S02]  /*16070*/  LEA R8, P6, R77, R0, 0x1 ;  /* 0x000000004d087211 */ /* 0x010fe400078c08ff */
[----:B------:R-:W-:Y:S02]  /*16080*/  PRMT R14, R13, 0x7632, R14 ;  /* 0x000076320d0e7816 */ /* 0x000fe4000000000e */
[----:B------:R-:W-:Y:S02]  /*16090*/  PRMT R12, R12, 0x7632, R12 ;  /* 0x000076320c0c7816 */ /* 0x000fe4000000000c */
[-C--:B------:R-:W-:Y:S02]  /*160a0*/  LEA.HI.X.SX32 R5, R79, R32.reuse, 0x1, P4 ;  /* 0x000000204f057211 */ /* 0x080fe400020f0eff */
[----:B------:R-:W-:Y:S02]  /*160b0*/  LEA.HI.X.SX32 R7, R25, R32, 0x1, P5 ;  /* 0x0000002019077211 */ /* 0x000fe400028f0eff */
[----:B------:R-:W-:-:S02]  /*160c0*/  PRMT R24, R14, 0x7632, R24 ;  /* 0x000076320e187816 */ /* 0x000fc40000000018 */
[----:B------:R-:W-:Y:S01]  /*160d0*/  LEA.HI.X.SX32 R9, R77, R32, 0x1, P6 ;  /* 0x000000204d097211 */ /* 0x000fe200030f0eff */
[----:B------:R2:W-:Y:S01]  /*160e0*/  @P1 STG.E.U16 desc[UR16][R4.64], R12 ;  /* 0x0000000c04001986 */ /* 0x0005e2000c101510 */
[C---:B------:R-:W-:Y:S01]  /*160f0*/  ISETP.LT.AND P4, PT, R71.reuse, UR9, !P0 ;  /* 0x0000000947007c0c */ /* 0x040fe2000c781270 */
[----:B0-----:R-:W-:Y:S02]  /*16100*/  IMAD R11, R76, UR4, RZ ;  /* 0x000000044c0b7c24 */ /* 0x001fe4000f8e02ff */
[----:B------:R0:W-:Y:S01]  /*16110*/  @P3 STG.E.U16 desc[UR16][R6.64], R14 ;  /* 0x0000000e06003986 */ /* 0x0001e2000c101510 */
[----:B------:R-:W-:-:S03]  /*16120*/  IMAD R71, R71, UR4, RZ ;  /* 0x0000000447477c24 */ /* 0x000fc6000f8e02ff */
[----:B------:R3:W-:Y:S01]  /*16130*/  @P2 STG.E.U16 desc[UR16][R8.64], R24 ;  /* 0x0000001808002986 */ /* 0x0007e2000c101510 */
[----:B------:R-:W-:Y:S01]  /*16140*/  ISETP.LT.AND P2, PT, R76, UR9, !P0 ;  /* 0x000000094c007c0c */ /* 0x000fe2000c741270 */
[C---:B------:R-:W-:Y:S01]  /*16150*/  IMAD R13, R70.reuse, UR4, RZ ;  /* 0x00000004460d7c24 */ /* 0x040fe2000f8e02ff */
[C---:B------:R-:W-:Y:S01]  /*16160*/  ISETP.LT.AND P1, PT, R69.reuse, UR9, !P0 ;  /* 0x0000000945007c0c */ /* 0x040fe2000c721270 */
[----:B------:R-:W-:Y:S01]  /*16170*/  IMAD R69, R69, UR4, RZ ;  /* 0x0000000445457c24 */ /* 0x000fe2000f8e02ff */
[-C--:B------:R-:W-:Y:S01]  /*16180*/  LEA R10, P6, R11, R0.reuse, 0x1 ;  /* 0x000000000b0a7211 */ /* 0x080fe200078c08ff */
[----:B------:R-:W4:Y:S01]  /*16190*/  LDS.128 R24, [R46] ;  /* 0x000000002e187984 */ /* 0x000f220000000c00 */
[----:B--2---:R-:W-:Y:S02]  /*161a0*/  LEA R4, P5, R71, R0, 0x1 ;  /* 0x0000000047047211 */ /* 0x004fe400078a08ff */
[----:B------:R-:W-:Y:S02]  /*161b0*/  ISETP.LT.AND P3, PT, R70, UR9, !P0 ;  /* 0x0000000946007c0c */ /* 0x000fe4000c761270 */
[----:B------:R-:W-:-:S02]  /*161c0*/  LEA.HI.X.SX32 R11, R11, R32, 0x1, P6 ;  /* 0x000000200b0b7211 */ /* 0x000fc400030f0eff */
[----:B------:R-:W-:Y:S02]  /*161d0*/  LEA.HI.X.SX32 R5, R71, R32, 0x1, P5 ;  /* 0x0000002047057211 */ /* 0x000fe400028f0eff */
[-C--:B0-----:R-:W-:Y:S02]  /*161e0*/  LEA R6, P6, R13, R0.reuse, 0x1 ;  /* 0x000000000d067211 */ /* 0x081fe400078c08ff */
[----:B------:R-:W-:Y:S02]  /*161f0*/  PRMT R15, R15, 0x7632, R15 ;  /* 0x000076320f0f7816 */ /* 0x000fe4000000000f */
[----:B---3--:R-:W-:Y:S02]  /*16200*/  LEA R8, P5, R69, R0, 0x1 ;  /* 0x0000000045087211 */ /* 0x008fe400078a08ff */
[-C--:B------:R-:W-:Y:S01]  /*16210*/  LEA.HI.X.SX32 R7, R13, R32.reuse, 0x1, P6 ;  /* 0x000000200d077211 */ /* 0x080fe200030f0eff */
[----:B------:R0:W-:Y:S01]  /*16220*/  @P2 STG.E.U16 desc[UR16][R10.64], R15 ;  /* 0x0000000f0a002986 */ /* 0x0001e2000c101510 */
[----:B------:R-:W-:Y:S01]  /*16230*/  LEA.HI.X.SX32 R9, R69, R32, 0x1, P5 ;  /* 0x0000002045097211 */ /* 0x000fe200028f0eff */
[C---:B------:R-:W-:Y:S01]  /*16240*/  IMAD R13, R68.reuse, UR4, RZ ;  /* 0x00000004440d7c24 */ /* 0x040fe2000f8e02ff */
[C---:B------:R-:W-:Y:S01]  /*16250*/  ISETP.LT.AND P5, PT, R63.reuse, UR9, !P0 ;  /* 0x000000093f007c0c */ /* 0x040fe2000c7a1270 */
[----:B------:R-:W-:Y:S01]  /*16260*/  IMAD R63, R63, UR4, RZ ;  /* 0x000000043f3f7c24 */ /* 0x000fe2000f8e02ff */
[----:B------:R-:W-:Y:S01]  /*16270*/  ISETP.LT.AND P2, PT, R68, UR9, !P0 ;  /* 0x0000000944007c0c */ /* 0x000fe2000c741270 */
[----:B------:R2:W-:Y:S04]  /*16280*/  @P4 STG.E.U16 desc[UR16][R4.64], R16 ;  /* 0x0000001004004986 */ /* 0x0005e8000c101510 */
[----:B------:R3:W-:Y:S01]  /*16290*/  @P3 STG.E.U16 desc[UR16][R6.64], R17 ;  /* 0x0000001106003986 */ /* 0x0007e2000c101510 */
[----:B------:R-:W-:Y:S01]  /*162a0*/  LEA R12, P3, R13, R0, 0x1 ;  /* 0x000000000d0c7211 */ /* 0x000fe200078608ff */
[----:B0-----:R-:W-:-:S02]  /*162b0*/  IMAD R11, R62, UR4, RZ ;  /* 0x000000043e0b7c24 */ /* 0x001fc4000f8e02ff */
[----:B------:R0:W-:Y:S01]  /*162c0*/  @P1 STG.E.U16 desc[UR16][R8.64], R18 ;  /* 0x0000001208001986 */ /* 0x0001e2000c101510 */
[----:B------:R-:W-:Y:S02]  /*162d0*/  LEA.HI.X.SX32 R13, R13, R32, 0x1, P3 ;  /* 0x000000200d0d7211 */ /* 0x000fe400018f0eff */
[C---:B--2---:R-:W-:Y:S02]  /*162e0*/  LEA R4, P4, R63.reuse, R0, 0x1 ;  /* 0x000000003f047211 */ /* 0x044fe400078808ff */
[----:B------:R-:W-:Y:S02]  /*162f0*/  ISETP.LT.AND P1, PT, R62, UR9, !P0 ;  /* 0x000000093e007c0c */ /* 0x000fe4000c721270 */
[----:B---3--:R-:W-:Y:S02]  /*16300*/  PRMT R7, R16, 0x7632, R7 ;  /* 0x0000763210077816 */ /* 0x008fe40000000007 */
[----:B------:R-:W-:Y:S02]  /*16310*/  LEA.HI.X.SX32 R5, R63, R32, 0x1, P4 ;  /* 0x000000203f057211 */ /* 0x000fe400020f0eff */
[----:B------:R-:W-:Y:S01]  /*16320*/  LEA R6, P3, R11, R0, 0x1 ;  /* 0x000000000b067211 */ /* 0x000fe200078608ff */
[----:B------:R-:W-:Y:S01]  /*16330*/  @P2 STG.E.U16 desc[UR16][R12.64], R19 ;  /* 0x000000130c002986 */ /* 0x000fe2000c101510 */
[C---:B------:R-:W-:Y:S01]  /*16340*/  ISETP.LT.AND P4, PT, R61.reuse, UR9, !P0 ;  /* 0x000000093d007c0c */ /* 0x040fe2000c781270 */
[----:B------:R-:W-:-:S02]  /*16350*/  IMAD R61, R61, UR4, RZ ;  /* 0x000000043d3d7c24 */ /* 0x000fc4000f8e02ff */
[----:B------:R2:W-:Y:S01]  /*16360*/  @P5 STG.E.U16 desc[UR16][R4.64], R7 ;  /* 0x0000000704005986 */ /* 0x0005e2000c101510 */
[----:B------:R-:W-:Y:S02]  /*16370*/  PRMT R17, R17, 0x7632, R17 ;  /* 0x0000763211117816 */ /* 0x000fe40000000011 */
[----:B0-----:R-:W-:Y:S02]  /*16380*/  LEA R8, P2, R61, R0, 0x1 ;  /* 0x000000003d087211 */ /* 0x001fe400078408ff */
[----:B--2---:R-:W-:Y:S01]  /*16390*/  LEA.HI.X.SX32 R7, R11, R32, 0x1, P3 ;  /* 0x000000200b077211 */ /* 0x004fe200018f0eff */
[C---:B------:R-:W-:Y:S01]  /*163a0*/  IMAD R11, R60.reuse, UR4, RZ ;  /* 0x000000043c0b7c24 */ /* 0x040fe2000f8e02ff */
[----:B------:R-:W-:-:S03]  /*163b0*/  ISETP.LT.AND P3, PT, R60, UR9, !P0 ;  /* 0x000000093c007c0c */ /* 0x000fc6000c761270 */
[----:B------:R0:W-:Y:S01]  /*163c0*/  @P1 STG.E.U16 desc[UR16][R6.64], R17 ;  /* 0x0000001106001986 */ /* 0x0001e2000c101510 */
[----:B------:R-:W-:Y:S02]  /*163d0*/  LEA R10, P5, R11, R0, 0x1 ;  /* 0x000000000b0a7211 */ /* 0x000fe400078a08ff */
[C---:B------:R-:W-:Y:S01]  /*163e0*/  ISETP.LT.AND P1, PT, R55.reuse, UR9, !P0 ;  /* 0x0000000937007c0c */ /* 0x040fe2000c721270 */
[----:B------:R-:W-:Y:S01]  /*163f0*/  IMAD R55, R55, UR4, RZ ;  /* 0x0000000437377c24 */ /* 0x000fe2000f8e02ff */
[----:B------:R-:W-:Y:S01]  /*16400*/  PRMT R14, R18, 0x7632, R14 ;  /* 0x00007632120e7816 */ /* 0x000fe2000000000e */
[----:B------:R-:W-:Y:S01]  /*16410*/  IMAD R13, R54, UR4, RZ ;  /* 0x00000004360d7c24 */ /* 0x000fe2000f8e02ff */
[-C--:B------:R-:W-:Y:S02]  /*16420*/  LEA.HI.X.SX32 R9, R61, R32.reuse, 0x1, P2 ;  /* 0x000000203d097211 */ /* 0x080fe400010f0eff */
[----:B------:R-:W-:Y:S02]  /*16430*/  PRMT R15, R19, 0x7632, R15 ;  /* 0x00007632130f7816 */ /* 0x000fe4000000000f */
[----:B------:R-:W-:-:S02]  /*16440*/  LEA.HI.X.SX32 R11, R11, R32, 0x1, P5 ;  /* 0x000000200b0b7211 */ /* 0x000fc400028f0eff */
[----:B------:R-:W-:Y:S01]  /*16450*/  ISETP.LT.AND P2, PT, R54, UR9, !P0 ;  /* 0x0000000936007c0c */ /* 0x000fe2000c741270 */
[----:B------:R2:W-:Y:S01]  /*16460*/  @P4 STG.E.U16 desc[UR16][R8.64], R14 ;  /* 0x0000000e08004986 */ /* 0x0005e2000c101510 */
[-C--:B------:R-:W-:Y:S02]  /*16470*/  LEA R4, P6, R55, R0.reuse, 0x1 ;  /* 0x0000000037047211 */ /* 0x080fe400078c08ff */
[----:B0-----:R-:W-:Y:S01]  /*16480*/  LEA R6, P4, R13, R0, 0x1 ;  /* 0x000000000d067211 */ /* 0x001fe200078808ff */
[----:B------:R-:W-:Y:S01]  /*16490*/  @P3 STG.E.U16 desc[UR16][R10.64], R15 ;  /* 0x0000000f0a003986 */ /* 0x000fe2000c101510 */
[C---:B------:R-:W-:Y:S01]  /*164a0*/  ISETP.LT.AND P3, PT, R53.reuse, UR9, !P0 ;  /* 0x0000000935007c0c */ /* 0x040fe2000c761270 */
[----:B------:R-:W-:Y:S01]  /*164b0*/  IMAD R53, R53, UR4, RZ ;  /* 0x0000000435357c24 */ /* 0x000fe2000f8e02ff */
[-C--:B------:R-:W-:Y:S02]  /*164c0*/  LEA.HI.X.SX32 R5, R55, R32.reuse, 0x1, P6 ;  /* 0x0000002037057211 */ /* 0x080fe400030f0eff */
[----:B------:R-:W-:-:S02]  /*164d0*/  LEA.HI.X.SX32 R7, R13, R32, 0x1, P4 ;  /* 0x000000200d077211 */ /* 0x000fc400020f0eff */
[----:B------:R-:W-:Y:S01]  /*164e0*/  LEA R12, P4, R53, R0, 0x1 ;  /* 0x00000000350c7211 */ /* 0x000fe200078808ff */
[----:B-1----:R0:W-:Y:S01]  /*164f0*/  @P1 STG.E.U16 desc[UR16][R4.64], R20 ;  /* 0x0000001404001986 */ /* 0x0021e2000c101510 */
[----:B------:R-:W-:-:S03]  /*16500*/  ISETP.LT.AND P1, PT, R47, UR9, !P0 ;  /* 0x000000092f007c0c */ /* 0x000fc6000c721270 */
[----:B------:R1:W-:Y:S01]  /*16510*/  @P2 STG.E.U16 desc[UR16][R6.64], R21 ;  /* 0x0000001506002986 */ /* 0x0003e2000c101510 */
[C---:B------:R-:W-:Y:S01]  /*16520*/  ISETP.LT.AND P2, PT, R45.reuse, UR9, !P0 ;  /* 0x000000092d007c0c */ /* 0x040fe2000c741270 */
[----:B------:R-:W-:Y:S01]  /*16530*/  IMAD R45, R45, UR4, RZ ;  /* 0x000000042d2d7c24 */ /* 0x000fe2000f8e02ff */
[----:B------:R-:W-:Y:S01]  /*16540*/  LEA.HI.X.SX32 R13, R53, R32, 0x1, P4 ;  /* 0x00000020350d7211 */ /* 0x000fe200020f0eff */
[----:B------:R-:W-:Y:S01]  /*16550*/  IMAD R47, R47, UR4, RZ ;  /* 0x000000042f2f7c24 */ /* 0x000fe2000f8e02ff */
[C---:B------:R-:W-:Y:S01]  /*16560*/  ISETP.LT.AND P4, PT, R52.reuse, UR9, !P0 ;  /* 0x0000000934007c0c */ /* 0x040fe2000c781270 */
[----:B--2---:R-:W-:Y:S01]  /*16570*/  IMAD R9, R52, UR4, RZ ;  /* 0x0000000434097c24 */ /* 0x004fe2000f8e02ff */
[-C--:B0-----:R-:W-:Y:S01]  /*16580*/  LEA R4, P5, R45, R0.reuse, 0x1 ;  /* 0x000000002d047211 */ /* 0x081fe200078a08ff */
[----:B------:R0:W-:Y:S03]  /*16590*/  @P3 STG.E.U16 desc[UR16][R12.64], R22 ;  /* 0x000000160c003986 */ /* 0x0001e6000c101510 */
[----:B------:R-:W-:-:S02]  /*165a0*/  LEA R8, P6, R9, R0, 0x1 ;  /* 0x0000000009087211 */ /* 0x000fc400078c08ff */
[----:B-1----:R-:W-:Y:S02]  /*165b0*/  LEA R6, P3, R47, R0, 0x1 ;  /* 0x000000002f067211 */ /* 0x002fe400078608ff */
[-C--:B------:R-:W-:Y:S02]  /*165c0*/  LEA.HI.X.SX32 R5, R45, R32.reuse, 0x1, P5 ;  /* 0x000000202d057211 */ /* 0x080fe400028f0eff */
[----:B------:R-:W-:Y:S02]  /*165d0*/  PRMT R20, R20, 0x7632, R20 ;  /* 0x0000763214147816 */ /* 0x000fe40000000014 */
[-C--:B------:R-:W-:Y:S01]  /*165e0*/  LEA.HI.X.SX32 R7, R47, R32.reuse, 0x1, P3 ;  /* 0x000000202f077211 */ /* 0x080fe200018f0eff */
[----:B------:R-:W-:Y:S01]  /*165f0*/  IMAD R11, R38, UR4, RZ ;  /* 0x00000004260b7c24 */ /* 0x000fe2000f8e02ff */
[----:B------:R-:W-:Y:S02]  /*16600*/  PRMT R21, R21, 0x7632, R21 ;  /* 0x0000763215157816 */ /* 0x000fe40000000015 */
[----:B------:R-:W-:Y:S01]  /*16610*/  LEA.HI.X.SX32 R9, R9, R32, 0x1, P6 ;  /* 0x0000002009097211 */ /* 0x000fe200030f0eff */
[----:B0-----:R-:W-:Y:S01]  /*16620*/  IMAD R13, R44, UR4, RZ ;  /* 0x000000042c0d7c24 */ /* 0x001fe2000f8e02ff */
[----:B------:R0:W-:Y:S01]  /*16630*/  @P2 STG.E.U16 desc[UR16][R4.64], R23 ;  /* 0x0000001704002986 */ /* 0x0001e2000c101510 */
[C---:B------:R-:W-:Y:S01]  /*16640*/  ISETP.LT.AND P2, PT, R39.reuse, UR9, !P0 ;  /* 0x0000000927007c0c */ /* 0x040fe2000c741270 */
[----:B------:R-:W-:-:S02]  /*16650*/  IMAD R39, R39, UR4, RZ ;  /* 0x0000000427277c24 */ /* 0x000fc4000f8e02ff */
[----:B------:R1:W-:Y:S01]  /*16660*/  @P1 STG.E.U16 desc[UR16][R6.64], R20 ;  /* 0x0000001406001986 */ /* 0x0003e2000c101510 */
[----:B------:R-:W-:Y:S02]  /*16670*/  ISETP.LT.AND P1, PT, R38, UR9, !P0 ;  /* 0x0000000926007c0c */ /* 0x000fe4000c721270 */
[----:B------:R-:W-:Y:S01]  /*16680*/  ISETP.LT.AND P3, PT, R44, UR9, !P0 ;  /* 0x000000092c007c0c */ /* 0x000fe2000c761270 */
[----:B------:R2:W-:Y:S01]  /*16690*/  @P4 STG.E.U16 desc[UR16][R8.64], R21 ;  /* 0x0000001508004986 */ /* 0x0005e2000c101510 */
[-C--:B------:R-:W-:Y:S02]  /*166a0*/  LEA R10, P6, R11, R0.reuse, 0x1 ;  /* 0x000000000b0a7211 */ /* 0x080fe400078c08ff */
[C---:B------:R-:W-:Y:S01]  /*166b0*/  ISETP.LT.AND P4, PT, R37.reuse, UR9, !P0 ;  /* 0x0000000925007c0c */ /* 0x040fe2000c781270 */
[----:B------:R-:W-:Y:S01]  /*166c0*/  IMAD R37, R37, UR4, RZ ;  /* 0x0000000425257c24 */ /* 0x000fe2000f8e02ff */
[----:B0-----:R-:W-:Y:S02]  /*166d0*/  LEA R4, P5, R13, R0, 0x1 ;  /* 0x000000000d047211 */ /* 0x001fe400078a08ff */
[----:B------:R-:W-:-:S02]  /*166e0*/  LEA.HI.X.SX32 R11, R11, R32, 0x1, P6 ;  /* 0x000000200b0b7211 */ /* 0x000fc400030f0eff */
[----:B-1----:R-:W-:Y:S02]  /*166f0*/  LEA R6, P6, R39, R0, 0x1 ;  /* 0x0000000027067211 */ /* 0x002fe400078c08ff */
[----:B------:R-:W-:Y:S02]  /*16700*/  LEA.HI.X.SX32 R5, R13, R32, 0x1, P5 ;  /* 0x000000200d057211 */ /* 0x000fe400028f0eff */
[----:B--2---:R-:W-:Y:S02]  /*16710*/  LEA R8, P5, R37, R0, 0x1 ;  /* 0x0000000025087211 */ /* 0x004fe400078a08ff */
[----:B------:R-:W-:Y:S02]  /*16720*/  PRMT R22, R22, 0x7632, R22 ;  /* 0x0000763216167816 */ /* 0x000fe40000000016 */
[----:B------:R-:W-:Y:S02]  /*16730*/  PRMT R23, R23, 0x7632, R23 ;  /* 0x0000763217177816 */ /* 0x000fe40000000017 */
[----:B------:R-:W-:-:S02]  /*16740*/  LEA.HI.X.SX32 R7, R39, R32, 0x1, P6 ;  /* 0x0000002027077211 */ /* 0x000fc400030f0eff */
[----:B------:R-:W-:Y:S01]  /*16750*/  LEA.HI.X.SX32 R9, R37, R32, 0x1, P5 ;  /* 0x0000002025097211 */ /* 0x000fe200028f0eff */
[----:B------:R0:W-:Y:S01]  /*16760*/  @P1 STG.E.U16 desc[UR16][R10.64], R22 ;  /* 0x000000160a001986 */ /* 0x0001e2000c101510 */
[----:B------:R-:W-:Y:S02]  /*16770*/  IMAD R13, R36, UR4, RZ ;  /* 0x00000004240d7c24 */ /* 0x000fe4000f8e02ff */
[----:B------:R-:W-:Y:S01]  /*16780*/  IMAD R15, R2, UR4, RZ ;  /* 0x00000004020f7c24 */ /* 0x000fe2000f8e02ff */
[----:B------:R1:W-:Y:S01]  /*16790*/  @P3 STG.E.U16 desc[UR16][R4.64], R23 ;  /* 0x0000001704003986 */ /* 0x0003e2000c101510 */
[----:B------:R-:W-:-:S03]  /*167a0*/  IMAD R17, R3, UR4, RZ ;  /* 0x0000000403117c24 */ /* 0x000fc6000f8e02ff */
[----:B----4-:R2:W-:Y:S01]  /*167b0*/  @P2 STG.E.U16 desc[UR16][R6.64], R24 ;  /* 0x0000001806002986 */ /* 0x0105e2000c101510 */
[----:B------:R-:W-:-:S03]  /*167c0*/  IMAD R19, R116, UR4, RZ ;  /* 0x0000000474137c24 */ /* 0x000fc6000f8e02ff */
[----:B------:R3:W-:Y:S01]  /*167d0*/  @P4 STG.E.U16 desc[UR16][R8.64], R25 ;  /* 0x0000001908004986 */ /* 0x0007e2000c101510 */
[----:B------:R-:W-:Y:S01]  /*167e0*/  ISETP.LT.AND P4, PT, R2, UR9, !P0 ;  /* 0x0000000902007c0c */ /* 0x000fe2000c781270 */
[----:B0-----:R-:W-:Y:S01]  /*167f0*/  IMAD R11, R119, UR4, RZ ;  /* 0x00000004770b7c24 */ /* 0x001fe2000f8e02ff */
[-C--:B------:R-:W-:Y:S02]  /*16800*/  LEA R2, P6, R13, R0.reuse, 0x1 ;  /* 0x000000000d027211 */ /* 0x080fe400078c08ff */
[----:B-1----:R-:W-:Y:S02]  /*16810*/  LEA R4, P1, R15, R0, 0x1 ;  /* 0x000000000f047211 */ /* 0x002fe400078208ff */
[----:B------:R-:W-:Y:S02]  /*16820*/  ISETP.LT.AND P5, PT, R36, UR9, !P0 ;  /* 0x0000000924007c0c */ /* 0x000fe4000c7a1270 */
[----:B------:R-:W-:Y:S02]  /*16830*/  ISETP.LT.AND P3, PT, R3, UR9, !P0 ;  /* 0x0000000903007c0c */ /* 0x000fe4000c761270 */
[----:B------:R-:W-:-:S02]  /*16840*/  LEA.HI.X.SX32 R3, R13, R32, 0x1, P6 ;  /* 0x000000200d037211 */ /* 0x000fc400030f0eff */
[-C--:B--2---:R-:W-:Y:S02]  /*16850*/  LEA R6, P2, R17, R0.reuse, 0x1 ;  /* 0x0000000011067211 */ /* 0x084fe400078408ff */
[----:B---3--:R-:W-:Y:S02]  /*16860*/  LEA R8, P6, R11, R0, 0x1 ;  /* 0x000000000b087211 */ /* 0x008fe400078c08ff */
[----:B------:R-:W-:Y:S02]  /*16870*/  LEA.HI.X.SX32 R5, R15, R32, 0x1, P1 ;  /* 0x000000200f057211 */ /* 0x000fe400008f0eff */
[----:B------:R-:W-:Y:S02]  /*16880*/  LEA R10, P1, R19, R0, 0x1 ;  /* 0x00000000130a7211 */ /* 0x000fe400078208ff */
[-C--:B------:R-:W-:Y:S02]  /*16890*/  LEA.HI.X.SX32 R7, R17, R32.reuse, 0x1, P2 ;  /* 0x0000002011077211 */ /* 0x080fe400010f0eff */
[----:B------:R-:W-:-:S02]  /*168a0*/  LEA.HI.X.SX32 R9, R11, R32, 0x1, P6 ;  /* 0x000000200b097211 */ /* 0x000fc400030f0eff */
[----:B------:R-:W-:Y:S02]  /*168b0*/  ISETP.LT.AND P2, PT, R119, UR9, !P0 ;  /* 0x0000000977007c0c */ /* 0x000fe4000c741270 */
[----:B------:R-:W-:Y:S02]  /*168c0*/  LEA.HI.X.SX32 R11, R19, R32, 0x1, P1 ;  /* 0x00000020130b7211 */ /* 0x000fe400008f0eff */
[----:B------:R-:W-:Y:S02]  /*168d0*/  ISETP.LT.AND P1, PT, R116, UR9, !P0 ;  /* 0x0000000974007c0c */ /* 0x000fe4000c721270 */
[C---:B------:R-:W-:Y:S01]  /*168e0*/  ISETP.LT.AND P0, PT, R117.reuse, UR9, !P0 ;  /* 0x0000000975007c0c */ /* 0x040fe2000c701270 */
[----:B------:R0:W-:Y:S01]  /*168f0*/  @P5 STG.E.U16 desc[UR16][R2.64], R26 ;  /* 0x0000001a02005986 */ /* 0x0001e2000c101510 */
[----:B------:R-:W-:Y:S01]  /*16900*/  IMAD R21, R117, UR4, RZ ;  /* 0x0000000475157c24 */ /* 0x000fe2000f8e02ff */
[----:B------:R-:W-:Y:S02]  /*16910*/  PRMT R25, R25, 0x7632, R25 ;  /* 0x0000763219197816 */ /* 0x000fe40000000019 */
[----:B------:R1:W-:Y:S02]  /*16920*/  @P4 STG.E.U16 desc[UR16][R4.64], R27 ;  /* 0x0000001b04004986 */ /* 0x0003e4000c101510 */
[----:B------:R-:W-:-:S02]  /*16930*/  LEA R12, P6, R21, R0, 0x1 ;  /* 0x00000000150c7211 */ /* 0x000fc400078c08ff */
[----:B0-----:R-:W-:Y:S02]  /*16940*/  PRMT R3, R24, 0x7632, R3 ;  /* 0x0000763218037816 */ /* 0x001fe40000000003 */
[----:B-1----:R-:W-:-:S03]  /*16950*/  PRMT R5, R26, 0x7632, R5 ;  /* 0x000076321a057816 */ /* 0x002fc60000000005 */
[----:B------:R0:W-:Y:S04]  /*16960*/  @P3 STG.E.U16 desc[UR16][R6.64], R3 ;  /* 0x0000000306003986 */ /* 0x0001e8000c101510 */
[----:B------:R0:W-:Y:S01]  /*16970*/  @P2 STG.E.U16 desc[UR16][R8.64], R25 ;  /* 0x0000001908002986 */ /* 0x0001e2000c101510 */
[----:B------:R-:W-:-:S03]  /*16980*/  LEA.HI.X.SX32 R13, R21, R32, 0x1, P6 ;  /* 0x00000020150d7211 */ /* 0x000fc600030f0eff */
[----:B------:R0:W-:Y:S01]  /*16990*/  @P1 STG.E.U16 desc[UR16][R10.64], R5 ;  /* 0x000000050a001986 */ /* 0x0001e2000c101510 */
[----:B------:R-:W-:Y:S05]  /*169a0*/  @!P0 EXIT ;  /* 0x000000000000894d */ /* 0x000fea0003800000 */
[----:B0-----:R-:W-:-:S05]  /*169b0*/  PRMT R6, R27, 0x7632, R6 ;  /* 0x000076321b067816 */ /* 0x001fca0000000006 */
[----:B------:R-:W-:Y:S01]  /*169c0*/  STG.E.U16 desc[UR16][R12.64], R6 ;  /* 0x000000060c007986 */ /* 0x000fe2000c101510 */
[----:B------:R-:W-:Y:S05]  /*169d0*/  EXIT ;  /* 0x000000000000794d */ /* 0x000fea0003800000 */
.L_x_2:
[----:B------:R-:W-:-:S00]  /*169e0*/  BRA `(.L_x_2) ;  /* 0xfffffffc00fc7947 */ /* 0x000fc0000383ffff */
[----:B------:R-:W-:-:S00]  /*169f0*/  NOP ;  /* 0x0000000000007918 */ /* 0x000fc00000000000 */
        /* <DEDUP_REMOVED lines=8> */
.L_x_3:


//--------------------- .nv.shared.matmul_kernel  --------------------------
	.section	.nv.shared.matmul_kernel,"aw",@nobits
	.sectionflags	@""
	.align	16
	.zero		1024


//--------------------- .nv.shared.reserved.0     --------------------------
	.section	.nv.shared.reserved.0,"aw",@nobits
	.weak		__nv_reservedSMEM_offset_0_alias
	.size		__nv_reservedSMEM_offset_0_alias, 0, 0
	.other		__nv_reservedSMEM_offset_0_alias,@"STO_CUDA_RESERVED_SHARED STV_DEFAULT"
__nv_reservedSMEM_offset_0_alias:
	.zero		0


//--------------------- .nv.constant0.matmul_kernel --------------------------
	.section	.nv.constant0.matmul_kernel,"a",@progbits
	.sectionflags	@""
	.align	4
.nv.constant0.matmul_kernel:
	.zero		608


//--------------------- SYMBOLS --------------------------

	.type		.nv.reservedSmem.offset0,@object
	.size		.nv.reservedSmem.offset0,0x4
